def attn_fwd(
    Q,
    K,
    V,
    Out,
    Lse,
    sm_scale,
    stride_qz,
    stride_qh,
    stride_qm,
    stride_qk,
    stride_kz,
    stride_kh,
    stride_kn,
    stride_kk,
    stride_vz,
    stride_vh,
    stride_vn,
    stride_vk,
    stride_oz,
    stride_oh,
    stride_om,
    stride_ok,
    seqlen_q,
    seqlen_k,
    BLOCK_M: tl.constexpr,
    BLOCK_N: tl.constexpr,
    HEAD_DIM: tl.constexpr,
    CAUSAL: tl.constexpr,
):
    start_m = tl.program_id(0)
    off_hz = tl.program_id(1)
    q_off = off_hz * stride_qh
    k_off = off_hz * stride_kh
    v_off = off_hz * stride_vh
    offs_m = start_m * BLOCK_M + tl.arange(0, BLOCK_M)
    offs_d = tl.arange(0, HEAD_DIM)
    offs_n = tl.arange(0, BLOCK_N)
    q_ptrs = Q + q_off + offs_m[:, None] * stride_qm + offs_d[None, :] * stride_qk
    k_ptrs = K + k_off + offs_d[:, None] * stride_kk + offs_n[None, :] * stride_kn
    v_ptrs = V + v_off + offs_n[:, None] * stride_vn + offs_d[None, :] * stride_vk
    m_i = tl.full([BLOCK_M], float("-inf"), dtype=tl.float32)
    l_i = tl.zeros([BLOCK_M], dtype=tl.float32) + 1.0
    acc = tl.zeros([BLOCK_M, HEAD_DIM], dtype=tl.float32)
    q = tl.load(q_ptrs)
    acc, l_i, m_i = _attn_fwd_inner(
        acc,
        l_i,
        m_i,
        q,
        k_ptrs,
        v_ptrs,
        sm_scale,
        stride_kn,
        stride_vn,
        start_m,
        seqlen_k,
        BLOCK_M,
        BLOCK_N,
        HEAD_DIM,
        CAUSAL,
    )
    acc = acc / l_i[:, None]
    lse = m_i + tl.math.log2(l_i) / 1.4426950408889634
    o_ptrs = (
        Out
        + off_hz * stride_oh
        + offs_m[:, None] * stride_om
        + offs_d[None, :] * stride_ok
    )
    tl.store(o_ptrs, acc.to(Out.dtype.element_ty))
    tl.store(Lse + off_hz * seqlen_q + offs_m, lse)

# config = {"BLOCK_M": 128, "BLOCK_N": 16, "HEAD_DIM": 256, "arch": "sm_100", "causal": false, "dtype": "fp16", "num_stages": 2, "num_warps": 4}
# arch = sm_100


// ===== COMPILED SASS (sm_100a) =====

	.target	sm_100a

	.elftype	@"ET_EXEC"


//--------------------- .note.nv.tkinfo           --------------------------
	.section	.note.nv.tkinfo,"",@"SHT_NOTE"
	.sectionflags	@"SHF_NOTE_NV_TKINFO"
	.tkinfo
        /*0018*/ 	.word	0x00000081
        /*0030*/ 	.string	""
        /*0030*/ 	.string	"ptxas-blackwell"
        /*0030*/ 	.string	"Cuda compilation tools, release 12.9, V12.9.86"
        /*0030*/ 	.string	"Build cuda_12.9.r12.9/compiler.36037853_0"
        /*0030*/ 	.string	"-v  -suppress-debug-info  -lineinfo  -arch sm_100a "



//--------------------- .note.nv.cuver            --------------------------
	.section	.note.nv.cuver,"",@"SHT_NOTE"
	.sectionflags	@"SHF_NOTE_NV_CUVER"
        /*0018*/ 	.short	0x0001
        /*001a*/ 	.short	0x0064
        /*001c*/ 	.short	0x0001
        /*001e*/ 	.short	0x0000
        /*0020*/ 	.short	0x0001
        /*0022*/ 	.short	0x0000


//--------------------- .nv.info                  --------------------------
	.section	.nv.info,"",@"SHT_CUDA_INFO"
	.align	4


	//----- nvinfo : EIATTR_REGCOUNT
	.align		4
        /*0000*/ 	.byte	0x04, 0x2f
        /*0002*/ 	.short	(.L_5 - .L_4)
	.align		4
.L_4:
        /*0004*/ 	.word	index@(attn_fwd)
        /*0008*/ 	.word	0x000000ff


	//----- nvinfo : EIATTR_FRAME_SIZE
	.align		4
.L_5:
        /*000c*/ 	.byte	0x04, 0x11
        /*000e*/ 	.short	(.L_7 - .L_6)
	.align		4
.L_6:
        /*0010*/ 	.word	index@($__internal_2_$__cuda_sm10x_tcgen05_guardrail_trap_unallocated_columns_being_dealloced)
        /*0014*/ 	.word	0x000003a8


	//----- nvinfo : EIATTR_FRAME_SIZE
	.align		4
.L_7:
        /*0018*/ 	.byte	0x04, 0x11
        /*001a*/ 	.short	(.L_9 - .L_8)
	.align		4
.L_8:
        /*001c*/ 	.word	index@($__internal_1_$__cuda_sm10x_tcgen05_guardrail_trap_phase_invalid_during_alloc)
        /*0020*/ 	.word	0x000003a8


	//----- nvinfo : EIATTR_FRAME_SIZE
	.align		4
.L_9:
        /*0024*/ 	.byte	0x04, 0x11
        /*0026*/ 	.short	(.L_11 - .L_10)
	.align		4
.L_10:
        /*0028*/ 	.word	index@($__internal_0_$__cuda_sm10x_tcgen05_guardrail_trap_col_being_dealloced_not_returned_by_alloc)
        /*002c*/ 	.word	0x000003a8


	//----- nvinfo : EIATTR_FRAME_SIZE
	.align		4
.L_11:
        /*0030*/ 	.byte	0x04, 0x11
        /*0032*/ 	.short	(.L_13 - .L_12)
	.align		4
.L_12:
        /*0034*/ 	.word	index@(attn_fwd)
        /*0038*/ 	.word	0x000003a8


	//----- nvinfo : EIATTR_MIN_STACK_SIZE
	.align		4
.L_13:
        /*003c*/ 	.byte	0x04, 0x12
        /*003e*/ 	.short	(.L_15 - .L_14)
	.align		4
.L_14:
        /*0040*/ 	.word	index@(attn_fwd)
        /*0044*/ 	.word	0x000003a8
.L_15:


//--------------------- .nv.info.attn_fwd         --------------------------
	.section	.nv.info.attn_fwd,"",@"SHT_CUDA_INFO"
	.sectionflags	@""
	.align	4


	//----- nvinfo : EIATTR_CUDA_API_VERSION
	.align		4
        /*0000*/ 	.byte	0x04, 0x37
        /*0002*/ 	.short	(.L_17 - .L_16)
.L_16:
        /*0004*/ 	.word	0x00000081


	//----- nvinfo : EIATTR_KPARAM_INFO
	.align		4
.L_17:
        /*0008*/ 	.byte	0x04, 0x17
        /*000a*/ 	.short	(.L_19 - .L_18)
.L_18:
        /*000c*/ 	.word	0x00000000
        /*0010*/ 	.short	0x0019
        /*0012*/ 	.short	0x0080
        /*0014*/ 	.byte	0x00, 0xf4, 0x21, 0x00


	//----- nvinfo : EIATTR_KPARAM_INFO
	.align		4
.L_19:
        /*0018*/ 	.byte	0x04, 0x17
        /*001a*/ 	.short	(.L_21 - .L_20)
.L_20:
        /*001c*/ 	.word	0x00000000
        /*0020*/ 	.short	0x0018
        /*0022*/ 	.short	0x0078
        /*0024*/ 	.byte	0x00, 0xf4, 0x21, 0x00


	//----- nvinfo : EIATTR_KPARAM_INFO
	.align		4
.L_21:
        /*0028*/ 	.byte	0x04, 0x17
        /*002a*/ 	.short	(.L_23 - .L_22)
.L_22:
        /*002c*/ 	.word	0x00000000
        /*0030*/ 	.short	0x0017
        /*0032*/ 	.short	0x0070
        /*0034*/ 	.byte	0x00, 0xf0, 0x11, 0x00


	//----- nvinfo : EIATTR_KPARAM_INFO
	.align		4
.L_23:
        /*0038*/ 	.byte	0x04, 0x17
        /*003a*/ 	.short	(.L_25 - .L_24)
.L_24:
        /*003c*/ 	.word	0x00000000
        /*0040*/ 	.short	0x0016
        /*0042*/ 	.short	0x006c
        /*0044*/ 	.byte	0x00, 0xf0, 0x11, 0x00


	//----- nvinfo : EIATTR_KPARAM_INFO
	.align		4
.L_25:
        /*0048*/ 	.byte	0x04, 0x17
        /*004a*/ 	.short	(.L_27 - .L_26)
.L_26:
        /*004c*/ 	.word	0x00000000
        /*0050*/ 	.short	0x0015
        /*0052*/ 	.short	0x0068
        /*0054*/ 	.byte	0x00, 0xf0, 0x11, 0x00


	//----- nvinfo : EIATTR_KPARAM_INFO
	.align		4
.L_27:
        /*0058*/ 	.byte	0x04, 0x17
        /*005a*/ 	.short	(.L_29 - .L_28)
.L_28:
        /*005c*/ 	.word	0x00000000
        /*0060*/ 	.short	0x0014
        /*0062*/ 	.short	0x0064
        /*0064*/ 	.byte	0x00, 0xf0, 0x11, 0x00


	//----- nvinfo : EIATTR_KPARAM_INFO
	.align		4
.L_29:
        /*0068*/ 	.byte	0x04, 0x17
        /*006a*/ 	.short	(.L_31 - .L_30)
.L_30:
        /*006c*/ 	.word	0x00000000
        /*0070*/ 	.short	0x0013
        /*0072*/ 	.short	0x0060
        /*0074*/ 	.byte	0x00, 0xf0, 0x11, 0x00


	//----- nvinfo : EIATTR_KPARAM_INFO
	.align		4
.L_31:
        /*0078*/ 	.byte	0x04, 0x17
        /*007a*/ 	.short	(.L_33 - .L_32)
.L_32:
        /*007c*/ 	.word	0x00000000
        /*0080*/ 	.short	0x0012
        /*0082*/ 	.short	0x005c
        /*0084*/ 	.byte	0x00, 0xf0, 0x11, 0x00


	//----- nvinfo : EIATTR_KPARAM_INFO
	.align		4
.L_33:
        /*0088*/ 	.byte	0x04, 0x17
        /*008a*/ 	.short	(.L_35 - .L_34)
.L_34:
        /*008c*/ 	.word	0x00000000
        /*0090*/ 	.short	0x0011
        /*0092*/ 	.short	0x0058
        /*0094*/ 	.byte	0x00, 0xf0, 0x11, 0x00


	//----- nvinfo : EIATTR_KPARAM_INFO
	.align		4
.L_35:
        /*0098*/ 	.byte	0x04, 0x17
        /*009a*/ 	.short	(.L_37 - .L_36)
.L_36:
        /*009c*/ 	.word	0x00000000
        /*00a0*/ 	.short	0x0010
        /*00a2*/ 	.short	0x0054
        /*00a4*/ 	.byte	0x00, 0xf0, 0x11, 0x00


	//----- nvinfo : EIATTR_KPARAM_INFO
	.align		4
.L_37:
        /*00a8*/ 	.byte	0x04, 0x17
        /*00aa*/ 	.short	(.L_39 - .L_38)
.L_38:
        /*00ac*/ 	.word	0x00000000
        /*00b0*/ 	.short	0x000f
        /*00b2*/ 	.short	0x0050
        /*00b4*/ 	.byte	0x00, 0xf0, 0x11, 0x00


	//----- nvinfo : EIATTR_KPARAM_INFO
	.align		4
.L_39:
        /*00b8*/ 	.byte	0x04, 0x17
        /*00ba*/ 	.short	(.L_41 - .L_40)
.L_40:
        /*00bc*/ 	.word	0x00000000
        /*00c0*/ 	.short	0x000e
        /*00c2*/ 	.short	0x004c
        /*00c4*/ 	.byte	0x00, 0xf0, 0x11, 0x00


	//----- nvinfo : EIATTR_KPARAM_INFO
	.align		4
.L_41:
        /*00c8*/ 	.byte	0x04, 0x17
        /*00ca*/ 	.short	(.L_43 - .L_42)
.L_42:
        /*00cc*/ 	.word	0x00000000
        /*00d0*/ 	.short	0x000d
        /*00d2*/ 	.short	0x0048
        /*00d4*/ 	.byte	0x00, 0xf0, 0x11, 0x00


	//----- nvinfo : EIATTR_KPARAM_INFO
	.align		4
.L_43:
        /*00d8*/ 	.byte	0x04, 0x17
        /*00da*/ 	.short	(.L_45 - .L_44)
.L_44:
        /*00dc*/ 	.word	0x00000000
        /*00e0*/ 	.short	0x000c
        /*00e2*/ 	.short	0x0044
        /*00e4*/ 	.byte	0x00, 0xf0, 0x11, 0x00


	//----- nvinfo : EIATTR_KPARAM_INFO
	.align		4
.L_45:
        /*00e8*/ 	.byte	0x04, 0x17
        /*00ea*/ 	.short	(.L_47 - .L_46)
.L_46:
        /*00ec*/ 	.word	0x00000000
        /*00f0*/ 	.short	0x000b
        /*00f2*/ 	.short	0x0040
        /*00f4*/ 	.byte	0x00, 0xf0, 0x11, 0x00


	//----- nvinfo : EIATTR_KPARAM_INFO
	.align		4
.L_47:
        /*00f8*/ 	.byte	0x04, 0x17
        /*00fa*/ 	.short	(.L_49 - .L_48)
.L_48:
        /*00fc*/ 	.word	0x00000000
        /*0100*/ 	.short	0x000a
        /*0102*/ 	.short	0x003c
        /*0104*/ 	.byte	0x00, 0xf0, 0x11, 0x00


	//----- nvinfo : EIATTR_KPARAM_INFO
	.align		4
.L_49:
        /*0108*/ 	.byte	0x04, 0x17
        /*010a*/ 	.short	(.L_51 - .L_50)
.L_50:
        /*010c*/ 	.word	0x00000000
        /*0110*/ 	.short	0x0009
        /*0112*/ 	.short	0x0038
        /*0114*/ 	.byte	0x00, 0xf0, 0x11, 0x00


	//----- nvinfo : EIATTR_KPARAM_INFO
	.align		4
.L_51:
        /*0118*/ 	.byte	0x04, 0x17
        /*011a*/ 	.short	(.L_53 - .L_52)
.L_52:
        /*011c*/ 	.word	0x00000000
        /*0120*/ 	.short	0x0008
        /*0122*/ 	.short	0x0034
        /*0124*/ 	.byte	0x00, 0xf0, 0x11, 0x00


	//----- nvinfo : EIATTR_KPARAM_INFO
	.align		4
.L_53:
        /*0128*/ 	.byte	0x04, 0x17
        /*012a*/ 	.short	(.L_55 - .L_54)
.L_54:
        /*012c*/ 	.word	0x00000000
        /*0130*/ 	.short	0x0007
        /*0132*/ 	.short	0x0030
        /*0134*/ 	.byte	0x00, 0xf0, 0x11, 0x00


	//----- nvinfo : EIATTR_KPARAM_INFO
	.align		4
.L_55:
        /*0138*/ 	.byte	0x04, 0x17
        /*013a*/ 	.short	(.L_57 - .L_56)
.L_56:
        /*013c*/ 	.word	0x00000000
        /*0140*/ 	.short	0x0006
        /*0142*/ 	.short	0x002c
        /*0144*/ 	.byte	0x00, 0xf0, 0x11, 0x00


	//----- nvinfo : EIATTR_KPARAM_INFO
	.align		4
.L_57:
        /*0148*/ 	.byte	0x04, 0x17
        /*014a*/ 	.short	(.L_59 - .L_58)
.L_58:
        /*014c*/ 	.word	0x00000000
        /*0150*/ 	.short	0x0005
        /*0152*/ 	.short	0x0028
        /*0154*/ 	.byte	0x00, 0xf0, 0x11, 0x00


	//----- nvinfo : EIATTR_KPARAM_INFO
	.align		4
.L_59:
        /*0158*/ 	.byte	0x04, 0x17
        /*015a*/ 	.short	(.L_61 - .L_60)
.L_60:
        /*015c*/ 	.word	0x00000000
        /*0160*/ 	.short	0x0004
        /*0162*/ 	.short	0x0020
        /*0164*/ 	.byte	0x00, 0xf4, 0x21, 0x00


	//----- nvinfo : EIATTR_KPARAM_INFO
	.align		4
.L_61:
        /*0168*/ 	.byte	0x04, 0x17
        /*016a*/ 	.short	(.L_63 - .L_62)
.L_62:
        /*016c*/ 	.word	0x00000000
        /*0170*/ 	.short	0x0003
        /*0172*/ 	.short	0x0018
        /*0174*/ 	.byte	0x00, 0xf4, 0x21, 0x00


	//----- nvinfo : EIATTR_KPARAM_INFO
	.align		4
.L_63:
        /*0178*/ 	.byte	0x04, 0x17
        /*017a*/ 	.short	(.L_65 - .L_64)
.L_64:
        /*017c*/ 	.word	0x00000000
        /*0180*/ 	.short	0x0002
        /*0182*/ 	.short	0x0010
        /*0184*/ 	.byte	0x00, 0xf4, 0x21, 0x00


	//----- nvinfo : EIATTR_KPARAM_INFO
	.align		4
.L_65:
        /*0188*/ 	.byte	0x04, 0x17
        /*018a*/ 	.short	(.L_67 - .L_66)
.L_66:
        /*018c*/ 	.word	0x00000000
        /*0190*/ 	.short	0x0001
        /*0192*/ 	.short	0x0008
        /*0194*/ 	.byte	0x00, 0xf4, 0x21, 0x00


	//----- nvinfo : EIATTR_KPARAM_INFO
	.align		4
.L_67:
        /*0198*/ 	.byte	0x04, 0x17
        /*019a*/ 	.short	(.L_69 - .L_68)
.L_68:
        /*019c*/ 	.word	0x00000000
        /*01a0*/ 	.short	0x0000
        /*01a2*/ 	.short	0x0000
        /*01a4*/ 	.byte	0x00, 0xf4, 0x21, 0x00


	//----- nvinfo : EIATTR_AT_ENTRY_FRAGMENTS
	.align		4
.L_69:
        /*01a8*/ 	.byte	0x04, 0x4f
        /*01aa*/ 	.short	(.L_71 - .L_70)


	//   ....[0]....
.L_70:
        /*01ac*/ 	.word	0x00000004


	//----- nvinfo : EIATTR_RESERVED_SMEM_USED
	.align		4
.L_71:
        /*01b0*/ 	.byte	0x01, 0x41
	.zero		2


	//----- nvinfo : EIATTR_SPARSE_MMA_MASK
	.align		4
        /*01b4*/ 	.byte	0x03, 0x50
        /*01b6*/ 	.short	0x0000


	//----- nvinfo : EIATTR_TCGEN05_1CTA_USED
	.align		4
        /*01b8*/ 	.byte	0x01, 0x51
	.zero		2


	//----- nvinfo : EIATTR_MAXREG_COUNT
	.align		4
        /*01bc*/ 	.byte	0x03, 0x1b
        /*01be*/ 	.short	0x00ff


	//----- nvinfo : EIATTR_NUM_BARRIERS
	.align		4
        /*01c0*/ 	.byte	0x02, 0x4c
        /*01c2*/ 	.byte	0x01
	.zero		1


	//----- nvinfo : EIATTR_ANNOTATIONS
	.align		4
        /*01c4*/ 	.byte	0x04, 0x55
        /*01c6*/ 	.short	(.L_73 - .L_72)


	//   ....[0]....
.L_72:
        /*01c8*/ 	.word	0x00000001
        /*01cc*/ 	.byte	0x20, 0x04, 0x00, 0x00, 0x01, 0x00, 0x00, 0x00, 0x50, 0x74, 0x00, 0x00, 0x01, 0x00, 0x00, 0x00
        /* <DEDUP_REMOVED lines=201> */
        /*0e6c*/ 	.byte	0x80, 0x35, 0x01, 0x00


	//----- nvinfo : EIATTR_INT_WARP_WIDE_INSTR_OFFSETS
	.align		4
.L_73:
        /*0e70*/ 	.byte	0x04, 0x31
        /*0e72*/ 	.short	(.L_75 - .L_74)


	//   ....[0]....
.L_74:
        /*0e74*/ 	.word	0x00006a20


	//   ....[1]....
        /*0e78*/ 	.word	0x00006a50


	//   ....[2]....
        /*0e7c*/ 	.word	0x00007750


	//   ....[3]....
        /*0e80*/ 	.word	0x00008180


	//   ....[4]....
        /*0e84*/ 	.word	0x0000bf40


	//   ....[5]....
        /*0e88*/ 	.word	0x00018a40


	//   ....[6]....
        /*0e8c*/ 	.word	0x00018a90


	//----- nvinfo : EIATTR_COOP_GROUP_MASK_REGIDS
	.align		4
.L_75:
        /*0e90*/ 	.byte	0x04, 0x29
        /*0e92*/ 	.short	(.L_77 - .L_76)


	//   ....[0]....
.L_76:
        /*0e94*/ 	.word	0xffffffff


	//   ....[1]....
        /*0e98*/ 	.word	0xffffffff


	//   ....[2]....
        /*0e9c*/ 	.word	0xffffffff


	//   ....[3]....
        /*0ea0*/ 	.word	0xffffffff


	//----- nvinfo : EIATTR_COOP_GROUP_INSTR_OFFSETS
	.align		4
.L_77:
        /*0ea4*/ 	.byte	0x04, 0x28
        /*0ea6*/ 	.short	(.L_79 - .L_78)


	//   ....[0]....
.L_78:
        /*0ea8*/ 	.word	0x00000060


	//   ....[1]....
        /*0eac*/ 	.word	0x00000320


	//   ....[2]....
        /*0eb0*/ 	.word	0x000188d0


	//   ....[3]....
        /*0eb4*/ 	.word	0x00018b40


	//----- nvinfo : EIATTR_VRC_CTA_INIT_COUNT
	.align		4
.L_79:
        /*0eb8*/ 	.byte	0x02, 0x4a
        /*0eba*/ 	.byte	0x80
	.zero		1


	//----- nvinfo : EIATTR_MBARRIER_INSTR_OFFSETS
	.align		4
        /*0ebc*/ 	.byte	0x04, 0x39
        /*0ebe*/ 	.short	(.L_81 - .L_80)


	//   ....[0]....
.L_80:
        /*0ec0*/ 	.word	0x00006f00
        /*0ec4*/ 	.word	0x000000ff
        /*0ec8*/ 	.word	0x00000000
        /*0ecc*/ 	.short	0x0100
        /*0ece*/ 	.byte	0x06
	.zero		1


	//   ....[1]....
        /*0ed0*/ 	.word	0x00007d70
        /*0ed4*/ 	.word	0x000000ff
        /*0ed8*/ 	.word	0x00016008
        /*0edc*/ 	.short	0x0100
        /*0ede*/ 	.byte	0x04
	.zero		1


	//   ....[2]....
        /*0ee0*/ 	.word	0x000082a0
        /*0ee4*/ 	.word	0x000000ff
        /*0ee8*/ 	.word	0x00012000
        /*0eec*/ 	.short	0x0100
        /*0eee*/ 	.byte	0x04
	.zero		1


	//   ....[3]....
        /*0ef0*/ 	.word	0x00008d00
        /*0ef4*/ 	.word	0x000000ff
        /*0ef8*/ 	.word	0x00012000
        /*0efc*/ 	.short	0x010a
        /*0efe*/ 	.byte	0x04
	.zero		1


	//   ....[4]....
        /*0f00*/ 	.word	0x00008e20
        /*0f04*/ 	.word	0x000000ff
        /*0f08*/ 	.word	0x00012000
        /*0f0c*/ 	.short	0x0108
        /*0f0e*/ 	.byte	0x04
	.zero		1


	//   ....[5]....
        /*0f10*/ 	.word	0x0000c080
        /*0f14*/ 	.word	0x000000ff
        /*0f18*/ 	.word	0x00016010
        /*0f1c*/ 	.short	0x0100
        /*0f1e*/ 	.byte	0x04
	.zero		1


	//   ....[6]....
        /*0f20*/ 	.word	0x0000c380
        /*0f24*/ 	.word	0x000000ff
        /*0f28*/ 	.word	0x00016010
        /*0f2c*/ 	.short	0x010a
        /*0f2e*/ 	.byte	0x04
	.zero		1


	//   ....[7]....
        /*0f30*/ 	.word	0x0000c3f0
        /*0f34*/ 	.word	0x000000ff
        /*0f38*/ 	.word	0x00016010
        /*0f3c*/ 	.short	0x0108
        /*0f3e*/ 	.byte	0x04
	.zero		1


	//   ....[8]....
        /*0f40*/ 	.word	0x0000c410
        /*0f44*/ 	.word	0x000000ff
        /*0f48*/ 	.word	0x00000000
        /*0f4c*/ 	.short	0x010a
        /*0f4e*/ 	.byte	0x06
	.zero		1


	//   ....[9]....
        /*0f50*/ 	.word	0x0000f070
        /*0f54*/ 	.word	0x000000ff
        /*0f58*/ 	.word	0x00000000
        /*0f5c*/ 	.short	0x010a
        /*0f5e*/ 	.byte	0x06
	.zero		1


	//   ....[10]....
        /*0f60*/ 	.word	0x0000f1a0
        /*0f64*/ 	.word	0x000000ff
        /*0f68*/ 	.word	0x00016000
        /*0f6c*/ 	.short	0x0108
        /*0f6e*/ 	.byte	0x04
	.zero		1


	//   ....[11]....
        /*0f70*/ 	.word	0x0000f280
        /*0f74*/ 	.word	0x000000ff
        /*0f78*/ 	.word	0x00016008
        /*0f7c*/ 	.short	0x0108
        /*0f7e*/ 	.byte	0x04
	.zero		1


	//   ....[12]....
        /*0f80*/ 	.word	0x00018b60
        /*0f84*/ 	.word	0x000000ff
        /*0f88*/ 	.word	0x00012000
        /*0f8c*/ 	.short	0x010a
        /*0f8e*/ 	.byte	0x04
	.zero		1


	//   ....[13]....
        /*0f90*/ 	.word	0x00018b90
        /*0f94*/ 	.word	0x000000ff
        /*0f98*/ 	.word	0x00016010
        /*0f9c*/ 	.short	0x010a
        /*0f9e*/ 	.byte	0x04
	.zero		1


	//   ....[14]....
        /*0fa0*/ 	.word	0x00018bc0
        /*0fa4*/ 	.word	0x000000ff
        /*0fa8*/ 	.word	0x00000000
        /*0fac*/ 	.short	0x010a
        /*0fae*/ 	.byte	0x06
	.zero		1


	//   ....[15]....
        /*0fb0*/ 	.word	0x00018bf0
        /*0fb4*/ 	.word	0x000000ff
        /*0fb8*/ 	.word	0x00000000
        /*0fbc*/ 	.short	0x010a
        /*0fbe*/ 	.byte	0x06
	.zero		1


	//----- nvinfo : EIATTR_NUM_MBARRIERS
	.align		4
.L_81:
        /*0fc0*/ 	.byte	0x03, 0x38
        /*0fc2*/ 	.short	0xffff


	//----- nvinfo : EIATTR_EXIT_INSTR_OFFSETS
	.align		4
        /*0fc4*/ 	.byte	0x04, 0x1c
        /*0fc6*/ 	.short	(.L_83 - .L_82)


	//   ....[0]....
.L_82:
        /*0fc8*/ 	.word	0x00018b50


	//----- nvinfo : EIATTR_REQNTID
	.align		4
.L_83:
        /*0fcc*/ 	.byte	0x04, 0x10
        /*0fce*/ 	.short	(.L_85 - .L_84)
.L_84:
        /*0fd0*/ 	.word	0x00000080
        /*0fd4*/ 	.word	0x00000001
        /*0fd8*/ 	.word	0x00000001


	//----- nvinfo : EIATTR_CRS_STACK_SIZE
	.align		4
.L_85:
        /*0fdc*/ 	.byte	0x04, 0x1e
        /*0fde*/ 	.short	(.L_87 - .L_86)
.L_86:
        /*0fe0*/ 	.word	0x00000000


	//----- nvinfo : EIATTR_CBANK_PARAM_SIZE
	.align		4
.L_87:
        /*0fe4*/ 	.byte	0x03, 0x19
        /*0fe6*/ 	.short	0x0088


	//----- nvinfo : EIATTR_PARAM_CBANK
	.align		4
        /*0fe8*/ 	.byte	0x04, 0x0a
        /*0fea*/ 	.short	(.L_89 - .L_88)
	.align		4
.L_88:
        /*0fec*/ 	.word	index@(.nv.constant0.attn_fwd)
        /*0ff0*/ 	.short	0x0380
        /*0ff2*/ 	.short	0x0088


	//----- nvinfo : EIATTR_SW_WAR
	.align		4
.L_89:
        /*0ff4*/ 	.byte	0x04, 0x36
        /*0ff6*/ 	.short	(.L_91 - .L_90)
.L_90:
        /*0ff8*/ 	.word	0x00000008
.L_91:


//--------------------- .nv.compat                --------------------------
	.section	.nv.compat,"",@"SHT_CUDA_COMPAT_INFO"
	.align	4
        /*0000*/ 	.byte	0x02, 0x02, 0x02, 0x00, 0x02, 0x05, 0x05, 0x00, 0x02, 0x03, 0x00, 0x00, 0x02, 0x06, 0x01, 0x00


//--------------------- .nv.callgraph             --------------------------
	.section	.nv.callgraph,"",@"SHT_CUDA_CALLGRAPH"
	.align	4
	.sectionentsize	8
	.align		4
        /*0000*/ 	.word	0x00000000
	.align		4
        /*0004*/ 	.word	0xffffffff
	.align		4
        /*0008*/ 	.word	0x00000000
	.align		4
        /*000c*/ 	.word	0xfffffffe
	.align		4
        /*0010*/ 	.word	0x00000000
	.align		4
        /*0014*/ 	.word	0xfffffffd
	.align		4
        /*0018*/ 	.word	0x00000000
	.align		4
        /*001c*/ 	.word	0xfffffffc


//--------------------- .nv.constant4             --------------------------
	.section	.nv.constant4,"a",@progbits
	.align	8
	.align		8
.nv.constant4:
        /*0000*/ 	.dword	_$_str


//--------------------- .text.attn_fwd            --------------------------
	.section	.text.attn_fwd,"ax",@progbits
	.align	128
        .global         attn_fwd
        .type           attn_fwd,@function
        .size           attn_fwd,(.L_x_29 - attn_fwd)
        .other          attn_fwd,@"STO_CUDA_ENTRY STV_DEFAULT"
attn_fwd:
.text.attn_fwd:
[----:B------:R-:W0:Y:S01]  /*0000*/  LDC R1, c[0x0][0x37c] ;  /* 0x0000df00ff017b82 */ /* 0x000e220000000800 */
[----:B------:R-:W1:Y:S01]  /*0010*/  S2R R226, SR_TID.X ;  /* 0x0000000000e27919 */ /* 0x000e620000002100 */
[----:B0-----:R-:W-:Y:S02]  /*0020*/  IADD3 R1, PT, PT, R1, -0x3a8, RZ ;  /* 0xfffffc5801017810 */ /* 0x001fe40007ffe0ff */
[----:B-1----:R-:W-:-:S13]  /*0030*/  ISETP.GE.U32.AND P0, PT, R226, 0x20, PT ;  /* 0x00000020e200780c */ /* 0x002fda0003f06070 */
[----:B------:R-:W-:Y:S05]  /*0040*/  @P0 BRA `(.L_x_0) ;  /* 0x0000000000b80947 */ /* 0x000fea0003800000 */
[----:B------:R-:W0:Y:S01]  /*0050*/  S2UR UR6, SR_CgaCtaId ;  /* 0x00000000000679c3 */ /* 0x000e220000008800 */
[----:B------:R-:W-:Y:S01]  /*0060*/  NOP ;  /* 0x0000000000007918 */ /* 0x000fe20000000000 */
[----:B------:R-:W-:Y:S02]  /*0070*/  UMOV UR4, 0x40 ;  /* 0x0000004000047882 */ /* 0x000fe40000000000 */
[----:B0-----:R-:W-:-:S09]  /*0080*/  ULEA UR4, UR6, UR4, 0x18 ;  /* 0x0000000406047291 */ /* 0x001fd2000f8ec0ff */
[----:B------:R-:W0:Y:S01]  /*0090*/  LDS.U8 R0, [UR4] ;  /* 0x00000004ff007984 */ /* 0x000e220008000000 */
[----:B------:R-:W-:Y:S02]  /*00a0*/  UMOV UR4, 0x400 ;  /* 0x0000040000047882 */ /* 0x000fe40000000000 */
[----:B------:R-:W-:Y:S01]  /*00b0*/  ULEA UR4, UR6, UR4, 0x18 ;  /* 0x0000000406047291 */ /* 0x000fe2000f8ec0ff */
[----:B0-----:R-:W-:-:S13]  /*00c0*/  ISETP.NE.AND P1, PT, R0, RZ, PT ;  /* 0x000000ff0000720c */ /* 0x001fda0003f25270 */
[----:B------:R-:W-:Y:S05]  /*00d0*/  @P1 BRA `(.L_x_1) ;  /* 0x00000000007c1947 */ /* 0x000fea0003800000 */
[----:B------:R-:W-:-:S13]  /*00e0*/  ELECT P1, URZ, PT ;  /* 0x0000000000ff782f */ /* 0x000fda0003820000 */
[----:B------:R-:W-:Y:S05]  /*00f0*/  @!P1 BRA `(.L_x_2) ;  /* 0x0000000000849947 */ /* 0x000fea0003800000 */
[----:B------:R-:W-:Y:S01]  /*0100*/  UMOV UR5, 0x10 ;  /* 0x0000001000057882 */ /* 0x000fe20000000000 */
[----:B------:R-:W-:Y:S01]  /*0110*/  HFMA2 R4, -RZ, RZ, 0, 5.9604644775390625e-08 ;  /* 0x00000001ff047431 */ /* 0x000fe200000001ff */
[----:B------:R-:W-:-:S03]  /*0120*/  MOV R5, 0xffff ;  /* 0x0000ffff00057802 */ /* 0x000fc60000000f00 */
[----:B------:R-:W-:Y:S04]  /*0130*/  DEPBAR.LE SB0, 0x36 ;  /* 0x00008d800000791a */ /* 0x000fe80000000000 */
[----:B------:R-:W0:Y:S02]  /*0140*/  UTCATOMSWS.FIND_AND_SET.ALIGN UP0, UR5, UR5 ;  /* 0x00000005000575e3 */ /* 0x000e240008000800 */
[----:B0-----:R-:W-:-:S04]  /*0150*/  PLOP3.LUT P1, PT, PT, PT, UP0, 0x80, 0x8 ;  /* 0x000000000008781c */ /* 0x001fc80003f2f008 */
[----:B------:R-:W-:-:S04]  /*0160*/  SEL R0, RZ, 0xffffffff, !P1 ;  /* 0xffffffffff007807 */ /* 0x000fc80004800000 */
[----:B------:R-:W-:Y:S02]  /*0170*/  ISETP.NE.AND P1, PT, R0, RZ, PT ;  /* 0x000000ff0000720c */ /* 0x000fe40003f25270 */
[----:B------:R-:W-:-:S11]  /*0180*/  MOV R0, UR5 ;  /* 0x0000000500007c02 */ /* 0x000fd60008000f00 */
[----:B------:R-:W-:Y:S05]  /*0190*/  @P1 BRA `(.L_x_3) ;  /* 0x0000000000241947 */ /* 0x000fea0003800000 */
.L_x_4:
[----:B------:R-:W-:Y:S05]  /*01a0*/  NANOSLEEP 0x64 ;  /* 0x000000640000795d */ /* 0x000fea0003800000 */
[----:B------:R-:W-:-:S05]  /*01b0*/  UMOV UR5, 0x10 ;  /* 0x0000001000057882 */ /* 0x000fca0000000000 */
[----:B------:R-:W-:Y:S04]  /*01c0*/  DEPBAR.LE SB0, 0x36 ;  /* 0x00008d800000791a */ /* 0x000fe80000000000 */
[----:B------:R-:W0:Y:S02]  /*01d0*/  UTCATOMSWS.FIND_AND_SET.ALIGN UP0, UR5, UR5 ;  /* 0x00000005000575e3 */ /* 0x000e240008000800 */
[----:B0-----:R-:W-:-:S04]  /*01e0*/  PLOP3.LUT P1, PT, PT, PT, UP0, 0x80, 0x8 ;  /* 0x000000000008781c */ /* 0x001fc80003f2f008 */
[----:B------:R-:W-:-:S04]  /*01f0*/  SEL R0, RZ, 0xffffffff, !P1 ;  /* 0xffffffffff007807 */ /* 0x000fc80004800000 */
[----:B------:R-:W-:Y:S02]  /*0200*/  ISETP.NE.AND P1, PT, R0, RZ, PT ;  /* 0x000000ff0000720c */ /* 0x000fe40003f25270 */
[----:B------:R-:W-:-:S11]  /*0210*/  MOV R0, UR5 ;  /* 0x0000000500007c02 */ /* 0x000fd60008000f00 */
[----:B------:R-:W-:Y:S05]  /*0220*/  @!P1 BRA `(.L_x_4) ;  /* 0xfffffffc00dc9947 */ /* 0x000fea000383ffff */
.L_x_3:
[----:B------:R-:W-:Y:S01]  /*0230*/  IADD3 R3, PT, PT, R0, 0x10, RZ ;  /* 0x0000001000037810 */ /* 0x000fe20007ffe0ff */
[----:B------:R-:W-:Y:S01]  /*0240*/  UMOV UR5, 0x50 ;  /* 0x0000005000057882 */ /* 0x000fe20000000000 */
[----:B------:R-:W-:Y:S01]  /*0250*/  SHF.L.U32 R2, R5, R0, RZ ;  /* 0x0000000005027219 */ /* 0x000fe200000006ff */
[----:B------:R-:W-:Y:S01]  /*0260*/  ULEA UR5, UR6, UR5, 0x18 ;  /* 0x0000000506057291 */ /* 0x000fe2000f8ec0ff */
[----:B------:R-:W-:Y:S02]  /*0270*/  SHF.L.U32 R3, R4, R3, RZ ;  /* 0x0000000304037219 */ /* 0x000fe400000006ff */
[----:B------:R-:W-:Y:S02]  /*0280*/  SHF.L.U32 R0, R0, 0x5, RZ ;  /* 0x0000000500007819 */ /* 0x000fe400000006ff */
[----:B------:R-:W-:-:S05]  /*0290*/  LOP3.LUT R2, R3, R2, RZ, 0xfc, !PT ;  /* 0x0000000203027212 */ /* 0x000fca00078efcff */
[----:B------:R0:W-:Y:S04]  /*02a0*/  ATOMS.OR RZ, [UR5], R2 ;  /* 0x00000002ffff798c */ /* 0x0001e8000b000005 */
[----:B------:R0:W-:Y:S01]  /*02b0*/  STS [UR4], R0 ;  /* 0x00000000ff007988 */ /* 0x0001e20008000804 */
[----:B------:R-:W-:Y:S05]  /*02c0*/  BRA `(.L_x_2) ;  /* 0x0000000000107947 */ /* 0x000fea0003800000 */
.L_x_1:
[----:B------:R-:W-:Y:S02]  /*02d0*/  MOV R0, 0xffffffff ;  /* 0xffffffff00007802 */ /* 0x000fe40000000f00 */
[----:B------:R-:W-:-:S03]  /*02e0*/  MOV R2, 0x310 ;  /* 0x0000031000027802 */ /* 0x000fc60000000f00 */
[----:B------:R0:W-:Y:S04]  /*02f0*/  STS [UR4], R0 ;  /* 0x00000000ff007988 */ /* 0x0001e80008000804 */
[----:B0-----:R-:W-:Y:S05]  /*0300*/  CALL.REL.NOINC `($__internal_1_$__cuda_sm10x_tcgen05_guardrail_trap_phase_invalid_during_alloc) ;  /* 0x0000018800507944 */ /* 0x001fea0003c00000 */
.L_x_2:
[----:B------:R-:W-:Y:S05]  /*0310*/  WARPSYNC.ALL ;  /* 0x0000000000007948 */ /* 0x000fea0003800000 */
[----:B------:R-:W-:Y:S01]  /*0320*/  NOP ;  /* 0x0000000000007918 */ /* 0x000fe20000000000 */
.L_x_0:
[----:B------:R-:W1:Y:S01]  /*0330*/  S2R R3, SR_CTAID.X ;  /* 0x0000000000037919 */ /* 0x000e620000002500 */
[----:B------:R-:W2:Y:S01]  /*0340*/  S2UR UR8, SR_CTAID.Y ;  /* 0x00000000000879c3 */ /* 0x000ea20000002600 */
[----:B------:R-:W2:Y:S01]  /*0350*/  LDCU.64 UR6, c[0x0][0x3b0] ;  /* 0x00007600ff0677ac */ /* 0x000ea20008000a00 */
[----:B------:R-:W-:Y:S01]  /*0360*/  LOP3.LUT R224, R226, 0x7f, RZ, 0xc0, !PT ;  /* 0x0000007fe2e07812 */ /* 0x000fe200078ec0ff */
[----:B------:R-:W-:Y:S01]  /*0370*/  UMOV UR4, 0x400 ;  /* 0x0000040000047882 */ /* 0x000fe20000000000 */
[----:B------:R-:W3:Y:S04]  /*0380*/  LDCU.64 UR10, c[0x0][0x358] ;  /* 0x00006b00ff0a77ac */ /* 0x000ee80008000a00 */
[----:B------:R-:W4:Y:S08]  /*0390*/  S2UR UR5, SR_CgaCtaId ;  /* 0x00000000000579c3 */ /* 0x000f300000008800 */
[----:B------:R-:W5:Y:S01]  /*03a0*/  LDC.64 R6, c[0x0][0x380] ;  /* 0x0000e000ff067b82 */ /* 0x000f620000000a00 */
[----:B--2---:R-:W-:-:S04]  /*03b0*/  UIMAD UR6, UR8, UR6, URZ ;  /* 0x00000006080672a4 */ /* 0x004fc8000f8e02ff */
[----:B------:R-:W-:Y:S01]  /*03c0*/  USHF.L.U32 UR8, UR6, 0x1, URZ ;  /* 0x0000000106087899 */ /* 0x000fe200080006ff */
[----:B-1----:R-:W-:Y:S01]  /*03d0*/  LEA R89, R3, R224, 0x7 ;  /* 0x000000e003597211 */ /* 0x002fe200078e38ff */
[----:B----4-:R-:W-:Y:S01]  /*03e0*/  ULEA UR4, UR5, UR4, 0x18 ;  /* 0x0000000405047291 */ /* 0x010fe2000f8ec0ff */
[----:B------:R-:W-:Y:S03]  /*03f0*/  BAR.SYNC.DEFER_BLOCKING 0x0 ;  /* 0x0000000000007b1d */ /* 0x000fe60000010000 */
[----:B0-----:R-:W-:Y:S01]  /*0400*/  IMAD R0, R89, UR7, RZ ;  /* 0x0000000759007c24 */ /* 0x001fe2000f8e02ff */
[----:B------:R-:W-:Y:S02]  /*0410*/  UIMAD.WIDE UR6, UR6, 0x2, URZ ;  /* 0x00000002060678a5 */ /* 0x000fe4000f8e02ff */
[----:B------:R0:W-:Y:S02]  /*0420*/  STL [R1+0x16c], R89 ;  /* 0x00016c5901007387 */ /* 0x0001e40000100800 */
[C---:B------:R-:W-:Y:S01]  /*0430*/  SHF.L.U32 R5, R0.reuse, 0x1, RZ ;  /* 0x0000000100057819 */ /* 0x040fe200000006ff */
[----:B------:R-:W-:-:S03]  /*0440*/  IMAD.HI R0, R0, 0x2, RZ ;  /* 0x0000000200007827 */ /* 0x000fc600078e02ff */
[----:B-----5:R-:W-:-:S04]  /*0450*/  IADD3 R4, P2, P1, R5, UR8, R6 ;  /* 0x0000000805047c10 */ /* 0x020fc8000f95e006 */
[----:B------:R-:W-:Y:S01]  /*0460*/  IADD3.X R5, PT, PT, R0, UR7, R7, P2, P1 ;  /* 0x0000000700057c10 */ /* 0x000fe200097e2407 */
[----:B------:R-:W1:Y:S01]  /*0470*/  LDS R2, [UR4] ;  /* 0x00000004ff027984 */ /* 0x000e620008000800 */
[----:B------:R-:W-:Y:S06]  /*0480*/  BAR.SYNC.DEFER_BLOCKING 0x0 ;  /* 0x0000000000007b1d */ /* 0x000fec0000010000 */
[----:B0--3--:R-:W-:Y:S05]  /*0490*/  @P0 BRA `(.L_x_5) ;  /* 0x0000000000180947 */ /* 0x009fea0003800000 */
[----:B------:R-:W-:Y:S01]  /*04a0*/  ELECT P1, URZ, PT ;  /* 0x0000000000ff782f */ /* 0x000fe20003820000 */
[----:B------:R-:W-:Y:S01]  /*04b0*/  HFMA2 R0, -RZ, RZ, 0, 5.9604644775390625e-08 ;  /* 0x00000001ff007431 */ /* 0x000fe200000001ff */
[----:B------:R-:W-:Y:S01]  /*04c0*/  UMOV UR6, 0x40 ;  /* 0x0000004000067882 */ /* 0x000fe20000000000 */
[----:B------:R-:W-:Y:S01]  /*04d0*/  UVIRTCOUNT.DEALLOC.SMPOOL 0x80 ;  /* 0x000000800000784c */ /* 0x000fe20000000000 */
[----:B------:R-:W-:-:S09]  /*04e0*/  ULEA UR6, UR5, UR6, 0x18 ;  /* 0x0000000605067291 */ /* 0x000fd2000f8ec0ff */
[----:B------:R0:W-:Y:S03]  /*04f0*/  @P1 STS.U8 [UR6], R0 ;  /* 0x00000000ff001988 */ /* 0x0001e60008000006 */
.L_x_5:
[----:B------:R2:W3:Y:S01]  /*0500*/  LDG.E.U16 R18, desc[UR10][R4.64] ;  /* 0x0000000a04127981 */ /* 0x0004e2000c1e1500 */
[----:B------:R-:W4:Y:S01]  /*0510*/  S2UR UR16, SR_CTAID.Y ;  /* 0x00000000001079c3 */ /* 0x000f220000002600 */
[----:B------:R-:W4:Y:S01]  /*0520*/  LDCU.64 UR6, c[0x0][0x3b0] ;  /* 0x00007600ff0677ac */ /* 0x000f220008000a00 */
[----:B------:R-:W-:Y:S01]  /*0530*/  SHF.L.U32 R196, R226, 0x1, RZ ;  /* 0x00000001e2c47819 */ /* 0x000fe200000006ff */
[----:B------:R-:W5:Y:S03]  /*0540*/  LDCU.64 UR8, c[0x0][0x388] ;  /* 0x00007100ff0877ac */ /* 0x000f660008000a00 */
[----:B------:R-:W-:Y:S02]  /*0550*/  LOP3.LUT R196, R196, 0x7e, RZ, 0xc0, !PT ;  /* 0x0000007ec4c47812 */ /* 0x000fe400078ec0ff */
[----:B------:R-:W2:Y:S08]  /*0560*/  LDC.64 R10, c[0x0][0x380] ;  /* 0x0000e000ff0a7b82 */ /* 0x000eb00000000a00 */
[----:B------:R-:W0:Y:S08]  /*0570*/  LDC R6, c[0x0][0x3b8] ;  /* 0x0000ee00ff067b82 */ /* 0x000e300000000800 */
[----:B------:R-:W1:Y:S01]  /*0580*/  LDC R62, c[0x0][0x3b8] ;  /* 0x0000ee00ff3e7b82 */ /* 0x000e620000000800 */
[----:B----4-:R-:W-:Y:S01]  /*0590*/  UIMAD UR6, UR16, UR6, URZ ;  /* 0x00000006100672a4 */ /* 0x010fe2000f8e02ff */
[----:B0-----:R-:W-:-:S06]  /*05a0*/  IMAD R0, R89, UR7, RZ ;  /* 0x0000000759007c24 */ /* 0x001fcc000f8e02ff */
[----:B------:R-:W0:Y:S01]  /*05b0*/  LDC R86, c[0x0][0x3b8] ;  /* 0x0000ee00ff567b82 */ /* 0x000e220000000800 */
[----:B------:R-:W-:Y:S01]  /*05c0*/  USHF.L.U32 UR5, UR6, 0x1, URZ ;  /* 0x0000000106057899 */ /* 0x000fe200080006ff */
[C---:B------:R-:W-:Y:S01]  /*05d0*/  SHF.L.U32 R3, R0.reuse, 0x1, RZ ;  /* 0x0000000100037819 */ /* 0x040fe200000006ff */
[----:B------:R-:W-:Y:S01]  /*05e0*/  UIMAD.WIDE UR6, UR6, 0x2, URZ ;  /* 0x00000002060678a5 */ /* 0x000fe2000f8e02ff */
[----:B------:R-:W-:Y:S01]  /*05f0*/  IMAD.HI R8, R0, 0x2, RZ ;  /* 0x0000000200087827 */ /* 0x000fe200078e02ff */
[----:B------:R-:W-:-:S03]  /*0600*/  LOP3.LUT R0, R226, 0x40, RZ, 0xc0, !PT ;  /* 0x00000040e2007812 */ /* 0x000fc600078ec0ff */
[----:B------:R-:W4:Y:S01]  /*0610*/  LDC R88, c[0x0][0x3b8] ;  /* 0x0000ee00ff587b82 */ /* 0x000f220000000800 */
[----:B--2---:R-:W-:Y:S01]  /*0620*/  IADD3 R5, P1, P2, R3, UR5, R10 ;  /* 0x0000000503057c10 */ /* 0x004fe2000fa3e00a */
[C---:B------:R-:W-:Y:S01]  /*0630*/  IMAD R14, R6.reuse, 0x22, RZ ;  /* 0x00000022060e7824 */ /* 0x040fe200078e02ff */
[C---:B------:R-:W-:Y:S01]  /*0640*/  SHF.L.U32 R3, R6.reuse, 0x3, RZ ;  /* 0x0000000306037819 */ /* 0x040fe200000006ff */
[----:B------:R-:W-:Y:S01]  /*0650*/  IMAD R12, R6, 0x12, RZ ;  /* 0x00000012060c7824 */ /* 0x000fe200078e02ff */
[----:B------:R-:W-:Y:S01]  /*0660*/  IADD3.X R4, PT, PT, R8, UR7, R11, P1, P2 ;  /* 0x0000000708047c10 */ /* 0x000fe20008fe440b */
[C---:B------:R-:W-:Y:S01]  /*0670*/  IMAD R15, R6.reuse, 0x24, RZ ;  /* 0x00000024060f7824 */ /* 0x040fe200078e02ff */
[CC--:B------:R-:W-:Y:S01]  /*0680*/  LEA R8, P1, R6.reuse, R5.reuse, 0x4 ;  /* 0x0000000506087211 */ /* 0x0c0fe200078220ff */
[C---:B------:R-:W-:Y:S01]  /*0690*/  IMAD R17, R6.reuse, 0x42, RZ ;  /* 0x0000004206117824 */ /* 0x040fe200078e02ff */
[C---:B------:R-:W-:Y:S01]  /*06a0*/  LEA R7, R6.reuse, R6, 0x3 ;  /* 0x0000000606077211 */ /* 0x040fe200078e18ff */
[C---:B------:R-:W-:Y:S01]  /*06b0*/  IMAD R16, R6.reuse, 0x26, RZ ;  /* 0x0000002606107824 */ /* 0x040fe200078e02ff */
[----:B------:R-:W-:Y:S01]  /*06c0*/  LEA.HI.X.SX32 R9, R3, R4, 0x1, P1 ;  /* 0x0000000403097211 */ /* 0x000fe200008f0eff */
[C---:B------:R-:W-:Y:S01]  /*06d0*/  IMAD R19, R6.reuse, 0x4a, RZ ;  /* 0x0000004a06137824 */ /* 0x040fe200078e02ff */
[C---:B------:R-:W-:Y:S01]  /*06e0*/  LEA R3, R6.reuse, R6, 0x4 ;  /* 0x0000000606037211 */ /* 0x040fe200078e20ff */
[----:B------:R-:W-:Y:S01]  /*06f0*/  IMAD R21, R6, 0x4e, RZ ;  /* 0x0000004e06157824 */ /* 0x000fe200078e02ff */
[-C--:B------:R-:W-:Y:S01]  /*0700*/  IADD3 R192, P1, PT, R14, R5.reuse, RZ ;  /* 0x000000050ec07210 */ /* 0x080fe20007f3e0ff */
[----:B------:R-:W-:Y:S01]  /*0710*/  IMAD R35, R6, 0x82, RZ ;  /* 0x0000008206237824 */ /* 0x000fe200078e02ff */
[-C--:B------:R-:W-:Y:S01]  /*0720*/  IADD3 R10, P2, PT, R12, R5.reuse, RZ ;  /* 0x000000050c0a7210 */ /* 0x080fe20007f5e0ff */
[C---:B------:R-:W-:Y:S01]  /*0730*/  IMAD R20, R6.reuse, 0x4c, RZ ;  /* 0x0000004c06147824 */ /* 0x040fe200078e02ff */
[-C--:B------:R-:W-:Y:S01]  /*0740*/  LEA.HI.X.SX32 R193, R3, R4.reuse, 0x1, P1 ;  /* 0x0000000403c17211 */ /* 0x080fe200008f0eff */
[C---:B------:R-:W-:Y:S01]  /*0750*/  IMAD R241, R6.reuse, 0x86, RZ ;  /* 0x0000008606f17824 */ /* 0x040fe200078e02ff */
[-C--:B------:R-:W-:Y:S01]  /*0760*/  IADD3 R190, P1, PT, R15, R5.reuse, RZ ;  /* 0x000000050fbe7210 */ /* 0x080fe20007f3e0ff */
[C---:B------:R-:W-:Y:S01]  /*0770*/  IMAD R108, R6.reuse, 0x84, RZ ;  /* 0x00000084066c7824 */ /* 0x040fe200078e02ff */
[-C--:B------:R-:W-:Y:S01]  /*0780*/  LEA.HI.X.SX32 R11, R7, R4.reuse, 0x1, P2 ;  /* 0x00000004070b7211 */ /* 0x080fe200010f0eff */
[----:B------:R-:W-:Y:S01]  /*0790*/  IMAD R3, R6, 0x13, RZ ;  /* 0x0000001306037824 */ /* 0x000fe200078e02ff */
[----:B------:R-:W-:Y:S01]  /*07a0*/  LEA.HI.X.SX32 R191, R12, R4, 0x1, P1 ;  /* 0x000000040cbf7211 */ /* 0x000fe200008f0eff */
[----:B------:R-:W2:Y:S01]  /*07b0*/  LDG.E.U16 R135, desc[UR10][R8.64] ;  /* 0x0000000a08877981 */ /* 0x000ea2000c1e1500 */
[C---:B------:R-:W-:Y:S01]  /*07c0*/  LEA R7, R6.reuse, R6, 0x5 ;  /* 0x0000000606077211 */ /* 0x040fe200078e28ff */
[----:B------:R-:W0:Y:S01]  /*07d0*/  LDC R87, c[0x0][0x3b8] ;  /* 0x0000ee00ff577b82 */ /* 0x000e220000000800 */
[-C--:B------:R-:W-:Y:S01]  /*07e0*/  IADD3 R158, P1, PT, R17, R5.reuse, RZ ;  /* 0x00000005119e7210 */ /* 0x080fe20007f3e0ff */
[----:B------:R-:W-:Y:S01]  /*07f0*/  IMAD R106, R6, 0x88, RZ ;  /* 0x00000088066a7824 */ /* 0x000fe200078e02ff */
[-C--:B------:R-:W-:Y:S01]  /*0800*/  IADD3 R188, P2, PT, R16, R5.reuse, RZ ;  /* 0x0000000510bc7210 */ /* 0x080fe20007f5e0ff */
[C---:B------:R-:W-:Y:S01]  /*0810*/  IMAD R12, R6.reuse, 0x44, RZ ;  /* 0x00000044060c7824 */ /* 0x040fe200078e02ff */
[-C--:B------:R-:W-:Y:S01]  /*0820*/  LEA.HI.X.SX32 R159, R7, R4.reuse, 0x1, P1 ;  /* 0x00000004079f7211 */ /* 0x080fe200008f0eff */
[C---:B------:R-:W-:Y:S01]  /*0830*/  IMAD R7, R6.reuse, 0x46, RZ ;  /* 0x0000004606077824 */ /* 0x040fe200078e02ff */
[----:B------:R-:W-:Y:S01]  /*0840*/  LEA.HI.X.SX32 R189, R3, R4, 0x1, P2 ;  /* 0x0000000403bd7211 */ /* 0x000fe200010f0eff */
[----:B------:R-:W-:Y:S01]  /*0850*/  IMAD R3, R6, 0x23, RZ ;  /* 0x0000002306037824 */ /* 0x000fe200078e02ff */
[----:B------:R-:W-:Y:S01]  /*0860*/  LEA R13, R0, R196, 0x9 ;  /* 0x000000c4000d7211 */ /* 0x000fe200078e48ff */
[C---:B------:R-:W-:Y:S01]  /*0870*/  IMAD R102, R6.reuse, 0x8a, RZ ;  /* 0x0000008a06667824 */ /* 0x040fe200078e02ff */
[-C--:B------:R-:W-:Y:S01]  /*0880*/  IADD3 R154, P1, PT, R7, R5.reuse, RZ ;  /* 0x00000005079a7210 */ /* 0x080fe20007f3e0ff */
[----:B------:R-:W-:Y:S01]  /*0890*/  IMAD R98, R6, 0x8c, RZ ;  /* 0x0000008c06627824 */ /* 0x000fe200078e02ff */
[-C--:B------:R-:W-:Y:S01]  /*08a0*/  IADD3 R156, P2, PT, R12, R5.reuse, RZ ;  /* 0x000000050c9c7210 */ /* 0x080fe20007f5e0ff */
[C---:B------:R-:W-:Y:S01]  /*08b0*/  IMAD R242, R6.reuse, 0x8e, RZ ;  /* 0x0000008e06f27824 */ /* 0x040fe200078e02ff */
[----:B------:R-:W-:Y:S01]  /*08c0*/  LEA.HI.X.SX32 R155, R3, R4, 0x1, P1 ;  /* 0x00000004039b7211 */ /* 0x000fe200008f0eff */
[C---:B------:R-:W-:Y:S01]  /*08d0*/  IMAD R3, R6.reuse, 0x25, RZ ;  /* 0x0000002506037824 */ /* 0x040fe200078e02ff */
[-C--:B------:R-:W-:Y:S01]  /*08e0*/  IADD3 R150, P1, PT, R19, R5.reuse, RZ ;  /* 0x0000000513967210 */ /* 0x080fe20007f3e0ff */
[----:B------:R-:W2:Y:S01]  /*08f0*/  LDG.E.U16 R207, desc[UR10][R10.64] ;  /* 0x0000000a0acf7981 */ /* 0x000ea2000c1e1500 */
[C---:B------:R-:W-:Y:S01]  /*0900*/  IMAD R90, R6.reuse, 0x92, RZ ;  /* 0x00000092065a7824 */ /* 0x040fe200078e02ff */
[C---:B------:R-:W-:Y:S01]  /*0910*/  LEA R113, R6.reuse, R6, 0x7 ;  /* 0x0000000606717211 */ /* 0x040fe200078e38ff */
[C---:B------:R-:W-:Y:S01]  /*0920*/  IMAD R94, R6.reuse, 0x90, RZ ;  /* 0x00000090065e7824 */ /* 0x040fe200078e02ff */
[-C--:B------:R-:W-:Y:S01]  /*0930*/  LEA.HI.X.SX32 R151, R3, R4.reuse, 0x1, P1 ;  /* 0x0000000403977211 */ /* 0x080fe200008f0eff */
[C---:B------:R-:W-:Y:S01]  /*0940*/  IMAD R3, R6.reuse, 0x27, RZ ;  /* 0x0000002706037824 */ /* 0x040fe200078e02ff */
[-C--:B------:R-:W-:Y:S01]  /*0950*/  IADD3 R146, P1, PT, R21, R5.reuse, RZ ;  /* 0x0000000515927210 */ /* 0x080fe20007f3e0ff */
[----:B------:R-:W-:Y:S01]  /*0960*/  IMAD R92, R6, 0x94, RZ ;  /* 0x00000094065c7824 */ /* 0x000fe200078e02ff */
[-C--:B------:R-:W-:Y:S01]  /*0970*/  LEA.HI.X.SX32 R157, R14, R4.reuse, 0x1, P2 ;  /* 0x000000040e9d7211 */ /* 0x080fe200010f0eff */
[C---:B------:R-:W-:Y:S01]  /*0980*/  IMAD R243, R6.reuse, 0x96, RZ ;  /* 0x0000009606f37824 */ /* 0x040fe200078e02ff */
[----:B------:R-:W-:Y:S01]  /*0990*/  LEA.HI.X.SX32 R147, R3, R4, 0x1, P1 ;  /* 0x0000000403937211 */ /* 0x000fe200008f0eff */
[----:B------:R1:W2:Y:S01]  /*09a0*/  LDG.E.U16 R158, desc[UR10][R158.64] ;  /* 0x0000000a9e9e7981 */ /* 0x0002a2000c1e1500 */
[C---:B------:R-:W-:Y:S01]  /*09b0*/  LEA R3, R6.reuse, R6, 0x6 ;  /* 0x0000000606037211 */ /* 0x040fe200078e30ff */
[C---:B------:R-:W-:Y:S01]  /*09c0*/  IMAD R160, R6.reuse, 0x98, RZ ;  /* 0x0000009806a07824 */ /* 0x040fe200078e02ff */
[-C--:B------:R-:W-:Y:S01]  /*09d0*/  IADD3 R60, P1, PT, R35, R5.reuse, RZ ;  /* 0x00000005233c7210 */ /* 0x080fe20007f3e0ff */
[C---:B------:R-:W-:Y:S01]  /*09e0*/  IMAD R245, R6.reuse, 0x9e, RZ ;  /* 0x0000009e06f57824 */ /* 0x040fe200078e02ff */
[----:B------:R0:W2:Y:S01]  /*09f0*/  LDG.E.U16 R146, desc[UR10][R146.64] ;  /* 0x0000000a92927981 */ /* 0x0000a2000c1e1500 */
[C---:B------:R-:W-:Y:S01]  /*0a00*/  IMAD R22, R6.reuse, 0x14, RZ ;  /* 0x0000001406167824 */ /* 0x040fe200078e02ff */
[-C--:B------:R-:W-:Y:S01]  /*0a10*/  LEA.HI.X.SX32 R61, R3, R4.reuse, 0x1, P1 ;  /* 0x00000004033d7211 */ /* 0x080fe200008f0eff */
[C---:B------:R-:W-:Y:S01]  /*0a20*/  IMAD R3, R6.reuse, 0x43, RZ ;  /* 0x0000004306037824 */ /* 0x040fe200078e02ff */
[-C--:B------:R-:W-:Y:S01]  /*0a30*/  IADD3 R64, P1, PT, R241, R5.reuse, RZ ;  /* 0x00000005f1407210 */ /* 0x080fe20007f3e0ff */
[C---:B-1----:R-:W-:Y:S01]  /*0a40*/  IMAD R159, R6.reuse, 0x9a, RZ ;  /* 0x0000009a069f7824 */ /* 0x042fe200078e02ff */
[----:B------:R1:W2:Y:S01]  /*0a50*/  LDG.E.U16 R156, desc[UR10][R156.64] ;  /* 0x0000000a9c9c7981 */ /* 0x0002a2000c1e1500 */
[C---:B------:R-:W-:Y:S01]  /*0a60*/  IMAD R23, R6.reuse, 0x50, RZ ;  /* 0x0000005006177824 */ /* 0x040fe200078e02ff */
[----:B------:R-:W-:Y:S01]  /*0a70*/  LEA.HI.X.SX32 R65, R3, R4, 0x1, P1 ;  /* 0x0000000403417211 */ /* 0x000fe200008f0eff */
[----:B------:R-:W-:Y:S01]  /*0a80*/  IMAD R3, R6, 0x45, RZ ;  /* 0x0000004506037824 */ /* 0x000fe200078e02ff */
[----:B------:R-:W-:Y:S01]  /*0a90*/  IADD3 R14, P1, PT, R102, R5, RZ ;  /* 0x00000005660e7210 */ /* 0x000fe20007f3e0ff */
[C---:B------:R-:W-:Y:S01]  /*0aa0*/  IMAD R143, R6.reuse, 0xa0, RZ ;  /* 0x000000a0068f7824 */ /* 0x040fe200078e02ff */
[----:B------:R0:W2:Y:S01]  /*0ab0*/  LDG.E.U16 R154, desc[UR10][R154.64] ;  /* 0x0000000a9a9a7981 */ /* 0x0000a2000c1e1500 */
[C---:B------:R-:W-:Y:S01]  /*0ac0*/  IMAD R127, R6.reuse, 0xb0, RZ ;  /* 0x000000b0067f7824 */ /* 0x040fe200078e02ff */
[----:B------:R-:W0:Y:S01]  /*0ad0*/  LDC R121, c[0x0][0x380] ;  /* 0x0000e000ff797b82 */ /* 0x000e220000000800 */
[C---:B------:R-:W-:Y:S01]  /*0ae0*/  IMAD R126, R6.reuse, 0xb8, RZ ;  /* 0x000000b8067e7824 */ /* 0x040fe200078e02ff */
[----:B------:R-:W2:Y:S01]  /*0af0*/  LDG.E.U16 R64, desc[UR10][R64.64] ;  /* 0x0000000a40407981 */ /* 0x000ea2000c1e1500 */
[----:B------:R-:W-:-:S05]  /*0b00*/  IMAD R28, R6, 0x30, RZ ;  /* 0x00000030061c7824 */ /* 0x000fca00078e02ff */
[----:B------:R-:W0:Y:S01]  /*0b10*/  LDC R132, c[0x0][0x3b8] ;  /* 0x0000ee00ff847b82 */ /* 0x000e220000000800 */
[C---:B------:R-:W-:Y:S01]  /*0b20*/  IMAD R125, R6.reuse, 0xc0, RZ ;  /* 0x000000c0067d7824 */ /* 0x040fe200078e02ff */
[----:B------:R0:W2:Y:S01]  /*0b30*/  LDG.E.U16 R190, desc[UR10][R190.64] ;  /* 0x0000000abebe7981 */ /* 0x0000a2000c1e1500 */
        /* <DEDUP_REMOVED lines=14> */
[----:B------:R-:W-:-:S07]  /*0c20*/  IMAD R117, R6, 0xf0, RZ ;  /* 0x000000f006757824 */ /* 0x000fce00078e02ff */
[----:B------:R-:W0:Y:S01]  /*0c30*/  LDC R222, c[0x0][0x3b8] ;  /* 0x0000ee00ffde7b82 */ /* 0x000e220000000800 */
[----:B------:R-:W-:-:S07]  /*0c40*/  IMAD R38, R6, 0x52, RZ ;  /* 0x0000005206267824 */ /* 0x000fce00078e02ff */
[----:B------:R-:W0:Y:S01]  /*0c50*/  LDC R220, c[0x0][0x3b8] ;  /* 0x0000ee00ffdc7b82 */ /* 0x000e220000000800 */
[----:B------:R-:W-:-:S07]  /*0c60*/  IMAD R52, R6, 0x62, RZ ;  /* 0x0000006206347824 */ /* 0x000fce00078e02ff */
[----:B------:R-:W0:Y:S01]  /*0c70*/  LDC R244, c[0x0][0x3b8] ;  /* 0x0000ee00fff47b82 */ /* 0x000e220000000800 */
[C---:B------:R-:W-:Y:S01]  /*0c80*/  IMAD R116, R6.reuse, 0xf8, RZ ;  /* 0x000000f806747824 */ /* 0x040fe200078e02ff */
[----:B------:R-:W-:Y:S01]  /*0c90*/  UMOV UR14, 0x1 ;  /* 0x00000001000e7882 */ /* 0x000fe20000000000 */
[C---:B------:R-:W-:Y:S01]  /*0ca0*/  IMAD R53, R6.reuse, 0x72, RZ ;  /* 0x0000007206357824 */ /* 0x040fe200078e02ff */
[----:B------:R-:W0:Y:S01]  /*0cb0*/  LDCU UR37, c[0x0][0x3d4] ;  /* 0x00007a80ff2577ac */ /* 0x000e220008000800 */
[C---:B------:R-:W-:Y:S02]  /*0cc0*/  IMAD R120, R6.reuse, 0xa2, RZ ;  /* 0x000000a206787824 */ /* 0x040fe400078e02ff */
[C---:B------:R-:W-:Y:S01]  /*0cd0*/  IMAD R111, R6.reuse, 0x83, RZ ;  /* 0x00000083066f7824 */ /* 0x040fe200078e02ff */
[C---:B------:R-:W-:Y:S01]  /*0ce0*/  SHF.L.U32 R115, R6.reuse, 0x7, RZ ;  /* 0x0000000706737819 */ /* 0x040fe200000006ff */
[C---:B------:R-:W-:Y:S01]  /*0cf0*/  IMAD R130, R6.reuse, 0xb2, RZ ;  /* 0x000000b206827824 */ /* 0x040fe200078e02ff */
[----:B------:R-:W0:Y:S01]  /*0d00*/  LDCU.64 UR6, c[0x0][0x3b0] ;  /* 0x00007600ff0677ac */ /* 0x000e220008000a00 */
[C---:B------:R-:W-:Y:S01]  /*0d10*/  IMAD R131, R6.reuse, 0xc2, RZ ;  /* 0x000000c206837824 */ /* 0x040fe200078e02ff */
[----:B------:R0:W2:Y:S01]  /*0d20*/  LDG.E.U16 R188, desc[UR10][R188.64] ;  /* 0x0000000abcbc7981 */ /* 0x0000a2000c1e1500 */
[----:B------:R-:W0:Y:S01]  /*0d30*/  LDCU UR15, c[0x0][0x3d8] ;  /* 0x00007b00ff0f77ac */ /* 0x000e220008000800 */
[----:B------:R-:W0:Y:S02]  /*0d40*/  LDCU UR17, c[0x0][0x3d8] ;  /* 0x00007b00ff1177ac */ /* 0x000e240008000800 */
[----:B---3--:R3:W-:Y:S01]  /*0d50*/  STS.U16 [R13+UR4], R18 ;  /* 0x000000120d007988 */ /* 0x0087e20008000404 */
[----:B------:R-:W-:-:S02]  /*0d60*/  IMAD R31, R6, 0x51, RZ ;  /* 0x00000051061f7824 */ /* 0x000fc400078e02ff */
[C---:B0-----:R-:W-:Y:S02]  /*0d70*/  IMAD R147, R6.reuse, 0xe2, RZ ;  /* 0x000000e206937824 */ /* 0x041fe400078e02ff */
[C---:B-1----:R-:W-:Y:S02]  /*0d80*/  IMAD R157, R6.reuse, 0xf2, RZ ;  /* 0x000000f2069d7824 */ /* 0x042fe400078e02ff */
[C---:B------:R-:W-:Y:S02]  /*0d90*/  IMAD R128, R6.reuse, 0xaa, RZ ;  /* 0x000000aa06807824 */ /* 0x040fe400078e02ff */
[C---:B------:R-:W-:Y:S02]  /*0da0*/  IMAD R129, R6.reuse, 0xba, RZ ;  /* 0x000000ba06817824 */ /* 0x040fe400078e02ff */
[C---:B------:R-:W-:Y:S02]  /*0db0*/  IMAD R155, R6.reuse, 0xea, RZ ;  /* 0x000000ea069b7824 */ /* 0x040fe400078e02ff */
[----:B------:R-:W-:-:S02]  /*0dc0*/  IMAD R191, R6, 0xd4, RZ ;  /* 0x000000d406bf7824 */ /* 0x000fc400078e02ff */
[C---:B------:R-:W-:Y:S02]  /*0dd0*/  IMAD R193, R6.reuse, 0xe4, RZ ;  /* 0x000000e406c17824 */ /* 0x040fe400078e02ff */
[C---:B------:R-:W-:Y:S02]  /*0de0*/  IMAD R200, R6.reuse, 0xf4, RZ ;  /* 0x000000f406c87824 */ /* 0x040fe400078e02ff */
        /* <DEDUP_REMOVED lines=10> */
[----:B------:R-:W-:Y:S02]  /*0e90*/  IMAD R237, R6, 0xd6, RZ ;  /* 0x000000d606ed7824 */ /* 0x000fe400078e02ff */
[----:B------:R-:W-:Y:S02]  /*0ea0*/  IMAD R96, R62, 0x102, RZ ;  /* 0x000001023e607824 */ /* 0x000fe400078e02ff */
[----:B------:R-:W-:Y:S01]  /*0eb0*/  IMAD R86, R86, 0x106, RZ ;  /* 0x0000010656567824 */ /* 0x000fe200078e02ff */
[----:B------:R-:W0:Y:S01]  /*0ec0*/  LDC R62, c[0x0][0x3b8] ;  /* 0x0000ee00ff3e7b82 */ /* 0x000e220000000800 */
[----:B---3--:R-:W-:-:S05]  /*0ed0*/  IMAD R18, R6, 0x48, RZ ;  /* 0x0000004806127824 */ /* 0x008fca00078e02ff */
[-C--:B------:R-:W-:Y:S01]  /*0ee0*/  IADD3 R152, P2, PT, R18, R5.reuse, RZ ;  /* 0x0000000512987210 */ /* 0x080fe20007f5e0ff */
[----:B----4-:R-:W-:Y:S02]  /*0ef0*/  IMAD R88, R88, 0x10a, RZ ;  /* 0x0000010a58587824 */ /* 0x010fe400078e02ff */
[C---:B------:R-:W-:Y:S01]  /*0f00*/  IMAD R101, R6.reuse, 0x8b, RZ ;  /* 0x0000008b06657824 */ /* 0x040fe200078e02ff */
[-C--:B------:R-:W-:Y:S01]  /*0f10*/  LEA.HI.X.SX32 R153, R15, R4.reuse, 0x1, P2 ;  /* 0x000000040f997211 */ /* 0x080fe200010f0eff */
[----:B------:R-:W-:Y:S01]  /*0f20*/  IMAD R97, R6, 0x8d, RZ ;  /* 0x0000008d06617824 */ /* 0x000fe200078e02ff */
[-C--:B------:R-:W-:Y:S01]  /*0f30*/  IADD3 R148, P2, PT, R20, R5.reuse, RZ ;  /* 0x0000000514947210 */ /* 0x080fe20007f5e0ff */
[----:B------:R-:W-:Y:S01]  /*0f40*/  IMAD R105, R6, 0x89, RZ ;  /* 0x0000008906697824 */ /* 0x000fe200078e02ff */
[-C--:B------:R-:W-:Y:S01]  /*0f50*/  LEA.HI.X.SX32 R15, R3, R4.reuse, 0x1, P1 ;  /* 0x00000004030f7211 */ /* 0x080fe200008f0eff */
[----:B------:R1:W3:Y:S01]  /*0f60*/  LDG.E.U16 R152, desc[UR10][R152.64] ;  /* 0x0000000a98987981 */ /* 0x0002e2000c1e1500 */
[-C--:B------:R-:W-:Y:S01]  /*0f70*/  LEA.HI.X.SX32 R149, R16, R4.reuse, 0x1, P2 ;  /* 0x0000000410957211 */ /* 0x080fe200010f0eff */
[----:B------:R-:W-:Y:S01]  /*0f80*/  UIMAD UR6, UR16, UR6, URZ ;  /* 0x00000006100672a4 */ /* 0x000fe2000f8e02ff */
[-C--:B------:R-:W-:Y:S01]  /*0f90*/  IADD3 R8, P2, PT, R108, R5.reuse, RZ ;  /* 0x000000056c087210 */ /* 0x080fe20007f5e0ff */
[----:B------:R-:W-:Y:S01]  /*0fa0*/  IMAD R3, R6, 0x47, RZ ;  /* 0x0000004706037824 */ /* 0x000fe200078e02ff */
[-C--:B------:R-:W-:Y:S01]  /*0fb0*/  IADD3 R10, P1, PT, R242, R5.reuse, RZ ;  /* 0x00000005f20a7210 */ /* 0x080fe20007f3e0ff */
[----:B------:R-:W4:Y:S01]  /*0fc0*/  LDG.E.U16 R27, desc[UR10][R14.64] ;  /* 0x0000000a0e1b7981 */ /* 0x000f22000c1e1500 */
[-C--:B------:R-:W-:Y:S01]  /*0fd0*/  LEA.HI.X.SX32 R9, R17, R4.reuse, 0x1, P2 ;  /* 0x0000000411097211 */ /* 0x080fe200010f0eff */
[----:B------:R-:W0:Y:S01]  /*0fe0*/  LDC R189, c[0x0][0x3b8] ;  /* 0x0000ee00ffbd7b82 */ /* 0x000e220000000800 */
[----:B------:R-:W-:Y:S01]  /*0ff0*/  IADD3 R46, P2, PT, R106, R5, RZ ;  /* 0x000000056a2e7210 */ /* 0x000fe20007f5e0ff */
[----:B-1----:R-:W-:Y:S01]  /*1000*/  IMAD R153, R6, 0x9c, RZ ;  /* 0x0000009c06997824 */ /* 0x002fe200078e02ff */
[-C--:B------:R-:W-:Y:S01]  /*1010*/  LEA.HI.X.SX32 R11, R3, R4.reuse, 0x1, P1 ;  /* 0x00000004030b7211 */ /* 0x080fe200008f0eff */
[----:B------:R1:W2:Y:S01]  /*1020*/  LDG.E.U16 R77, desc[UR10][R8.64] ;  /* 0x0000000a084d7981 */ /* 0x0002a2000c1e1500 */
[----:B------:R-:W-:-:S02]  /*1030*/  LEA.HI.X.SX32 R47, R12, R4, 0x1, P2 ;  /* 0x000000040c2f7211 */ /* 0x000fc400010f0eff */
[-C--:B------:R-:W-:Y:S01]  /*1040*/  IADD3 R16, P2, PT, R98, R5.reuse, RZ ;  /* 0x0000000562107210 */ /* 0x080fe20007f5e0ff */
[----:B------:R-:W2:Y:S01]  /*1050*/  LDG.E.U16 R148, desc[UR10][R148.64] ;  /* 0x0000000a94947981 */ /* 0x000ea2000c1e1500 */
[-C--:B------:R-:W-:Y:S02]  /*1060*/  IADD3 R72, P1, PT, R90, R5.reuse, RZ ;  /* 0x000000055a487210 */ /* 0x080fe40007f3e0ff */
[-C--:B------:R-:W-:Y:S01]  /*1070*/  LEA.HI.X.SX32 R17, R7, R4.reuse, 0x1, P2 ;  /* 0x0000000407117211 */ /* 0x080fe200010f0eff */
[----:B------:R-:W-:Y:S01]  /*1080*/  IMAD R7, R6, 0x49, RZ ;  /* 0x0000004906077824 */ /* 0x000fe200078e02ff */
[-C--:B------:R-:W-:Y:S01]  /*1090*/  IADD3 R136, P2, PT, R94, R5.reuse, RZ ;  /* 0x000000055e887210 */ /* 0x080fe20007f5e0ff */
[C---:B------:R-:W-:Y:S01]  /*10a0*/  IMAD R12, R6.reuse, 0xa, RZ ;  /* 0x0000000a060c7824 */ /* 0x040fe200078e02ff */
[----:B------:R-:W2:Y:S02]  /*10b0*/  LDG.E.U16 R10, desc[UR10][R10.64] ;  /* 0x0000000a0a0a7981 */ /* 0x000ea4000c1e1500 */
[-C--:B------:R-:W-:Y:S01]  /*10c0*/  LEA.HI.X.SX32 R73, R7, R4.reuse, 0x1, P1 ;  /* 0x0000000407497211 */ /* 0x080fe200008f0eff */
[----:B------:R-:W-:Y:S01]  /*10d0*/  IMAD R7, R6, 0x4b, RZ ;  /* 0x0000004b06077824 */ /* 0x000fe200078e02ff */
[----:B------:R-:W-:Y:S01]  /*10e0*/  LEA.HI.X.SX32 R137, R18, R4, 0x1, P2 ;  /* 0x0000000412897211 */ /* 0x000fe200010f0eff */
[----:B------:R5:W2:Y:S01]  /*10f0*/  LDG.E.U16 R3, desc[UR10][R16.64] ;  /* 0x0000000a10037981 */ /* 0x000aa2000c1e1500 */
[----:B-1----:R-:W-:-:S02]  /*1100*/  IADD3 R8, P2, PT, R92, R5, RZ ;  /* 0x000000055c087210 */ /* 0x002fc40007f5e0ff */
[-C--:B------:R-:W-:Y:S01]  /*1110*/  IADD3 R14, P1, PT, R243, R5.reuse, RZ ;  /* 0x00000005f30e7210 */ /* 0x080fe20007f3e0ff */
[----:B------:R-:W2:Y:S01]  /*1120*/  LDG.E.U16 R136, desc[UR10][R136.64] ;  /* 0x0000000a88887981 */ /* 0x000ea2000c1e1500 */
[-C--:B------:R-:W-:Y:S02]  /*1130*/  LEA.HI.X.SX32 R9, R19, R4.reuse, 0x1, P2 ;  /* 0x0000000413097211 */ /* 0x080fe400010f0eff */
[-C--:B------:R-:W-:Y:S01]  /*1140*/  LEA.HI.X.SX32 R15, R7, R4.reuse, 0x1, P1 ;  /* 0x00000004070f7211 */ /* 0x080fe200008f0eff */
[----:B------:R-:W-:Y:S01]  /*1150*/  IMAD R7, R6, 0x4d, RZ ;  /* 0x0000004d06077824 */ /* 0x000fe200078e02ff */
[-C--:B------:R-:W-:Y:S01]  /*1160*/  IADD3 R18, P1, PT, R159, R5.reuse, RZ ;  /* 0x000000059f127210 */ /* 0x080fe20007f3e0ff */
[----:B------:R1:W2:Y:S01]  /*1170*/  LDG.E.U16 R76, desc[UR10][R8.64] ;  /* 0x0000000a084c7981 */ /* 0x0002a2000c1e1500 */
[----:B-----5:R-:W-:Y:S02]  /*1180*/  IADD3 R16, P2, PT, R160, R5, RZ ;  /* 0x00000005a0107210 */ /* 0x020fe40007f5e0ff */
[-C--:B------:R-:W-:Y:S01]  /*1190*/  LEA.HI.X.SX32 R19, R7, R4.reuse, 0x1, P1 ;  /* 0x0000000407137211 */ /* 0x080fe200008f0eff */
[----:B------:R-:W5:Y:S01]  /*11a0*/  LDG.E.U16 R63, desc[UR10][R14.64] ;  /* 0x0000000a0e3f7981 */ /* 0x000f62000c1e1500 */
[----:B------:R-:W-:-:S02]  /*11b0*/  LEA.HI.X.SX32 R17, R20, R4, 0x1, P2 ;  /* 0x0000000414117211 */ /* 0x000fc400010f0eff */
[-C--:B------:R-:W-:Y:S01]  /*11c0*/  IADD3 R20, P1, PT, R153, R5.reuse, RZ ;  /* 0x0000000599147210 */ /* 0x080fe20007f3e0ff */
[----:B------:R0:W2:Y:S01]  /*11d0*/  LDG.E.U16 R26, desc[UR10][R18.64] ;  /* 0x0000000a121a7981 */ /* 0x0000a2000c1e1500 */
[C---:B-1----:R-:W-:Y:S01]  /*11e0*/  IMAD R9, R6.reuse, 0x4f, RZ ;  /* 0x0000004f06097824 */ /* 0x042fe200078e02ff */
[-C--:B------:R-:W-:Y:S02]  /*11f0*/  IADD3 R8, P2, PT, R245, R5.reuse, RZ ;  /* 0x00000005f5087210 */ /* 0x080fe40007f5e0ff */
[----:B------:R1:W2:Y:S01]  /*1200*/  LDG.E.U16 R45, desc[UR10][R16.64] ;  /* 0x0000000a102d7981 */ /* 0x0002a2000c1e1500 */
[-C--:B------:R-:W-:Y:S02]  /*1210*/  LEA.HI.X.SX32 R21, R21, R4.reuse, 0x1, P1 ;  /* 0x0000000415157211 */ /* 0x080fe400008f0eff */
[----:B------:R-:W-:Y:S01]  /*1220*/  LEA.HI.X.SX32 R9, R9, R4, 0x1, P2 ;  /* 0x0000000409097211 */ /* 0x000fe200010f0eff */
[----:B------:R-:W2:Y:S01]  /*1230*/  LDG.E.U16 R46, desc[UR10][R46.64] ;  /* 0x0000000a2e2e7981 */ /* 0x000ea2000c1e1500 */
[C---:B------:R-:W-:Y:S01]  /*1240*/  LEA R7, R6.reuse, R6, 0x2 ;  /* 0x0000000606077211 */ /* 0x040fe200078e10ff */
[----:B0-----:R-:W-:Y:S01]  /*1250*/  IMAD R19, R6, 0x28, RZ ;  /* 0x0000002806137824 */ /* 0x001fe200078e02ff */
[-C--:B------:R-:W-:Y:S01]  /*1260*/  IADD3 R14, P1, PT, R12, R5.reuse, RZ ;  /* 0x000000050c0e7210 */ /* 0x080fe20007f3e0ff */
[----:B------:R-:W-:Y:S01]  /*1270*/  IMAD R137, R6, 0xa8, RZ ;  /* 0x000000a806897824 */ /* 0x000fe200078e02ff */
[----:B------:R0:W2:Y:S01]  /*1280*/  LDG.E.U16 R9, desc[UR10][R8.64] ;  /* 0x0000000a08097981 */ /* 0x0000a2000c1e1500 */
[----:B-1----:R-:W-:-:S02]  /*1290*/  IADD3 R16, P2, PT, R22, R5, RZ ;  /* 0x0000000516107210 */ /* 0x002fc40007f5e0ff */
[-C--:B------:R-:W-:Y:S01]  /*12a0*/  LEA.HI.X.SX32 R15, R7, R4.reuse, 0x1, P1 ;  /* 0x00000004070f7211 */ /* 0x080fe200008f0eff */
[----:B------:R-:W2:Y:S01]  /*12b0*/  LDG.E.U16 R11, desc[UR10][R20.64] ;  /* 0x0000000a140b7981 */ /* 0x000ea2000c1e1500 */
[-C--:B------:R-:W-:Y:S01]  /*12c0*/  LEA.HI.X.SX32 R17, R12, R4.reuse, 0x1, P2 ;  /* 0x000000040c117211 */ /* 0x080fe200010f0eff */
[C---:B------:R-:W-:Y:S01]  /*12d0*/  IMAD R12, R6.reuse, 0x2a, RZ ;  /* 0x0000002a060c7824 */ /* 0x040fe200078e02ff */
[-C--:B------:R-:W-:Y:S01]  /*12e0*/  IADD3 R186, P1, PT, R19, R5.reuse, RZ ;  /* 0x0000000513ba7210 */ /* 0x080fe20007f3e0ff */
[----:B------:R1:W2:Y:S01]  /*12f0*/  LDG.E.U16 R213, desc[UR10][R14.64] ;  /* 0x0000000a0ed57981 */ /* 0x0002a2000c1e1500 */
[----:B------:R-:W-:Y:S02]  /*1300*/  IMAD R7, R6, 0x15, RZ ;  /* 0x0000001506077824 */ /* 0x000fe400078e02ff */
[----:B------:R-:W-:Y:S01]  /*1310*/  LEA.HI.X.SX32 R187, R22, R4, 0x1, P1 ;  /* 0x0000000416bb7211 */ /* 0x000fe200008f0eff */
[----:B0-----:R-:W-:Y:S01]  /*1320*/  IMAD R8, R6, 0x16, RZ ;  /* 0x0000001606087824 */ /* 0x001fe200078e02ff */
[-C--:B------:R-:W-:Y:S01]  /*1330*/  IADD3 R182, P1, PT, R12, R5.reuse, RZ ;  /* 0x000000050cb67210 */ /* 0x080fe20007f3e0ff */
[----:B------:R0:W2:Y:S01]  /*1340*/  LDG.E.U16 R205, desc[UR10][R16.64] ;  /* 0x0000000a10cd7981 */ /* 0x0000a2000c1e1500 */
[----:B-1----:R-:W-:Y:S01]  /*1350*/  IMAD R15, R6, 0x54, RZ ;  /* 0x00000054060f7824 */ /* 0x002fe200078e02ff */
[----:B------:R-:W-:-:S02]  /*1360*/  IADD3 R144, P2, PT, R23, R5, RZ ;  /* 0x0000000517907210 */ /* 0x000fc40007f5e0ff */
[----:B------:R-:W2:Y:S01]  /*1370*/  LDG.E.U16 R72, desc[UR10][R72.64] ;  /* 0x0000000a48487981 */ /* 0x000ea2000c1e1500 */
[-C--:B------:R-:W-:Y:S02]  /*1380*/  LEA.HI.X.SX32 R183, R7, R4.reuse, 0x1, P1 ;  /* 0x0000000407b77211 */ /* 0x080fe400008f0eff */
[-C--:B------:R-:W-:Y:S01]  /*1390*/  IADD3 R18, P3, PT, R143, R5.reuse, RZ ;  /* 0x000000058f127210 */ /* 0x080fe20007f7e0ff */
[C---:B------:R-:W-:Y:S01]  /*13a0*/  IMAD R22, R6.reuse, 0x58, RZ ;  /* 0x0000005806167824 */ /* 0x040fe200078e02ff */
[-C--:B------:R-:W-:Y:S01]  /*13b0*/  IADD3 R140, P1, PT, R15, R5.reuse, RZ ;  /* 0x000000050f8c7210 */ /* 0x080fe20007f3e0ff */
[C---:B------:R-:W-:Y:S01]  /*13c0*/  IMAD R7, R6.reuse, 0xb, RZ ;  /* 0x0000000b06077824 */ /* 0x040fe200078e02ff */
[-C--:B------:R-:W-:Y:S01]  /*13d0*/  LEA.HI.X.SX32 R145, R19, R4.reuse, 0x1, P2 ;  /* 0x0000000413917211 */ /* 0x080fe200010f0eff */
[C---:B0-----:R-:W-:Y:S01]  /*13e0*/  IMAD R16, R6.reuse, 0x2e, RZ ;  /* 0x0000002e06107824 */ /* 0x041fe200078e02ff */
[-C--:B------:R-:W-:Y:S01]  /*13f0*/  LEA.HI.X.SX32 R19, R23, R4.reuse, 0x1, P3 ;  /* 0x0000000417137211 */ /* 0x080fe200018f0eff */
[----:B------:R-:W-:Y:S01]  /*1400*/  IMAD R149, R6, 0xda, RZ ;  /* 0x000000da06957824 */ /* 0x000fe200078e02ff */
[-C--:B------:R-:W-:Y:S01]  /*1410*/  IADD3 R20, P2, PT, R137, R5.reuse, RZ ;  /* 0x0000000589147210 */ /* 0x080fe20007f5e0ff */
[----:B------:R-:W2:Y:S01]  /*1420*/  LDG.E.U16 R144, desc[UR10][R144.64] ;  /* 0x0000000a90907981 */ /* 0x000ea2000c1e1500 */
[-C--:B------:R-:W-:Y:S01]  /*1430*/  LEA.HI.X.SX32 R141, R12, R4.reuse, 0x1, P1 ;  /* 0x000000040c8d7211 */ /* 0x080fe200008f0eff */
[----:B------:R-:W-:Y:S01]  /*1440*/  IMAD R12, R6, 0x2c, RZ ;  /* 0x0000002c060c7824 */ /* 0x000fe200078e02ff */
[----:B------:R-:W-:Y:S01]  /*1450*/  IADD3 R14, P1, PT, R8, R5, RZ ;  /* 0x00000005080e7210 */ /* 0x000fe20007f3e0ff */
[----:B------:R0:W2:Y:S01]  /*1460*/  LDG.E.U16 R17, desc[UR10][R18.64] ;  /* 0x0000000a12117981 */ /* 0x0000a2000c1e1500 */
[----:B------:R-:W-:-:S02]  /*1470*/  LEA.HI.X.SX32 R21, R15, R4, 0x1, P2 ;  /* 0x000000040f157211 */ /* 0x000fc400010f0eff */
[-C--:B------:R-:W-:Y:S01]  /*1480*/  LEA.HI.X.SX32 R15, R7, R4.reuse, 0x1, P1 ;  /* 0x00000004070f7211 */ /* 0x080fe200008f0eff */
[----:B------:R-:W2:Y:S01]  /*1490*/  LDG.E.U16 R140, desc[UR10][R140.64] ;  /* 0x0000000a8c8c7981 */ /* 0x000ea2000c1e1500 */
[-C--:B------:R-:W-:Y:S01]  /*14a0*/  IADD3 R180, P2, PT, R12, R5.reuse, RZ ;  /* 0x000000050cb47210 */ /* 0x080fe20007f5e0ff */
[----:B------:R-:W-:Y:S02]  /*14b0*/  IMAD R7, R6, 0x17, RZ ;  /* 0x0000001706077824 */ /* 0x000fe400078e02ff */
[----:B------:R1:W2:Y:S01]  /*14c0*/  LDG.E.U16 R203, desc[UR10][R14.64] ;  /* 0x0000000a0ecb7981 */ /* 0x0002a2000c1e1500 */
[-C--:B0-----:R-:W-:Y:S02]  /*14d0*/  IADD3 R18, P1, PT, R22, R5.reuse, RZ ;  /* 0x0000000516127210 */ /* 0x081fe40007f3e0ff */
[-C--:B------:R-:W-:Y:S01]  /*14e0*/  LEA.HI.X.SX32 R181, R8, R4.reuse, 0x1, P2 ;  /* 0x0000000408b57211 */ /* 0x080fe200010f0eff */
[----:B------:R-:W-:Y:S01]  /*14f0*/  IMAD R8, R6, 0x6, RZ ;  /* 0x0000000606087824 */ /* 0x000fe200078e02ff */
[-C--:B------:R-:W-:Y:S01]  /*1500*/  LEA.HI.X.SX32 R19, R12, R4.reuse, 0x1, P1 ;  /* 0x000000040c137211 */ /* 0x080fe200008f0eff */
[----:B------:R-:W2:Y:S01]  /*1510*/  LDG.E.U16 R44, desc[UR10][R20.64] ;  /* 0x0000000a142c7981 */ /* 0x000ea2000c1e1500 */
[-C--:B------:R-:W-:Y:S01]  /*1520*/  IADD3 R178, P1, PT, R16, R5.reuse, RZ ;  /* 0x0000000510b27210 */ /* 0x080fe20007f3e0ff */
[----:B------:R-:W-:Y:S01]  /*1530*/  IMAD R12, R6, 0x5c, RZ ;  /* 0x0000005c060c7824 */ /* 0x000fe200078e02ff */
[----:B------:R-:W-:Y:S01]  /*1540*/  IADD3 R32, P2, PT, R127, R5, RZ ;  /* 0x000000057f207210 */ /* 0x000fe20007f5e0ff */
[----:B------:R0:W2:Y:S01]  /*1550*/  LDG.E.U16 R49, desc[UR10][R18.64] ;  /* 0x0000000a12317981 */ /* 0x0000a2000c1e1500 */
[----:B------:R-:W-:-:S02]  /*1560*/  LEA.HI.X.SX32 R179, R7, R4, 0x1, P1 ;  /* 0x0000000407b37211 */ /* 0x000fc400008f0eff */
[----:B------:R-:W-:Y:S01]  /*1570*/  LEA R7, R6, R6, 0x1 ;  /* 0x0000000606077211 */ /* 0x000fe200078e08ff */
[----:B------:R-:W2:Y:S01]  /*1580*/  LDG.E.U16 R182, desc[UR10][R182.64] ;  /* 0x0000000ab6b67981 */ /* 0x000ea2000c1e1500 */
[-C--:B-1----:R-:W-:Y:S02]  /*1590*/  IADD3 R14, P1, PT, R8, R5.reuse, RZ ;  /* 0x00000005080e7210 */ /* 0x082fe40007f3e0ff */
[-C--:B------:R-:W-:Y:S01]  /*15a0*/  IADD3 R24, P3, PT, R126, R5.reuse, RZ ;  /* 0x000000057e187210 */ /* 0x080fe20007f7e0ff */
[C---:B------:R-:W-:Y:S01]  /*15b0*/  IMAD R145, R6.reuse, 0xd2, RZ ;  /* 0x000000d206917824 */ /* 0x040fe200078e02ff */
[-C--:B------:R-:W-:Y:S01]  /*15c0*/  LEA.HI.X.SX32 R15, R7, R4.reuse, 0x1, P1 ;  /* 0x00000004070f7211 */ /* 0x080fe200008f0eff */
[----:B------:R-:W-:Y:S01]  /*15d0*/  IMAD R7, R6, 0xc, RZ ;  /* 0x0000000c06077824 */ /* 0x000fe200078e02ff */
[-C--:B------:R-:W-:Y:S01]  /*15e0*/  LEA.HI.X.SX32 R33, R22, R4.reuse, 0x1, P2 ;  /* 0x0000000416217211 */ /* 0x080fe200010f0eff */
[----:B------:R-:W-:Y:S01]  /*15f0*/  IMAD R141, R6, 0xca, RZ ;  /* 0x000000ca068d7824 */ /* 0x000fe200078e02ff */
[CC--:B------:R-:W-:Y:S01]  /*1600*/  IADD3 R22, P2, PT, R12.reuse, R5.reuse, RZ ;  /* 0x000000050c167210 */ /* 0x0c0fe20007f5e0ff */
[----:B------:R1:W2:Y:S01]  /*1610*/  LDG.E.U16 R217, desc[UR10][R14.64] ;  /* 0x0000000a0ed97981 */ /* 0x0002a2000c1e1500 */
[-C--:B------:R-:W-:Y:S01]  /*1620*/  LEA.HI.X.SX32 R25, R12, R4.reuse, 0x1, P3 ;  /* 0x000000040c197211 */ /* 0x080fe200018f0eff */
[----:B------:R-:W-:Y:S01]  /*1630*/  IMAD R12, R6, 0x18, RZ ;  /* 0x00000018060c7824 */ /* 0x000fe200078e02ff */
[----:B0-----:R-:W-:Y:S01]  /*1640*/  IADD3 R18, P1, PT, R7, R5, RZ ;  /* 0x0000000507127210 */ /* 0x001fe20007f3e0ff */
[----:B------:R-:W2:Y:S01]  /*1650*/  LDG.E.U16 R32, desc[UR10][R32.64] ;  /* 0x0000000a20207981 */ /* 0x000ea2000c1e1500 */
[----:B------:R-:W-:-:S02]  /*1660*/  LEA.HI.X.SX32 R23, R16, R4, 0x1, P2 ;  /* 0x0000000410177211 */ /* 0x000fc400010f0eff */
[-C--:B------:R-:W-:Y:S01]  /*1670*/  IADD3 R20, P2, PT, R12, R5.reuse, RZ ;  /* 0x000000050c147210 */ /* 0x080fe20007f5e0ff */
[----:B------:R0:W2:Y:S01]  /*1680*/  LDG.E.U16 R43, desc[UR10][R24.64] ;  /* 0x0000000a182b7981 */ /* 0x0000a2000c1e1500 */
[-C--:B------:R-:W-:Y:S02]  /*1690*/  LEA.HI.X.SX32 R19, R8, R4.reuse, 0x1, P1 ;  /* 0x0000000408137211 */ /* 0x080fe400008f0eff */
[-C--:B------:R-:W-:Y:S01]  /*16a0*/  IADD3 R176, P1, PT, R28, R5.reuse, RZ ;  /* 0x000000051cb07210 */ /* 0x080fe20007f3e0ff */
[----:B------:R0:W2:Y:S01]  /*16b0*/  LDG.E.U16 R16, desc[UR10][R22.64] ;  /* 0x0000000a16107981 */ /* 0x0000a2000c1e1500 */
[-C--:B------:R-:W-:Y:S02]  /*16c0*/  LEA.HI.X.SX32 R21, R7, R4.reuse, 0x1, P2 ;  /* 0x0000000407157211 */ /* 0x080fe400010f0eff */
[-C--:B-1----:R-:W-:Y:S01]  /*16d0*/  IADD3 R14, P2, PT, R125, R5.reuse, RZ ;  /* 0x000000057d0e7210 */ /* 0x082fe20007f5e0ff */
[----:B------:R-:W-:Y:S01]  /*16e0*/  IMAD R8, R6, 0x1a, RZ ;  /* 0x0000001a06087824 */ /* 0x000fe200078e02ff */
[-C--:B------:R-:W-:Y:S01]  /*16f0*/  LEA.HI.X.SX32 R177, R12, R4.reuse, 0x1, P1 ;  /* 0x000000040cb17211 */ /* 0x080fe200008f0eff */
[C---:B------:R-:W-:Y:S01]  /*1700*/  IMAD R12, R6.reuse, 0x32, RZ ;  /* 0x00000032060c7824 */ /* 0x040fe200078e02ff */
[C---:B------:R-:W-:Y:S01]  /*1710*/  LEA.HI.X.SX32 R15, R29.reuse, R4, 0x1, P2 ;  /* 0x000000041d0f7211 */ /* 0x040fe200010f0eff */
[C---:B0-----:R-:W-:Y:S01]  /*1720*/  IMAD R24, R6.reuse, 0x64, RZ ;  /* 0x0000006406187824 */ /* 0x041fe200078e02ff */
[----:B------:R0:W2:Y:S01]  /*1730*/  LDG.E.U16 R211, desc[UR10][R18.64] ;  /* 0x0000000a12d37981 */ /* 0x0000a2000c1e1500 */
[-C--:B------:R-:W-:Y:S01]  /*1740*/  IADD3 R22, P3, PT, R29, R5.reuse, RZ ;  /* 0x000000051d167210 */ /* 0x080fe20007f7e0ff */
[----:B------:R-:W-:Y:S01]  /*1750*/  IMAD R29, R6, 0x19, RZ ;  /* 0x00000019061d7824 */ /* 0x000fe200078e02ff */
[----:B------:R-:W-:Y:S01]  /*1760*/  IADD3 R174, P1, PT, R12, R5, RZ ;  /* 0x000000050cae7210 */ /* 0x000fe20007f3e0ff */
[----:B------:R1:W2:Y:S01]  /*1770*/  LDG.E.U16 R201, desc[UR10][R20.64] ;  /* 0x0000000a14c97981 */ /* 0x0002a2000c1e1500 */
[----:B------:R-:W-:-:S02]  /*1780*/  IMAD R25, R6, 0xd, RZ ;  /* 0x0000000d06197824 */ /* 0x000fc400078e02ff */
[-C--:B------:R-:W-:Y:S01]  /*1790*/  LEA.HI.X.SX32 R175, R29, R4.reuse, 0x1, P1 ;  /* 0x000000041daf7211 */ /* 0x080fe200008f0eff */
[----:B------:R1:W2:Y:S01]  /*17a0*/  LDG.E.U16 R7, desc[UR10][R14.64] ;  /* 0x0000000a0e077981 */ /* 0x0002a2000c1e1500 */
[-C--:B0-----:R-:W-:Y:S02]  /*17b0*/  IADD3 R18, P2, PT, R24, R5.reuse, RZ ;  /* 0x0000000518127210 */ /* 0x081fe40007f5e0ff */
[-C--:B------:R-:W-:Y:S01]  /*17c0*/  LEA.HI.X.SX32 R23, R28, R4.reuse, 0x1, P3 ;  /* 0x000000041c177211 */ /* 0x080fe200018f0eff */
[C---:B------:R-:W-:Y:S01]  /*17d0*/  IMAD R183, R6.reuse, 0xb4, RZ ;  /* 0x000000b406b77824 */ /* 0x040fe200078e02ff */
[----:B------:R-:W2:Y:S01]  /*17e0*/  LDG.E.U16 R186, desc[UR10][R186.64] ;  /* 0x0000000ababa7981 */ /* 0x000ea2000c1e1500 */
[----:B-1----:R-:W-:Y:S01]  /*17f0*/  IMAD R21, R6, 0x34, RZ ;  /* 0x0000003406157824 */ /* 0x002fe200078e02ff */
[-C--:B------:R-:W-:Y:S02]  /*1800*/  IADD3 R14, P1, PT, R8, R5.reuse, RZ ;  /* 0x00000005080e7210 */ /* 0x080fe40007f3e0ff */
[----:B------:R0:W2:Y:S01]  /*1810*/  LDG.E.U16 R33, desc[UR10][R22.64] ;  /* 0x0000000a16217981 */ /* 0x0000a2000c1e1500 */
[-C--:B------:R-:W-:Y:S01]  /*1820*/  LEA.HI.X.SX32 R19, R12, R4.reuse, 0x1, P2 ;  /* 0x000000040c137211 */ /* 0x080fe200010f0eff */
[C---:B------:R-:W-:Y:S01]  /*1830*/  IMAD R12, R6.reuse, 0x68, RZ ;  /* 0x00000068060c7824 */ /* 0x040fe200078e02ff */
[-C--:B------:R-:W-:Y:S01]  /*1840*/  IADD3 R172, P2, PT, R21, R5.reuse, RZ ;  /* 0x0000000515ac7210 */ /* 0x080fe20007f5e0ff */
[----:B------:R-:W-:Y:S01]  /*1850*/  IMAD R29, R6, 0x1b, RZ ;  /* 0x0000001b061d7824 */ /* 0x000fe200078e02ff */
[-C--:B------:R-:W-:Y:S01]  /*1860*/  LEA.HI.X.SX32 R15, R25, R4.reuse, 0x1, P1 ;  /* 0x00000004190f7211 */ /* 0x080fe200008f0eff */
[----:B------:R-:W2:Y:S01]  /*1870*/  LDG.E.U16 R79, desc[UR10][R18.64] ;  /* 0x0000000a124f7981 */ /* 0x000ea2000c1e1500 */
[----:B------:R-:W-:Y:S01]  /*1880*/  LEA.HI.X.SX32 R173, R8, R4, 0x1, P2 ;  /* 0x0000000408ad7211 */ /* 0x000fe200010f0eff */
[----:B------:R-:W-:Y:S01]  /*1890*/  IMAD R8, R6, 0x36, RZ ;  /* 0x0000003606087824 */ /* 0x000fe200078e02ff */
[-C--:B0-----:R-:W-:Y:S01]  /*18a0*/  IADD3 R22, P3, PT, R123, R5.reuse, RZ ;  /* 0x000000057b167210 */ /* 0x081fe20007f7e0ff */
[----:B------:R0:W2:Y:S01]  /*18b0*/  LDG.E.U16 R199, desc[UR10][R14.64] ;  /* 0x0000000a0ec77981 */ /* 0x0000a2000c1e1500 */
[----:B------:R-:W-:-:S02]  /*18c0*/  IADD3 R20, P1, PT, R12, R5, RZ ;  /* 0x000000050c147210 */ /* 0x000fc40007f3e0ff */
[-C--:B------:R-:W-:Y:S01]  /*18d0*/  LEA.HI.X.SX32 R23, R24, R4.reuse, 0x1, P3 ;  /* 0x0000000418177211 */ /* 0x080fe200018f0eff */
[----:B------:R-:W2:Y:S01]  /*18e0*/  LDG.E.U16 R174, desc[UR10][R174.64] ;  /* 0x0000000aaeae7981 */ /* 0x000ea2000c1e1500 */
[-C--:B------:R-:W-:Y:S02]  /*18f0*/  IADD3 R24, P3, PT, R124, R5.reuse, RZ ;  /* 0x000000057c187210 */ /* 0x080fe40007f7e0ff */
[-C--:B------:R-:W-:Y:S01]  /*1900*/  LEA.HI.X.SX32 R21, R21, R4.reuse, 0x1, P1 ;  /* 0x0000000415157211 */ /* 0x080fe200008f0eff */
[----:B------:R1:W2:Y:S01]  /*1910*/  LDG.E.U16 R42, desc[UR10][R22.64] ;  /* 0x0000000a162a7981 */ /* 0x0002a2000c1e1500 */
[-C--:B0-----:R-:W-:Y:S02]  /*1920*/  IADD3 R14, P2, PT, R30, R5.reuse, RZ ;  /* 0x000000051e0e7210 */ /* 0x081fe40007f5e0ff */
[CC--:B------:R-:W-:Y:S01]  /*1930*/  IADD3 R170, P1, PT, R8.reuse, R5.reuse, RZ ;  /* 0x0000000508aa7210 */ /* 0x0c0fe20007f3e0ff */
[----:B------:R0:W2:Y:S01]  /*1940*/  LDG.E.U16 R48, desc[UR10][R20.64] ;  /* 0x0000000a14307981 */ /* 0x0000a2000c1e1500 */
[-C--:B------:R-:W-:Y:S01]  /*1950*/  LEA.HI.X.SX32 R15, R8, R4.reuse, 0x1, P2 ;  /* 0x00000004080f7211 */ /* 0x080fe200010f0eff */
[----:B------:R-:W-:Y:S01]  /*1960*/  IMAD R8, R6, 0xe, RZ ;  /* 0x0000000e06087824 */ /* 0x000fe200078e02ff */
[-C--:B------:R-:W-:Y:S01]  /*1970*/  LEA.HI.X.SX32 R25, R12, R4.reuse, 0x1, P3 ;  /* 0x000000040c197211 */ /* 0x080fe200018f0eff */
[----:B------:R-:W-:Y:S01]  /*1980*/  IMAD R12, R6, 0x1c, RZ ;  /* 0x0000001c060c7824 */ /* 0x000fe200078e02ff */
[-C--:B------:R-:W-:Y:S01]  /*1990*/  IADD3 R28, P3, PT, R122, R5.reuse, RZ ;  /* 0x000000057a1c7210 */ /* 0x080fe20007f7e0ff */
[C---:B------:R-:W-:Y:S01]  /*19a0*/  IMAD R187, R6.reuse, 0xc4, RZ ;  /* 0x000000c406bb7824 */ /* 0x040fe200078e02ff */
[----:B------:R-:W-:Y:S01]  /*19b0*/  LEA.HI.X.SX32 R171, R29, R4, 0x1, P1 ;  /* 0x000000041dab7211 */ /* 0x000fe200008f0eff */
[C---:B-1----:R-:W-:Y:S01]  /*19c0*/  IMAD R23, R6.reuse, 0x38, RZ ;  /* 0x0000003806177824 */ /* 0x042fe200078e02ff */
[----:B------:R-:W-:Y:S01]  /*19d0*/  LEA R19, R6, -R6, 0x3 ;  /* 0x8000000606137211 */ /* 0x000fe200078e18ff */
[----:B------:R1:W2:Y:S01]  /*19e0*/  LDG.E.U16 R15, desc[UR10][R14.64] ;  /* 0x0000000a0e0f7981 */ /* 0x0002a2000c1e1500 */
[----:B------:R-:W-:-:S02]  /*19f0*/  IADD3 R18, P1, PT, R8, R5, RZ ;  /* 0x0000000508127210 */ /* 0x000fc40007f3e0ff */
[-C--:B------:R-:W-:Y:S01]  /*1a00*/  LEA.HI.X.SX32 R29, R30, R4.reuse, 0x1, P3 ;  /* 0x000000041e1d7211 */ /* 0x080fe200018f0eff */
[----:B------:R1:W2:Y:S01]  /*1a10*/  LDG.E.U16 R34, desc[UR10][R24.64] ;  /* 0x0000000a18227981 */ /* 0x0002a2000c1e1500 */
[-C--:B0-----:R-:W-:Y:S02]  /*1a20*/  IADD3 R20, P2, PT, R12, R5.reuse, RZ ;  /* 0x000000050c147210 */ /* 0x081fe40007f5e0ff */
[-C--:B------:R-:W-:Y:S01]  /*1a30*/  LEA.HI.X.SX32 R19, R19, R4.reuse, 0x1, P1 ;  /* 0x0000000413137211 */ /* 0x080fe200008f0eff */
[----:B------:R0:W2:Y:S01]  /*1a40*/  LDG.E.U16 R41, desc[UR10][R28.64] ;  /* 0x0000000a1c297981 */ /* 0x0000a2000c1e1500 */
[C---:B------:R-:W-:Y:S01]  /*1a50*/  IMAD R30, R6.reuse, 0x70, RZ ;  /* 0x00000070061e7824 */ /* 0x040fe200078e02ff */
[-C--:B------:R-:W-:Y:S01]  /*1a60*/  IADD3 R168, P1, PT, R23, R5.reuse, RZ ;  /* 0x0000000517a87210 */ /* 0x080fe20007f3e0ff */
[----:B-1----:R-:W-:Y:S01]  /*1a70*/  IMAD R14, R6, 0x3a, RZ ;  /* 0x0000003a060e7824 */ /* 0x002fe200078e02ff */
[-C--:B------:R-:W-:Y:S01]  /*1a80*/  LEA.HI.X.SX32 R21, R8, R4.reuse, 0x1, P2 ;  /* 0x0000000408157211 */ /* 0x080fe200010f0eff */
[----:B------:R1:W2:Y:S01]  /*1a90*/  LDG.E.U16 R209, desc[UR10][R18.64] ;  /* 0x0000000a12d17981 */ /* 0x0002a2000c1e1500 */
[-C--:B------:R-:W-:Y:S01]  /*1aa0*/  IADD3 R24, P2, PT, R119, R5.reuse, RZ ;  /* 0x0000000577187210 */ /* 0x080fe20007f5e0ff */
[----:B------:R-:W-:Y:S01]  /*1ab0*/  IMAD R175, R6, 0xa4, RZ ;  /* 0x000000a406af7824 */ /* 0x000fe200078e02ff */
[-C--:B------:R-:W-:Y:S01]  /*1ac0*/  IADD3 RZ, P4, PT, R96, R5.reuse, RZ ;  /* 0x0000000560ff7210 */ /* 0x080fe20007f9e0ff */
[----:B------:R-:W-:Y:S01]  /*1ad0*/  IMAD R62, R62, 0x116, RZ ;  /* 0x000001163e3e7824 */ /* 0x000fe200078e02ff */
[-C--:B------:R-:W-:Y:S01]  /*1ae0*/  IADD3 RZ, P6, PT, R86, R5.reuse, RZ ;  /* 0x0000000556ff7210 */ /* 0x080fe20007fde0ff */
[----:B0-----:R-:W-:Y:S01]  /*1af0*/  IMAD R29, R6, 0x74, RZ ;  /* 0x00000074061d7824 */ /* 0x001fe200078e02ff */
[-C--:B------:R-:W-:Y:S01]  /*1b00*/  LEA.HI.X.SX32 R169, R12, R4.reuse, 0x1, P1 ;  /* 0x000000040ca97211 */ /* 0x080fe200008f0eff */
[----:B------:R-:W-:Y:S01]  /*1b10*/  IMAD R8, R6, 0x1e, RZ ;  /* 0x0000001e06087824 */ /* 0x000fe200078e02ff */
[-C--:B------:R-:W-:Y:S01]  /*1b20*/  IADD3 R22, P3, PT, R30, R5.reuse, RZ ;  /* 0x000000051e167210 */ /* 0x080fe20007f7e0ff */
[----:B-1----:R-:W-:Y:S01]  /*1b30*/  IMAD R19, R6, 0x1d, RZ ;  /* 0x0000001d06137824 */ /* 0x002fe200078e02ff */
[----:B------:R-:W-:Y:S01]  /*1b40*/  LEA.HI.X.SX32 R25, R30, R4, 0x1, P2 ;  /* 0x000000041e197211 */ /* 0x000fe200010f0eff */
[----:B------:R0:W2:Y:S01]  /*1b50*/  LDG.E.U16 R197, desc[UR10][R20.64] ;  /* 0x0000000a14c57981 */ /* 0x0000a2000c1e1500 */
[----:B------:R-:W-:-:S02]  /*1b60*/  IADD3 R166, P1, PT, R14, R5, RZ ;  /* 0x000000050ea67210 */ /* 0x000fc40007f3e0ff */
[-C--:B------:R-:W-:Y:S01]  /*1b70*/  IADD3 R18, P2, PT, R29, R5.reuse, RZ ;  /* 0x000000051d127210 */ /* 0x080fe20007f5e0ff */
[----:B------:R-:W2:Y:S01]  /*1b80*/  LDG.E.U16 R59, desc[UR10][R24.64] ;  /* 0x0000000a183b7981 */ /* 0x000ea2000c1e1500 */
[-C--:B------:R-:W-:Y:S02]  /*1b90*/  LEA.HI.X.SX32 R23, R23, R4.reuse, 0x1, P3 ;  /* 0x0000000417177211 */ /* 0x080fe400018f0eff */
[-C--:B------:R-:W-:Y:S01]  /*1ba0*/  LEA.HI.X.SX32 R167, R19, R4.reuse, 0x1, P1 ;  /* 0x0000000413a77211 */ /* 0x080fe200008f0eff */
[----:B------:R-:W-:Y:S01]  /*1bb0*/  IMAD R96, R87, 0x108, RZ ;  /* 0x0000010857607824 */ /* 0x000fe200078e02ff */
[----:B------:R-:W-:Y:S01]  /*1bc0*/  LEA.HI.X.SX32 R19, R14, R4, 0x1, P2 ;  /* 0x000000040e137211 */ /* 0x000fe200010f0eff */
[C---:B------:R-:W-:Y:S01]  /*1bd0*/  IMAD R14, R6.reuse, 0x3c, RZ ;  /* 0x0000003c060e7824 */ /* 0x040fe200078e02ff */
[----:B0-----:R-:W-:Y:S01]  /*1be0*/  LEA R21, R6, -R6, 0x4 ;  /* 0x8000000606157211 */ /* 0x001fe200078e20ff */
[----:B------:R0:W2:Y:S01]  /*1bf0*/  LDG.E.U16 R12, desc[UR10][R22.64] ;  /* 0x0000000a160c7981 */ /* 0x0000a2000c1e1500 */
[----:B------:R-:W-:-:S02]  /*1c00*/  IADD3 R194, P1, PT, R8, R5, RZ ;  /* 0x0000000508c27210 */ /* 0x000fc40007f3e0ff */
[-C--:B------:R-:W-:Y:S01]  /*1c10*/  IADD3 R28, P3, PT, R118, R5.reuse, RZ ;  /* 0x00000005761c7210 */ /* 0x080fe20007f7e0ff */
[----:B------:R1:W2:Y:S01]  /*1c20*/  LDG.E.U16 R78, desc[UR10][R18.64] ;  /* 0x0000000a124e7981 */ /* 0x0002a2000c1e1500 */
[-C--:B------:R-:W-:Y:S02]  /*1c30*/  LEA.HI.X.SX32 R195, R21, R4.reuse, 0x1, P1 ;  /* 0x0000000415c37211 */ /* 0x080fe400008f0eff */
[-C--:B------:R-:W-:Y:S01]  /*1c40*/  IADD3 R164, P1, PT, R14, R5.reuse, RZ ;  /* 0x000000050ea47210 */ /* 0x080fe20007f3e0ff */
[----:B------:R-:W-:Y:S01]  /*1c50*/  USHF.L.U32 UR6, UR6, 0x1, URZ ;  /* 0x0000000106067899 */ /* 0x000fe200080006ff */
[C---:B------:R-:W-:Y:S01]  /*1c60*/  SHF.L.U32 R30, R6.reuse, 0x1, RZ ;  /* 0x00000001061e7819 */ /* 0x040fe200000006ff */
[C---:B0-----:R-:W-:Y:S01]  /*1c70*/  IMAD R22, R6.reuse, 0x78, RZ ;  /* 0x0000007806167824 */ /* 0x041fe200078e02ff */
[-C--:B------:R-:W-:Y:S01]  /*1c80*/  LEA.HI.X.SX32 R29, R29, R4.reuse, 0x1, P3 ;  /* 0x000000041d1d7211 */ /* 0x080fe200018f0eff */
[----:B------:R-:W-:Y:S01]  /*1c90*/  IMAD R23, R6, 0x3e, RZ ;  /* 0x0000003e06177824 */ /* 0x000fe200078e02ff */
[----:B------:R-:W-:Y:S01]  /*1ca0*/  LEA.HI.X.SX32 R165, R8, R4, 0x1, P1 ;  /* 0x0000000408a57211 */ /* 0x000fe200008f0eff */
[----:B------:R-:W-:Y:S01]  /*1cb0*/  IMAD R8, R6, 0x7c, RZ ;  /* 0x0000007c06087824 */ /* 0x000fe200078e02ff */
[-C--:B------:R-:W-:Y:S01]  /*1cc0*/  IADD3 R20, P2, PT, R22, R5.reuse, RZ ;  /* 0x0000000516147210 */ /* 0x080fe20007f5e0ff */
[----:B------:R-:W2:Y:S01]  /*1cd0*/  LDG.E.U16 R40, desc[UR10][R28.64] ;  /* 0x0000000a1c287981 */ /* 0x000ea2000c1e1500 */
[----:B------:R-:W-:-:S02]  /*1ce0*/  IADD3 R50, P3, PT, R117, R5, RZ ;  /* 0x0000000575327210 */ /* 0x000fc40007f7e0ff */
[----:B------:R-:W-:Y:S01]  /*1cf0*/  LEA.HI.X.SX32 R21, R14, R4, 0x1, P2 ;  /* 0x000000040e157211 */ /* 0x000fe200010f0eff */
[----:B------:R-:W2:Y:S01]  /*1d00*/  LDG.E.U16 R170, desc[UR10][R170.64] ;  /* 0x0000000aaaaa7981 */ /* 0x000ea2000c1e1500 */
[----:B-1----:R-:W-:Y:S02]  /*1d10*/  LEA R19, R6, -R6, 0x5 ;  /* 0x8000000606137211 */ /* 0x002fe400078e28ff */
[-C--:B------:R-:W-:Y:S01]  /*1d20*/  IADD3 R162, P1, PT, R23, R5.reuse, RZ ;  /* 0x0000000517a27210 */ /* 0x080fe20007f3e0ff */
[----:B------:R0:W2:Y:S01]  /*1d30*/  LDG.E.U16 R47, desc[UR10][R20.64] ;  /* 0x0000000a142f7981 */ /* 0x0000a2000c1e1500 */
[-C--:B------:R-:W-:Y:S02]  /*1d40*/  LEA.HI.X.SX32 R51, R22, R4.reuse, 0x1, P3 ;  /* 0x0000000416337211 */ /* 0x080fe400018f0eff */
[-C--:B------:R-:W-:Y:S01]  /*1d50*/  IADD3 R22, P2, PT, R8, R5.reuse, RZ ;  /* 0x0000000508167210 */ /* 0x080fe20007f5e0ff */
[----:B------:R-:W2:Y:S01]  /*1d60*/  LDG.E.U16 R172, desc[UR10][R172.64] ;  /* 0x0000000aacac7981 */ /* 0x000ea2000c1e1500 */
[-C--:B------:R-:W-:Y:S01]  /*1d70*/  LEA.HI.X.SX32 R163, R19, R4.reuse, 0x1, P1 ;  /* 0x0000000413a37211 */ /* 0x080fe200008f0eff */
[----:B------:R-:W-:Y:S01]  /*1d80*/  IMAD R19, R6, 0x29, RZ ;  /* 0x0000002906137824 */ /* 0x000fe200078e02ff */
[-C--:B------:R-:W-:Y:S01]  /*1d90*/  LEA.HI.X.SX32 R23, R23, R4.reuse, 0x1, P2 ;  /* 0x0000000417177211 */ /* 0x080fe200010f0eff */
[----:B------:R1:W2:Y:S01]  /*1da0*/  LDG.E.U16 R50, desc[UR10][R50.64] ;  /* 0x0000000a32327981 */ /* 0x0002a2000c1e1500 */
[-C--:B------:R-:W-:Y:S01]  /*1db0*/  IADD3 R18, P1, PT, R38, R5.reuse, RZ ;  /* 0x0000000526127210 */ /* 0x080fe20007f3e0ff */
[----:B0-----:R-:W-:Y:S01]  /*1dc0*/  IMAD R21, R6, 0x31, RZ ;  /* 0x0000003106157824 */ /* 0x001fe200078e02ff */
[----:B------:R-:W-:Y:S01]  /*1dd0*/  IADD3 R24, P2, PT, R52, R5, RZ ;  /* 0x0000000534187210 */ /* 0x000fe20007f5e0ff */
[----:B------:R0:W2:Y:S01]  /*1de0*/  LDG.E.U16 R14, desc[UR10][R22.64] ;  /* 0x0000000a160e7981 */ /* 0x0000a2000c1e1500 */
[----:B------:R-:W-:-:S02]  /*1df0*/  LEA.HI.X.SX32 R19, R19, R4, 0x1, P1 ;  /* 0x0000000413137211 */ /* 0x000fc400008f0eff */
[-C--:B------:R-:W-:Y:S01]  /*1e00*/  LEA.HI.X.SX32 R113, R113, R4.reuse, 0x1, P4 ;  /* 0x0000000471717211 */ /* 0x080fe200020f0eff */
[----:B------:R-:W2:Y:S01]  /*1e10*/  LDG.E.U16 R176, desc[UR10][R176.64] ;  /* 0x0000000ab0b07981 */ /* 0x000ea2000c1e1500 */
[-C--:B------:R-:W-:Y:S01]  /*1e20*/  LEA.HI.X.SX32 R25, R21, R4.reuse, 0x1, P2 ;  /* 0x0000000415197211 */ /* 0x080fe200010f0eff */
[----:B------:R-:W-:Y:S01]  /*1e30*/  IMAD R21, R6, 0x39, RZ ;  /* 0x0000003906157824 */ /* 0x000fe200078e02ff */
[-C--:B------:R-:W-:Y:S01]  /*1e40*/  IADD3 R28, P3, PT, R116, R5.reuse, RZ ;  /* 0x00000005741c7210 */ /* 0x080fe20007f7e0ff */
[----:B------:R0:W2:Y:S01]  /*1e50*/  LDG.E.U16 R142, desc[UR10][R18.64] ;  /* 0x0000000a128e7981 */ /* 0x0000a2000c1e1500 */
[----:B------:R-:W-:Y:S01]  /*1e60*/  IADD3 R36, P1, PT, R53, R5, RZ ;  /* 0x0000000535247210 */ /* 0x000fe20007f3e0ff */
[----:B-1----:R-:W-:Y:S01]  /*1e70*/  IMAD R51, R6, 0x59, RZ ;  /* 0x0000005906337824 */ /* 0x002fe200078e02ff */
[-C--:B------:R-:W-:Y:S01]  /*1e80*/  LEA.HI.X.SX32 R29, R8, R4.reuse, 0x1, P3 ;  /* 0x00000004081d7211 */ /* 0x080fe200018f0eff */
[----:B------:R1:W2:Y:S01]  /*1e90*/  LDG.E.U16 R73, desc[UR10][R24.64] ;  /* 0x0000000a18497981 */ /* 0x0002a2000c1e1500 */
[----:B------:R-:W-:-:S02]  /*1ea0*/  LEA.HI.X.SX32 R37, R21, R4, 0x1, P1 ;  /* 0x0000000415257211 */ /* 0x000fc400008f0eff */
[-C--:B------:R-:W-:Y:S01]  /*1eb0*/  LEA.HI.X.SX32 R111, R111, R4.reuse, 0x1, P6 ;  /* 0x000000046f6f7211 */ /* 0x080fe200030f0eff */
[----:B------:R3:W2:Y:S01]  /*1ec0*/  LDG.E.U16 R39, desc[UR10][R28.64] ;  /* 0x0000000a1c277981 */ /* 0x0006a2000c1e1500 */
[-C--:B0-----:R-:W-:Y:S01]  /*1ed0*/  IADD3 R22, P2, PT, R120, R5.reuse, RZ ;  /* 0x0000000578167210 */ /* 0x081fe20007f5e0ff */
[----:B------:R-:W-:Y:S01]  /*1ee0*/  IMAD R19, R6, 0x61, RZ ;  /* 0x0000006106137824 */ /* 0x000fe200078e02ff */
[-C--:B------:R-:W-:Y:S01]  /*1ef0*/  IADD3 R20, P3, PT, R130, R5.reuse, RZ ;  /* 0x0000000582147210 */ /* 0x080fe20007f7e0ff */
[----:B------:R-:W2:Y:S01]  /*1f00*/  LDG.E.U16 R36, desc[UR10][R36.64] ;  /* 0x0000000a24247981 */ /* 0x000ea2000c1e1500 */
[-C--:B------:R-:W-:Y:S01]  /*1f10*/  IADD3 R18, P1, PT, R131, R5.reuse, RZ ;  /* 0x0000000583127210 */ /* 0x080fe20007f3e0ff */
[C---:B-1----:R-:W-:Y:S01]  /*1f20*/  IMAD R25, R6.reuse, 0x69, RZ ;  /* 0x0000006906197824 */ /* 0x042fe200078e02ff */
[-C--:B------:R-:W-:Y:S01]  /*1f30*/  LEA.HI.X.SX32 R23, R31, R4.reuse, 0x1, P2 ;  /* 0x000000041f177211 */ /* 0x080fe200010f0eff */
[C---:B------:R-:W-:Y:S01]  /*1f40*/  IMAD R31, R6.reuse, 0x71, RZ ;  /* 0x00000071061f7824 */ /* 0x040fe200078e02ff */
[-C--:B------:R-:W-:Y:S01]  /*1f50*/  LEA.HI.X.SX32 R21, R51, R4.reuse, 0x1, P3 ;  /* 0x0000000433157211 */ /* 0x080fe200018f0eff */
[----:B------:R-:W-:Y:S01]  /*1f60*/  IMAD R87, R6, 0x93, RZ ;  /* 0x0000009306577824 */ /* 0x000fe200078e02ff */
[-C--:B------:R-:W-:Y:S01]  /*1f70*/  LEA.HI.X.SX32 R19, R19, R4.reuse, 0x1, P1 ;  /* 0x0000000413137211 */ /* 0x080fe200008f0eff */
[----:B------:R0:W2:Y:S01]  /*1f80*/  LDG.E.U16 R8, desc[UR10][R22.64] ;  /* 0x0000000a16087981 */ /* 0x0000a2000c1e1500 */
[-C--:B---3--:R-:W-:Y:S01]  /*1f90*/  IADD3 R28, P1, PT, R145, R5.reuse, RZ ;  /* 0x00000005911c7210 */ /* 0x088fe20007f3e0ff */
[----:B------:R-:W1:Y:S01]  /*1fa0*/  LDC R171, c[0x0][0x3b8] ;  /* 0x0000ee00ffab7b82 */ /* 0x000e620000000800 */
[----:B------:R-:W-:Y:S01]  /*1fb0*/  IADD3 R24, P2, PT, R147, R5, RZ ;  /* 0x0000000593187210 */ /* 0x000fe20007f5e0ff */
[----:B------:R3:W2:Y:S01]  /*1fc0*/  LDG.E.U16 R83, desc[UR10][R20.64] ;  /* 0x0000000a14537981 */ /* 0x0006a2000c1e1500 */
[----:B------:R-:W-:-:S02]  /*1fd0*/  LEA.HI.X.SX32 R29, R25, R4, 0x1, P1 ;  /* 0x00000004191d7211 */ /* 0x000fc400008f0eff */
[-C--:B------:R-:W-:Y:S01]  /*1fe0*/  LEA.HI.X.SX32 R25, R31, R4.reuse, 0x1, P2 ;  /* 0x000000041f197211 */ /* 0x080fe200010f0eff */
[----:B------:R4:W2:Y:S01]  /*1ff0*/  LDG.E.U16 R82, desc[UR10][R18.64] ;  /* 0x0000000a12527981 */ /* 0x0008a2000c1e1500 */
[-C--:B0-----:R-:W-:Y:S01]  /*2000*/  IADD3 R22, P3, PT, R157, R5.reuse, RZ ;  /* 0x000000059d167210 */ /* 0x081fe20007f7e0ff */
[----:B------:R-:W0:Y:S02]  /*2010*/  LDC R173, c[0x0][0x3b8] ;  /* 0x0000ee00ffad7b82 */ /* 0x000e240000000800 */
[----:B------:R4:W2:Y:S01]  /*2020*/  LDG.E.U16 R65, desc[UR10][R24.64] ;  /* 0x0000000a18417981 */ /* 0x0008a2000c1e1500 */
[----:B---3--:R-:W-:Y:S01]  /*2030*/  IMAD R21, R6, 0x79, RZ ;  /* 0x0000007906157824 */ /* 0x008fe200078e02ff */
[-C--:B------:R-:W-:Y:S02]  /*2040*/  IADD3 R20, P1, PT, R30, R5.reuse, RZ ;  /* 0x000000051e147210 */ /* 0x080fe40007f3e0ff */
[----:B------:R3:W2:Y:S01]  /*2050*/  LDG.E.U16 R81, desc[UR10][R28.64] ;  /* 0x0000000a1c517981 */ /* 0x0006a2000c1e1500 */
[CC--:B----4-:R-:W-:Y:S01]  /*2060*/  LEA R18, P2, R6.reuse, R5.reuse, 0x2 ;  /* 0x0000000506127211 */ /* 0x0d0fe200078410ff */
[----:B------:R-:W-:Y:S01]  /*2070*/  IMAD R31, R6, 0x55, RZ ;  /* 0x00000055061f7824 */ /* 0x000fe200078e02ff */
[-C--:B------:R-:W-:Y:S01]  /*2080*/  LEA.HI.X.SX32 R23, R21, R4.reuse, 0x1, P3 ;  /* 0x0000000415177211 */ /* 0x080fe200018f0eff */
[----:B------:R4:W2:Y:S01]  /*2090*/  LDG.E.U16 R162, desc[UR10][R162.64] ;  /* 0x0000000aa2a27981 */ /* 0x0008a2000c1e1500 */
[-C--:B------:R-:W-:Y:S01]  /*20a0*/  LEA.HI.X.SX32 R19, R30, R4.reuse, 0x1, P2 ;  /* 0x000000041e137211 */ /* 0x080fe200010f0eff */
[----:B------:R-:W0:Y:S01]  /*20b0*/  LDC R177, c[0x0][0x3b8] ;  /* 0x0000ee00ffb17b82 */ /* 0x000e220000000800 */
[----:B------:R-:W-:Y:S01]  /*20c0*/  LEA.HI.X.SX32 R21, R6, R4, 0x1, P1 ;  /* 0x0000000406157211 */ /* 0x000fe200008f0eff */
[----:B------:R4:W2:Y:S01]  /*20d0*/  LDG.E.U16 R80, desc[UR10][R22.64] ;  /* 0x0000000a16507981 */ /* 0x0008a2000c1e1500 */
[----:B------:R-:W-:Y:S01]  /*20e0*/  IADD3 R24, P1, PT, R128, R5, RZ ;  /* 0x0000000580187210 */ /* 0x000fe20007f3e0ff */
[----:B---3--:R-:W-:-:S02]  /*20f0*/  IMAD R29, R6, 0x5d, RZ ;  /* 0x0000005d061d7824 */ /* 0x008fc400078e02ff */
[----:B------:R3:W2:Y:S01]  /*2100*/  LDG.E.U16 R219, desc[UR10][R18.64] ;  /* 0x0000000a12db7981 */ /* 0x0006a2000c1e1500 */
[----:B------:R-:W-:Y:S01]  /*2110*/  LEA.HI.X.SX32 R25, R31, R4, 0x1, P1 ;  /* 0x000000041f197211 */ /* 0x000fe200008f0eff */
[----:B------:R-:W-:Y:S01]  /*2120*/  IMAD R37, R6, 0x65, RZ ;  /* 0x0000006506257824 */ /* 0x000fe200078e02ff */
[-C--:B------:R-:W-:Y:S01]  /*2130*/  IADD3 RZ, P6, PT, R62, R5.reuse, RZ ;  /* 0x000000053eff7210 */ /* 0x080fe20007fde0ff */
[----:B------:R5:W2:Y:S01]  /*2140*/  LDG.E.U16 R221, desc[UR10][R20.64] ;  /* 0x0000000a14dd7981 */ /* 0x000aa2000c1e1500 */
[----:B----4-:R-:W4:Y:S01]  /*2150*/  LDC R163, c[0x0][0x3b8] ;  /* 0x0000ee00ffa37b82 */ /* 0x010f220000000800 */
[-C--:B------:R-:W-:Y:S02]  /*2160*/  IADD3 R22, P2, PT, R129, R5.reuse, RZ ;  /* 0x0000000581167210 */ /* 0x080fe40007f5e0ff */
[----:B------:R-:W2:Y:S01]  /*2170*/  LDG.E.U16 R25, desc[UR10][R24.64] ;  /* 0x0000000a18197981 */ /* 0x000ea2000c1e1500 */
[----:B---3--:R-:W-:Y:S01]  /*2180*/  IMAD R19, R6, 0x6d, RZ ;  /* 0x0000006d06137824 */ /* 0x008fe200078e02ff */
[----:B------:R-:W-:-:S02]  /*2190*/  IADD3 R18, P1, PT, R149, R5, RZ ;  /* 0x0000000595127210 */ /* 0x000fc40007f3e0ff */
[----:B------:R3:W2:Y:S01]  /*21a0*/  LDG.E.U16 R164, desc[UR10][R164.64] ;  /* 0x0000000aa4a47981 */ /* 0x0006a2000c1e1500 */
[-C--:B------:R-:W-:Y:S02]  /*21b0*/  LEA.HI.X.SX32 R23, R29, R4.reuse, 0x1, P2 ;  /* 0x000000041d177211 */ /* 0x080fe400010f0eff */
[-C--:B------:R-:W-:Y:S01]  /*21c0*/  LEA.HI.X.SX32 R19, R19, R4.reuse, 0x1, P1 ;  /* 0x0000000413137211 */ /* 0x080fe200008f0eff */
[----:B------:R1:W2:Y:S01]  /*21d0*/  LDG.E.U16 R166, desc[UR10][R166.64] ;  /* 0x0000000aa6a67981 */ /* 0x0002a2000c1e1500 */
[-C--:B-----5:R-:W-:Y:S01]  /*21e0*/  IADD3 R20, P3, PT, R141, R5.reuse, RZ ;  /* 0x000000058d147210 */ /* 0x0a0fe20007f7e0ff */
[C---:B------:R-:W-:Y:S02]  /*21f0*/  IMAD R31, R6.reuse, 0x75, RZ ;  /* 0x00000075061f7824 */ /* 0x040fe400078e02ff */
[----:B------:R-:W5:Y:S01]  /*2200*/  LDG.E.U16 R24, desc[UR10][R22.64] ;  /* 0x0000000a16187981 */ /* 0x000f62000c1e1500 */
[-C--:B------:R-:W-:Y:S01]  /*2210*/  LEA.HI.X.SX32 R21, R37, R4.reuse, 0x1, P3 ;  /* 0x0000000425157211 */ /* 0x080fe200018f0eff */
[C---:B------:R-:W-:Y:S01]  /*2220*/  IMAD R37, R6.reuse, 0x5a, RZ ;  /* 0x0000005a06257824 */ /* 0x040fe200078e02ff */
[----:B------:R-:W-:Y:S01]  /*2230*/  LEA.HI.X.SX32 R101, R101, R4, 0x1, P6 ;  /* 0x0000000465657211 */ /* 0x000fe200030f0eff */
[----:B------:R-:W-:Y:S01]  /*2240*/  IMAD R29, R6, 0x2d, RZ ;  /* 0x0000002d061d7824 */ /* 0x000fe200078e02ff */
[-C--:B------:R-:W-:Y:S01]  /*2250*/  IADD3 R70, P2, PT, R175, R5.reuse, RZ ;  /* 0x00000005af467210 */ /* 0x080fe20007f5e0ff */
[----:B---3--:R-:W3:Y:S01]  /*2260*/  LDC R165, c[0x0][0x3b8] ;  /* 0x0000ee00ffa57b82 */ /* 0x008ee20000000800 */
[----:B------:R-:W2:Y:S04]  /*2270*/  LDG.E.U16 R168, desc[UR10][R168.64] ;  /* 0x0000000aa8a87981 */ /* 0x000ea8000c1e1500 */
[----:B------:R0:W2:Y:S01]  /*2280*/  LDG.E.U16 R22, desc[UR10][R18.64] ;  /* 0x0000000a12167981 */ /* 0x0000a2000c1e1500 */
[----:B------:R-:W-:-:S02]  /*2290*/  IADD3 R28, P3, PT, R183, R5, RZ ;  /* 0x00000005b71c7210 */ /* 0x000fc40007f7e0ff */
[-C--:B------:R-:W-:Y:S01]  /*22a0*/  LEA.HI.X.SX32 R71, R38, R4.reuse, 0x1, P2 ;  /* 0x0000000426477211 */ /* 0x080fe200010f0eff */
[----:B------:R4:W2:Y:S01]  /*22b0*/  LDG.E.U16 R23, desc[UR10][R20.64] ;  /* 0x0000000a14177981 */ /* 0x0008a2000c1e1500 */
[----:B-1----:R-:W1:Y:S03]  /*22c0*/  LDC R167, c[0x0][0x3b8] ;  /* 0x0000ee00ffa77b82 */ /* 0x002e660000000800 */
[----:B------:R4:W2:Y:S01]  /*22d0*/  LDG.E.U16 R178, desc[UR10][R178.64] ;  /* 0x0000000ab2b27981 */ /* 0x0008a2000c1e1500 */
[----:B0-----:R-:W-:Y:S01]  /*22e0*/  IADD3 R18, P1, PT, R155, R5, RZ ;  /* 0x000000059b127210 */ /* 0x001fe20007f3e0ff */
[----:B------:R-:W-:Y:S02]  /*22f0*/  IMAD R38, R6, 0x7a, RZ ;  /* 0x0000007a06267824 */ /* 0x000fe400078e02ff */
[----:B------:R0:W2:Y:S01]  /*2300*/  LDG.E.U16 R70, desc[UR10][R70.64] ;  /* 0x0000000a46467981 */ /* 0x0000a2000c1e1500 */
[----:B------:R-:W1:Y:S01]  /*2310*/  LDC R169, c[0x0][0x3b8] ;  /* 0x0000ee00ffa97b82 */ /* 0x000e620000000800 */
[----:B------:R-:W-:-:S02]  /*2320*/  LEA.HI.X.SX32 R19, R31, R4, 0x1, P1 ;  /* 0x000000041f137211 */ /* 0x000fc400008f0eff */
[-C--:B------:R-:W-:Y:S01]  /*2330*/  IADD3 R30, P1, PT, R37, R5.reuse, RZ ;  /* 0x00000005251e7210 */ /* 0x080fe20007f3e0ff */
[C---:B----4-:R-:W-:Y:S01]  /*2340*/  IMAD R20, R6.reuse, 0x6a, RZ ;  /* 0x0000006a06147824 */ /* 0x050fe200078e02ff */
[----:B------:R-:W4:Y:S02]  /*2350*/  LDG.E.U16 R180, desc[UR10][R180.64] ;  /* 0x0000000ab4b47981 */ /* 0x000f24000c1e1500 */
[-C--:B------:R-:W-:Y:S01]  /*2360*/  LEA.HI.X.SX32 R31, R29, R4.reuse, 0x1, P1 ;  /* 0x000000041d1f7211 */ /* 0x080fe200008f0eff */
[----:B------:R-:W1:Y:S01]  /*2370*/  LDC R179, c[0x0][0x3b8] ;  /* 0x0000ee00ffb37b82 */ /* 0x000e620000000800 */
[----:B------:R0:W2:Y:S01]  /*2380*/  LDG.E.U16 R21, desc[UR10][R18.64] ;  /* 0x0000000a12157981 */ /* 0x0000a2000c1e1500 */
[----:B------:R-:W-:Y:S01]  /*2390*/  LEA.HI.X.SX32 R29, R37, R4, 0x1, P3 ;  /* 0x00000004251d7211 */ /* 0x000fe200018f0eff */
[----:B------:R-:W-:Y:S02]  /*23a0*/  IMAD R37, R6, 0x35, RZ ;  /* 0x0000003506257824 */ /* 0x000fe400078e02ff */
[----:B------:R-:W2:Y:S03]  /*23b0*/  LDG.E.U16 R30, desc[UR10][R30.64] ;  /* 0x0000000a1e1e7981 */ /* 0x000ea6000c1e1500 */
[----:B0-----:R-:W0:Y:S01]  /*23c0*/  LDC R71, c[0x0][0x3b8] ;  /* 0x0000ee00ff477b82 */ /* 0x001e220000000800 */
[----:B------:R3:W2:Y:S01]  /*23d0*/  LDG.E.U16 R69, desc[UR10][R28.64] ;  /* 0x0000000a1c457981 */ /* 0x0006a2000c1e1500 */
[----:B------:R-:W-:-:S03]  /*23e0*/  IADD3 R18, P2, PT, R187, R5, RZ ;  /* 0x00000005bb127210 */ /* 0x000fc60007f5e0ff */
[----:B------:R3:W2:Y:S01]  /*23f0*/  LDG.E.U16 R194, desc[UR10][R194.64] ;  /* 0x0000000ac2c27981 */ /* 0x0006a2000c1e1500 */
[-C--:B------:R-:W-:Y:S02]  /*2400*/  LEA.HI.X.SX32 R19, R52, R4.reuse, 0x1, P2 ;  /* 0x0000000434137211 */ /* 0x080fe400010f0eff */
[----:B------:R-:W0:Y:S01]  /*2410*/  LDC R181, c[0x0][0x3b8] ;  /* 0x0000ee00ffb57b82 */ /* 0x000e220000000800 */
[-C--:B------:R-:W-:Y:S02]  /*2420*/  IADD3 R54, P2, PT, R191, R5.reuse, RZ ;  /* 0x00000005bf367210 */ /* 0x080fe40007f5e0ff */
[-C--:B---3--:R-:W-:Y:S01]  /*2430*/  IADD3 R28, P1, PT, R20, R5.reuse, RZ ;  /* 0x00000005141c7210 */ /* 0x088fe20007f3e0ff */
[----:B------:R3:W2:Y:S01]  /*2440*/  LDG.E.U16 R68, desc[UR10][R18.64] ;  /* 0x0000000a12447981 */ /* 0x0006a2000c1e1500 */
[-C--:B------:R-:W-:Y:S01]  /*2450*/  IADD3 R52, P3, PT, R193, R5.reuse, RZ ;  /* 0x00000005c1347210 */ /* 0x080fe20007f7e0ff */
[----:B------:R-:W-:Y:S01]  /*2460*/  IMAD R31, R6, 0x3d, RZ ;  /* 0x0000003d061f7824 */ /* 0x000fe200078e02ff */
[-C--:B------:R-:W-:Y:S01]  /*2470*/  LEA.HI.X.SX32 R29, R37, R4.reuse, 0x1, P1 ;  /* 0x00000004251d7211 */ /* 0x080fe200008f0eff */
[----:B------:R-:W-:Y:S01]  /*2480*/  IMAD R208, R173, 0x1c6, RZ ;  /* 0x000001c6add07824 */ /* 0x000fe200078e02ff */
[-C--:B------:R-:W-:Y:S01]  /*2490*/  LEA.HI.X.SX32 R55, R20, R4.reuse, 0x1, P2 ;  /* 0x0000000414377211 */ /* 0x080fe200010f0eff */
[----:B------:R-:W0:Y:S01]  /*24a0*/  LDC R195, c[0x0][0x3b8] ;  /* 0x0000ee00ffc37b82 */ /* 0x000e220000000800 */
[----:B------:R-:W-:Y:S01]  /*24b0*/  LEA.HI.X.SX32 R53, R53, R4, 0x1, P3 ;  /* 0x0000000435357211 */ /* 0x000fe200018f0eff */
[----:B------:R-:W-:Y:S01]  /*24c0*/  IMAD R37, R6, 0x7d, RZ ;  /* 0x0000007d06257824 */ /* 0x000fe200078e02ff */
[----:B------:R-:W2:Y:S01]  /*24d0*/  LDG.E.U16 R29, desc[UR10][R28.64] ;  /* 0x0000000a1c1d7981 */ /* 0x000ea2000c1e1500 */
[----:B---3--:R-:W-:-:S03]  /*24e0*/  IADD3 R18, P1, PT, R38, R5, RZ ;  /* 0x0000000526127210 */ /* 0x008fc60007f3e0ff */
[----:B------:R3:W2:Y:S01]  /*24f0*/  LDG.E.U16 R51, desc[UR10][R54.64] ;  /* 0x0000000a36337981 */ /* 0x0006a2000c1e1500 */
[----:B------:R-:W-:Y:S01]  /*2500*/  LEA.HI.X.SX32 R19, R31, R4, 0x1, P1 ;  /* 0x000000041f137211 */ /* 0x000fe200008f0eff */
[----:B------:R-:W-:Y:S02]  /*2510*/  IMAD R31, R6, 0x2b, RZ ;  /* 0x0000002b061f7824 */ /* 0x000fe400078e02ff */
[----:B------:R1:W2:Y:S01]  /*2520*/  LDG.E.U16 R67, desc[UR10][R52.64] ;  /* 0x0000000a34437981 */ /* 0x0002a2000c1e1500 */
[----:B------:R-:W-:-:S03]  /*2530*/  IADD3 R138, P1, PT, R225, R5, RZ ;  /* 0x00000005e18a7210 */ /* 0x000fc60007f3e0ff */
[----:B------:R1:W2:Y:S01]  /*2540*/  LDG.E.U16 R28, desc[UR10][R18.64] ;  /* 0x0000000a121c7981 */ /* 0x0002a2000c1e1500 */
[-C--:B---3--:R-:W-:Y:S02]  /*2550*/  IADD3 R54, P2, PT, R200, R5.reuse, RZ ;  /* 0x00000005c8367210 */ /* 0x088fe40007f5e0ff */
[-C--:B-1----:R-:W-:Y:S02]  /*2560*/  IADD3 R52, P3, PT, R151, R5.reuse, RZ ;  /* 0x0000000597347210 */ /* 0x082fe40007f7e0ff */
[-C--:B------:R-:W-:Y:S01]  /*2570*/  LEA.HI.X.SX32 R55, R38, R4.reuse, 0x1, P2 ;  /* 0x0000000426377211 */ /* 0x080fe200010f0eff */
[----:B------:R-:W-:Y:S01]  /*2580*/  IMAD R19, R6, 0x33, RZ ;  /* 0x0000003306137824 */ /* 0x000fe200078e02ff */
[-C--:B------:R-:W-:Y:S01]  /*2590*/  IADD3 R18, P2, PT, R234, R5.reuse, RZ ;  /* 0x00000005ea127210 */ /* 0x080fe20007f5e0ff */
[----:B------:R-:W1:Y:S01]  /*25a0*/  LDC R38, c[0x0][0x3b8] ;  /* 0x0000ee00ff267b82 */ /* 0x000e620000000800 */
[-C--:B------:R-:W-:Y:S01]  /*25b0*/  LEA.HI.X.SX32 R53, R37, R4.reuse, 0x1, P3 ;  /* 0x0000000425357211 */ /* 0x080fe200018f0eff */
[----:B------:R3:W2:Y:S01]  /*25c0*/  LDG.E.U16 R66, desc[UR10][R54.64] ;  /* 0x0000000a36427981 */ /* 0x0006a2000c1e1500 */
[-C--:B------:R-:W-:Y:S01]  /*25d0*/  LEA.HI.X.SX32 R139, R31, R4.reuse, 0x1, P1 ;  /* 0x000000041f8b7211 */ /* 0x080fe200008f0eff */
[C---:B------:R-:W-:Y:S01]  /*25e0*/  IMAD R31, R6.reuse, 0x3b, RZ ;  /* 0x0000003b061f7824 */ /* 0x040fe200078e02ff */
[----:B------:R-:W-:Y:S01]  /*25f0*/  IADD3 R56, P1, PT, R233, R5, RZ ;  /* 0x00000005e9387210 */ /* 0x000fe20007f3e0ff */
[----:B------:R-:W-:Y:S01]  /*2600*/  IMAD R37, R6, 0x53, RZ ;  /* 0x0000005306257824 */ /* 0x000fe200078e02ff */
[-C--:B------:R-:W-:Y:S01]  /*2610*/  LEA.HI.X.SX32 R19, R19, R4.reuse, 0x1, P2 ;  /* 0x0000000413137211 */ /* 0x080fe200010f0eff */
[----:B------:R0:W2:Y:S01]  /*2620*/  LDG.E.U16 R20, desc[UR10][R52.64] ;  /* 0x0000000a34147981 */ /* 0x0000a2000c1e1500 */
[----:B------:R-:W-:-:S02]  /*2630*/  LEA.HI.X.SX32 R57, R31, R4, 0x1, P1 ;  /* 0x000000041f397211 */ /* 0x000fc400008f0eff */
[-C--:B---3--:R-:W-:Y:S01]  /*2640*/  IADD3 R54, P2, PT, R240, R5.reuse, RZ ;  /* 0x00000005f0367210 */ /* 0x088fe20007f5e0ff */
[----:B------:R3:W2:Y:S04]  /*2650*/  LDG.E.U16 R58, desc[UR10][R18.64] ;  /* 0x0000000a123a7981 */ /* 0x0006a8000c1e1500 */
[----:B------:R-:W2:Y:S01]  /*2660*/  LDG.E.U16 R138, desc[UR10][R138.64] ;  /* 0x0000000a8a8a7981 */ /* 0x000ea2000c1e1500 */
[-C--:B0-----:R-:W-:Y:S02]  /*2670*/  IADD3 R52, P3, PT, R239, R5.reuse, RZ ;  /* 0x00000005ef347210 */ /* 0x081fe40007f7e0ff */
[-C--:B------:R-:W-:Y:S01]  /*2680*/  LEA.HI.X.SX32 R55, R37, R4.reuse, 0x1, P2 ;  /* 0x0000000425377211 */ /* 0x080fe200010f0eff */
[----:B------:R-:W2:Y:S01]  /*2690*/  LDG.E.U16 R57, desc[UR10][R56.64] ;  /* 0x0000000a38397981 */ /* 0x000ea2000c1e1500 */
[-C--:B------:R-:W-:Y:S01]  /*26a0*/  LEA.HI.X.SX32 R53, R61, R4.reuse, 0x1, P3 ;  /* 0x000000043d357211 */ /* 0x080fe200018f0eff */
[C---:B------:R-:W-:Y:S01]  /*26b0*/  IMAD R37, R6.reuse, 0x73, RZ ;  /* 0x0000007306257824 */ /* 0x040fe200078e02ff */
[-C--:B------:R-:W-:Y:S01]  /*26c0*/  IADD3 R74, P3, PT, R235, R5.reuse, RZ ;  /* 0x00000005eb4a7210 */ /* 0x080fe20007f7e0ff */
[C---:B------:R-:W-:Y:S01]  /*26d0*/  IMAD R61, R6.reuse, 0x7b, RZ ;  /* 0x0000007b063d7824 */ /* 0x040fe200078e02ff */
[----:B------:R-:W2:Y:S04]  /*26e0*/  LDG.E.U16 R56, desc[UR10][R54.64] ;  /* 0x0000000a36387981 */ /* 0x000ea8000c1e1500 */
[----:B------:R-:W-:Y:S01]  /*26f0*/  LEA.HI.X.SX32 R75, R61, R4, 0x1, P3 ;  /* 0x000000043d4b7211 */ /* 0x000fe200018f0eff */
[----:B---3--:R-:W-:Y:S01]  /*2700*/  IMAD R19, R6, 0x63, RZ ;  /* 0x0000006306137824 */ /* 0x008fe200078e02ff */
[----:B------:R-:W0:Y:S01]  /*2710*/  LDC R61, c[0x0][0x3b8] ;  /* 0x0000ee00ff3d7b82 */ /* 0x000e220000000800 */
[----:B------:R3:W2:Y:S01]  /*2720*/  LDG.E.U16 R55, desc[UR10][R52.64] ;  /* 0x0000000a34377981 */ /* 0x0006a2000c1e1500 */
[----:B------:R-:W-:-:S02]  /*2730*/  IADD3 R18, P1, PT, R238, R5, RZ ;  /* 0x00000005ee127210 */ /* 0x000fc40007f3e0ff */
[----:B---3--:R-:W-:-:S04]  /*2740*/  IADD3 R52, P2, PT, R236, R5, RZ ;  /* 0x00000005ec347210 */ /* 0x008fc80007f5e0ff */
[-C--:B------:R-:W-:Y:S02]  /*2750*/  LEA.HI.X.SX32 R53, R37, R4.reuse, 0x1, P2 ;  /* 0x0000000425357211 */ /* 0x080fe400010f0eff */
[----:B------:R-:W3:Y:S01]  /*2760*/  LDC R37, c[0x0][0x3b8] ;  /* 0x0000ee00ff257b82 */ /* 0x000ee20000000800 */
[----:B------:R-:W-:Y:S01]  /*2770*/  LEA.HI.X.SX32 R19, R19, R4, 0x1, P1 ;  /* 0x0000000413137211 */ /* 0x000fe200008f0eff */
[----:B------:R-:W-:Y:S01]  /*2780*/  IMAD R31, R6, 0x6b, RZ ;  /* 0x0000006b061f7824 */ /* 0x000fe200078e02ff */
[-C--:B-1----:R-:W-:Y:S01]  /*2790*/  LEA RZ, P3, R38, R5.reuse, 0x8 ;  /* 0x0000000526ff7211 */ /* 0x082fe200078640ff */
[----:B------:R-:W2:Y:S01]  /*27a0*/  LDG.E.U16 R53, desc[UR10][R52.64] ;  /* 0x0000000a34357981 */ /* 0x000ea2000c1e1500 */
[----:B------:R-:W-:-:S03]  /*27b0*/  IADD3 R84, P1, PT, R237, R5, RZ ;  /* 0x00000005ed547210 */ /* 0x000fc60007f3e0ff */
[----:B------:R-:W1:Y:S01]  /*27c0*/  LDC R38, c[0x0][0x3b8] ;  /* 0x0000ee00ff267b82 */ /* 0x000e620000000800 */
[----:B------:R0:W4:Y:S01]  /*27d0*/  LDG.E.U16 R54, desc[UR10][R18.64] ;  /* 0x0000000a12367981 */ /* 0x000122000c1e1500 */
[----:B------:R-:W-:-:S03]  /*27e0*/  LEA.HI.X.SX32 R85, R31, R4, 0x1, P1 ;  /* 0x000000041f557211 */ /* 0x000fc600008f0eff */
[----:B------:R-:W4:Y:S04]  /*27f0*/  LDG.E.U16 R52, desc[UR10][R74.64] ;  /* 0x0000000a4a347981 */ /* 0x000f28000c1e1500 */
[----:B------:R0:W4:Y:S02]  /*2800*/  LDG.E.U16 R31, desc[UR10][R84.64] ;  /* 0x0000000a541f7981 */ /* 0x000124000c1e1500 */
[C---:B0-----:R-:W-:Y:S02]  /*2810*/  SHF.L.U32 R19, R6.reuse, 0x2, RZ ;  /* 0x0000000206137819 */ /* 0x041fe400000006ff */
[----:B------:R-:W-:-:S04]  /*2820*/  LEA R18, P1, R6, R5, 0x3 ;  /* 0x0000000506127211 */ /* 0x000fc800078218ff */
[----:B------:R-:W-:Y:S01]  /*2830*/  LEA.HI.X.SX32 R19, R19, R4, 0x1, P1 ;  /* 0x0000000413137211 */ /* 0x000fe200008f0eff */
[----:B------:R-:W-:Y:S02]  /*2840*/  IMAD R84, R71, 0x104, RZ ;  /* 0x0000010447547824 */ /* 0x000fe400078e02ff */
[----:B------:R-:W0:Y:S02]  /*2850*/  LDC R71, c[0x0][0x3b8] ;  /* 0x0000ee00ff477b82 */ /* 0x000e240000000800 */
[----:B------:R1:W4:Y:S01]  /*2860*/  LDG.E.U16 R215, desc[UR10][R18.64] ;  /* 0x0000000a12d77981 */ /* 0x000322000c1e1500 */
[----:B---3--:R-:W-:Y:S01]  /*2870*/  IMAD R74, R37, 0x110, RZ ;  /* 0x00000110254a7824 */ /* 0x008fe200078e02ff */
[----:B------:R-:W-:Y:S01]  /*2880*/  IADD3 RZ, P5, PT, R84, R5, RZ ;  /* 0x0000000554ff7210 */ /* 0x000fe20007fbe0ff */
[----:B------:R-:W-:-:S03]  /*2890*/  IMAD R84, R61, 0x112, RZ ;  /* 0x000001123d547824 */ /* 0x000fc600078e02ff */
[----:B------:R-:W3:Y:S08]  /*28a0*/  LDC R37, c[0x0][0x3b8] ;  /* 0x0000ee00ff257b82 */ /* 0x000ef00000000800 */
[----:B-1----:R-:W1:Y:S01]  /*28b0*/  LDC R18, c[0x0][0x3b8] ;  /* 0x0000ee00ff127b82 */ /* 0x002e620000000800 */
[----:B------:R-:W-:Y:S01]  /*28c0*/  IADD3 RZ, P4, PT, R84, R5, RZ ;  /* 0x0000000554ff7210 */ /* 0x000fe20007f9e0ff */
[----:B------:R-:W-:-:S06]  /*28d0*/  IMAD R84, R38, 0x114, RZ ;  /* 0x0000011426547824 */ /* 0x000fcc00078e02ff */
[----:B------:R-:W3:Y:S01]  /*28e0*/  LDC R38, c[0x0][0x3b8] ;  /* 0x0000ee00ff267b82 */ /* 0x000ee20000000800 */
[-C--:B------:R-:W-:Y:S01]  /*28f0*/  LEA.HI.X.SX32 R75, R35, R4.reuse, 0x1, P5 ;  /* 0x00000004234b7211 */ /* 0x080fe200028f0eff */
[----:B------:R-:W-:Y:S01]  /*2900*/  IMAD R19, R6, 0x85, RZ ;  /* 0x0000008506137824 */ /* 0x000fe200078e02ff */
[-C--:B------:R-:W-:Y:S01]  /*2910*/  IADD3 RZ, P5, PT, R84, R5.reuse, RZ ;  /* 0x0000000554ff7210 */ /* 0x080fe20007fbe0ff */
[----:B0-----:R-:W-:Y:S01]  /*2920*/  IMAD R84, R71, 0x11a, RZ ;  /* 0x0000011a47547824 */ /* 0x001fe200078e02ff */
[-C--:B------:R-:W-:Y:S02]  /*2930*/  IADD3 RZ, P2, PT, R88, R5.reuse, RZ ;  /* 0x0000000558ff7210 */ /* 0x080fe40007f5e0ff */
[-C--:B------:R-:W-:Y:S01]  /*2940*/  LEA.HI.X.SX32 R115, R115, R4.reuse, 0x1, P3 ;  /* 0x0000000473737211 */ /* 0x080fe200018f0eff */
[----:B------:R-:W0:Y:S01]  /*2950*/  LDC R61, c[0x0][0x3b8] ;  /* 0x0000ee00ff3d7b82 */ /* 0x000e220000000800 */
[----:B------:R-:W-:Y:S02]  /*2960*/  IADD3 RZ, P3, PT, R74, R5, RZ ;  /* 0x000000054aff7210 */ /* 0x000fe40007f7e0ff */
[----:B------:R-:W-:-:S02]  /*2970*/  LEA.HI.X.SX32 R19, R19, R4, 0x1, P2 ;  /* 0x0000000413137211 */ /* 0x000fc400010f0eff */
[----:B------:R-:W-:Y:S01]  /*2980*/  IADD3 RZ, P2, PT, R84, R5, RZ ;  /* 0x0000000554ff7210 */ /* 0x000fe20007f5e0ff */
[----:B-1----:R-:W-:Y:S02]  /*2990*/  IMAD R62, R18, 0x118, RZ ;  /* 0x00000118123e7824 */ /* 0x002fe400078e02ff */
[----:B------:R-:W1:Y:S01]  /*29a0*/  LDC R74, c[0x0][0x3b8] ;  /* 0x0000ee00ff4a7b82 */ /* 0x000e620000000800 */
[----:B---3--:R-:W-:-:S07]  /*29b0*/  IMAD R84, R37, 0x120, RZ ;  /* 0x0000012025547824 */ /* 0x008fce00078e02ff */
[----:B------:R-:W3:Y:S01]  /*29c0*/  LDC R18, c[0x0][0x3b8] ;  /* 0x0000ee00ff127b82 */ /* 0x000ee20000000800 */
[----:B------:R-:W-:Y:S02]  /*29d0*/  LEA.HI.X.SX32 R107, R106, R4, 0x1, P3 ;  /* 0x000000046a6b7211 */ /* 0x000fe400018f0eff */
[----:B------:R-:W-:Y:S01]  /*29e0*/  IADD3 RZ, P3, PT, R84, R5, RZ ;  /* 0x0000000554ff7210 */ /* 0x000fe20007f7e0ff */
[----:B------:R-:W-:-:S04]  /*29f0*/  IMAD R84, R38, 0x126, RZ ;  /* 0x0000012626547824 */ /* 0x000fc800078e02ff */
[----:B------:R-:W5:Y:S08]  /*2a00*/  LDC R35, c[0x0][0x3b8] ;  /* 0x0000ee00ff237b82 */ /* 0x000f700000000800 */
[----:B------:R-:W5:Y:S01]  /*2a10*/  LDC R38, c[0x0][0x3b8] ;  /* 0x0000ee00ff267b82 */ /* 0x000f620000000800 */
[-C--:B------:R-:W-:Y:S01]  /*2a20*/  IADD3 RZ, P6, PT, R84, R5.reuse, RZ ;  /* 0x0000000554ff7210 */ /* 0x080fe20007fde0ff */
[----:B-1----:R-:W-:Y:S01]  /*2a30*/  IMAD R74, R74, 0x124, RZ ;  /* 0x000001244a4a7824 */ /* 0x002fe200078e02ff */
[----:B------:R-:W-:Y:S01]  /*2a40*/  IADD3 RZ, P1, PT, R96, R5, RZ ;  /* 0x0000000560ff7210 */ /* 0x000fe20007f3e0ff */
[----:B0-----:R-:W-:-:S02]  /*2a50*/  IMAD R86, R61, 0x122, RZ ;  /* 0x000001223d567824 */ /* 0x001fc400078e02ff */
[----:B---3--:R-:W-:Y:S01]  /*2a60*/  IMAD R84, R18, 0x12a, RZ ;  /* 0x0000012a12547824 */ /* 0x008fe200078e02ff */
[-C--:B------:R-:W-:Y:S01]  /*2a70*/  LEA.HI.X.SX32 R109, R108, R4.reuse, 0x1, P1 ;  /* 0x000000046c6d7211 */ /* 0x080fe200008f0eff */
[----:B------:R-:W0:Y:S01]  /*2a80*/  LDC R18, c[0x0][0x3b8] ;  /* 0x0000ee00ff127b82 */ /* 0x000e220000000800 */
[-C--:B------:R-:W-:Y:S02]  /*2a90*/  IADD3 RZ, P1, PT, R62, R5.reuse, RZ ;  /* 0x000000053eff7210 */ /* 0x080fe40007f3e0ff */
[----:B------:R-:W-:Y:S02]  /*2aa0*/  LEA.HI.X.SX32 R103, R102, R4, 0x1, P5 ;  /* 0x0000000466677211 */ /* 0x000fe400028f0eff */
[----:B------:R-:W-:-:S03]  /*2ab0*/  IADD3 RZ, P5, PT, R74, R5, RZ ;  /* 0x000000054aff7210 */ /* 0x000fc60007fbe0ff */
[----:B------:R-:W1:Y:S01]  /*2ac0*/  LDC R37, c[0x0][0x3b8] ;  /* 0x0000ee00ff257b82 */ /* 0x000e620000000800 */
[----:B-----5:R-:W-:Y:S01]  /*2ad0*/  IMAD R74, R35, 0x128, RZ ;  /* 0x00000128234a7824 */ /* 0x020fe200078e02ff */
[----:B------:R-:W-:Y:S02]  /*2ae0*/  LEA.HI.X.SX32 R97, R97, R4, 0x1, P2 ;  /* 0x0000000461617211 */ /* 0x000fe400010f0eff */
[----:B------:R-:W-:-:S04]  /*2af0*/  IADD3 RZ, P2, PT, R84, R5, RZ ;  /* 0x0000000554ff7210 */ /* 0x000fc80007f5e0ff */
[----:B------:R-:W3:Y:S01]  /*2b00*/  LDC R61, c[0x0][0x3b8] ;  /* 0x0000ee00ff3d7b82 */ /* 0x000ee20000000800 */
[----:B------:R-:W-:-:S07]  /*2b10*/  IMAD R84, R38, 0x134, RZ ;  /* 0x0000013426547824 */ /* 0x000fce00078e02ff */
[----:B------:R-:W5:Y:S01]  /*2b20*/  LDC R62, c[0x0][0x3b8] ;  /* 0x0000ee00ff3e7b82 */ /* 0x000f620000000800 */
[----:B------:R-:W-:-:S07]  /*2b30*/  LEA.HI.X.SX32 R91, R90, R4, 0x1, P5 ;  /* 0x000000045a5b7211 */ /* 0x000fce00028f0eff */
[----:B------:R-:W5:Y:S01]  /*2b40*/  LDC R35, c[0x0][0x3b8] ;  /* 0x0000ee00ff237b82 */ /* 0x000f620000000800 */
[----:B------:R-:W-:-:S07]  /*2b50*/  IADD3 RZ, P5, PT, R84, R5, RZ ;  /* 0x0000000554ff7210 */ /* 0x000fce0007fbe0ff */
[----:B------:R-:W5:Y:S01]  /*2b60*/  LDC R84, c[0x0][0x3b8] ;  /* 0x0000ee00ff547b82 */ /* 0x000f620000000800 */
[-C--:B------:R-:W-:Y:S01]  /*2b70*/  LEA.HI.X.SX32 R99, R98, R4.reuse, 0x1, P1 ;  /* 0x0000000462637211 */ /* 0x080fe200008f0eff */
[----:B0-----:R-:W-:Y:S01]  /*2b80*/  IMAD R88, R18, 0x138, RZ ;  /* 0x0000013812587824 */ /* 0x001fe200078e02ff */
[-C--:B------:R-:W-:Y:S01]  /*2b90*/  IADD3 RZ, P1, PT, R74, R5.reuse, RZ ;  /* 0x000000054aff7210 */ /* 0x080fe20007f3e0ff */
[----:B------:R-:W-:Y:S01]  /*2ba0*/  IMAD R18, R89, UR7, RZ ;  /* 0x0000000759127c24 */ /* 0x000fe2000f8e02ff */
[-C--:B------:R-:W-:Y:S01]  /*2bb0*/  LEA.HI.X.SX32 R105, R105, R4.reuse, 0x1, P4 ;  /* 0x0000000469697211 */ /* 0x080fe200020f0eff */
[----:B------:R-:W-:Y:S01]  /*2bc0*/  IMAD R85, R6, 0x91, RZ ;  /* 0x0000009106557824 */ /* 0x000fe200078e02ff */
[-C--:B------:R-:W-:Y:S01]  /*2bd0*/  IADD3 RZ, P4, PT, R86, R5.reuse, RZ ;  /* 0x0000000556ff7210 */ /* 0x080fe20007f9e0ff */
[----:B-1----:R-:W-:Y:S01]  /*2be0*/  IMAD R74, R37, 0x132, RZ ;  /* 0x00000132254a7824 */ /* 0x002fe200078e02ff */
[-C--:B------:R-:W-:Y:S01]  /*2bf0*/  LEA.HI.X.SX32 R93, R92, R4.reuse, 0x1, P1 ;  /* 0x000000045c5d7211 */ /* 0x080fe200008f0eff */
[----:B---3--:R-:W-:Y:S01]  /*2c00*/  IMAD R86, R61, 0x136, RZ ;  /* 0x000001363d567824 */ /* 0x008fe200078e02ff */
[-C--:B------:R-:W-:Y:S01]  /*2c10*/  IADD3 RZ, P1, PT, R88, R5.reuse, RZ ;  /* 0x0000000558ff7210 */ /* 0x080fe20007f3e0ff */
[----:B-----5:R-:W-:Y:S01]  /*2c20*/  IMAD R62, R62, 0x130, RZ ;  /* 0x000001303e3e7824 */ /* 0x020fe200078e02ff */
[----:B------:R-:W-:Y:S01]  /*2c30*/  SHF.L.U32 R18, R18, 0x1, RZ ;  /* 0x0000000112127819 */ /* 0x000fe200000006ff */
[----:B------:R-:W-:Y:S01]  /*2c40*/  IMAD R89, R6, 0x95, RZ ;  /* 0x0000009506597824 */ /* 0x000fe200078e02ff */
[----:B------:R-:W0:Y:S01]  /*2c50*/  LDC R88, c[0x0][0x3b8] ;  /* 0x0000ee00ff587b82 */ /* 0x000e220000000800 */
[----:B------:R-:W-:Y:S01]  /*2c60*/  LEA.HI.X.SX32 R85, R85, R4, 0x1, P4 ;  /* 0x0000000455557211 */ /* 0x000fe200020f0eff */
[----:B------:R-:W-:Y:S01]  /*2c70*/  IMAD R92, R35, 0x13a, RZ ;  /* 0x0000013a235c7824 */ /* 0x000fe200078e02ff */
[----:B------:R-:W-:-:S02]  /*2c80*/  IADD3 RZ, P4, PT, R74, R5, RZ ;  /* 0x000000054aff7210 */ /* 0x000fc40007f9e0ff */
[-C--:B------:R-:W-:Y:S02]  /*2c90*/  LEA.HI.X.SX32 R87, R87, R4.reuse, 0x1, P6 ;  /* 0x0000000457577211 */ /* 0x080fe400030f0eff */
[-C--:B------:R-:W-:Y:S01]  /*2ca0*/  LEA.HI.X.SX32 R95, R94, R4.reuse, 0x1, P3 ;  /* 0x000000045e5f7211 */ /* 0x080fe200018f0eff */
[----:B------:R-:W1:Y:S01]  /*2cb0*/  LDC R90, c[0x0][0x3b8] ;  /* 0x0000ee00ff5a7b82 */ /* 0x000e620000000800 */
[-C--:B------:R-:W-:Y:S02]  /*2cc0*/  IADD3 RZ, P6, PT, R86, R5.reuse, RZ ;  /* 0x0000000556ff7210 */ /* 0x080fe40007fde0ff */
[-C--:B------:R-:W-:Y:S02]  /*2cd0*/  IADD3 RZ, P3, PT, R62, R5.reuse, RZ ;  /* 0x000000053eff7210 */ /* 0x080fe40007f7e0ff */
[----:B------:R-:W-:Y:S01]  /*2ce0*/  IADD3 R121, PT, PT, R18, UR6, R121 ;  /* 0x0000000612797c10 */ /* 0x000fe2000fffe079 */
[----:B------:R-:W-:Y:S01]  /*2cf0*/  IMAD R139, R6, 0xf9, RZ ;  /* 0x000000f9068b7824 */ /* 0x000fe200078e02ff */
[----:B------:R-:W-:Y:S01]  /*2d00*/  LEA.HI.X.SX32 R89, R89, R4, 0x1, P2 ;  /* 0x0000000459597211 */ /* 0x000fe200010f0eff */
[----:B------:R-:W3:Y:S01]  /*2d10*/  LDC R74, c[0x0][0x3b8] ;  /* 0x0000ee00ff4a7b82 */ /* 0x000ee20000000800 */
[----:B------:R-:W-:Y:S01]  /*2d20*/  IADD3 RZ, P2, PT, R92, R5, RZ ;  /* 0x000000055cff7210 */ /* 0x000fe20007f5e0ff */
[----:B------:R-:W-:-:S02]  /*2d30*/  IMAD R110, R84, 0x106, R121 ;  /* 0x00000106546e7824 */ /* 0x000fc400078e0279 */
[C---:B------:R-:W-:Y:S02]  /*2d40*/  IMAD R223, R6.reuse, 0xac, RZ ;  /* 0x000000ac06df7824 */ /* 0x040fe400078e02ff */
[----:B------:R-:W-:Y:S02]  /*2d50*/  IMAD R212, R189, 0x178, RZ ;  /* 0x00000178bdd47824 */ /* 0x000fe400078e02ff */
[C---:B------:R-:W-:Y:S01]  /*2d60*/  IMAD R229, R6.reuse, 0xbc, RZ ;  /* 0x000000bc06e57824 */ /* 0x040fe200078e02ff */
[----:B------:R-:W5:Y:S01]  /*2d70*/  LDC R86, c[0x0][0x3b8] ;  /* 0x0000ee00ff567b82 */ /* 0x000f620000000800 */
[----:B------:R-:W-:Y:S02]  /*2d80*/  IMAD R214, R195, 0x188, RZ ;  /* 0x00000188c3d67824 */ /* 0x000fe400078e02ff */
[----:B------:R-:W-:Y:S02]  /*2d90*/  IMAD R232, R6, 0xcc, RZ ;  /* 0x000000cc06e87824 */ /* 0x000fe400078e02ff */
[----:B------:R-:W-:-:S02]  /*2da0*/  IMAD R210, R210, 0x1d8, RZ ;  /* 0x000001d8d2d27824 */ /* 0x000fc400078e02ff */
[----:B------:R-:W-:Y:S01]  /*2db0*/  IMAD R230, R6, 0xdc, RZ ;  /* 0x000000dc06e67824 */ /* 0x000fe200078e02ff */
[----:B------:R-:W5:Y:S01]  /*2dc0*/  LDC R62, c[0x0][0x3b8] ;  /* 0x0000ee00ff3e7b82 */ /* 0x000f620000000800 */
[----:B------:R-:W-:Y:S02]  /*2dd0*/  IMAD R216, R216, 0x1e8, RZ ;  /* 0x000001e8d8d87824 */ /* 0x000fe400078e02ff */
[----:B------:R-:W-:Y:S02]  /*2de0*/  IMAD R231, R6, 0xec, RZ ;  /* 0x000000ec06e77824 */ /* 0x000fe400078e02ff */
[----:B------:R-:W-:Y:S02]  /*2df0*/  IMAD R218, R218, 0x1f8, RZ ;  /* 0x000001f8dada7824 */ /* 0x000fe400078e02ff */
[C---:B------:R-:W-:Y:S01]  /*2e00*/  IMAD R227, R6.reuse, 0xa5, RZ ;  /* 0x000000a506e37824 */ /* 0x040fe200078e02ff */
[----:B------:R-:W4:Y:S01]  /*2e10*/  LDC R92, c[0x0][0x3b8] ;  /* 0x0000ee00ff5c7b82 */ /* 0x000f220000000800 */
[----:B------:R-:W-:-:S02]  /*2e20*/  IMAD R228, R6, 0xfc, RZ ;  /* 0x000000fc06e47824 */ /* 0x000fc400078e02ff */
[----:B------:R-:W-:Y:S02]  /*2e30*/  IMAD R247, R6, 0xbd, RZ ;  /* 0x000000bd06f77824 */ /* 0x000fe400078e02ff */
[----:B------:R-:W-:Y:S02]  /*2e40*/  IMAD R222, R222, 0x1aa, RZ ;  /* 0x000001aadede7824 */ /* 0x000fe400078e02ff */
[----:B------:R-:W-:Y:S01]  /*2e50*/  IMAD R249, R6, 0xd5, RZ ;  /* 0x000000d506f97824 */ /* 0x000fe200078e02ff */
[----:B------:R-:W4:Y:S01]  /*2e60*/  LDC R38, c[0x0][0x3b8] ;  /* 0x0000ee00ff267b82 */ /* 0x000f220000000800 */
[----:B------:R-:W-:Y:S02]  /*2e70*/  IMAD R220, R220, 0x1ca, RZ ;  /* 0x000001cadcdc7824 */ /* 0x000fe400078e02ff */
[----:B------:R-:W-:Y:S02]  /*2e80*/  IMAD R251, R6, 0xe5, RZ ;  /* 0x000000e506fb7824 */ /* 0x000fe400078e02ff */
[----:B------:R-:W-:-:S02]  /*2e90*/  IMAD R246, R244, 0x1ea, RZ ;  /* 0x000001eaf4f67824 */ /* 0x000fc400078e02ff */
[----:B------:R-:W-:Y:S01]  /*2ea0*/  IMAD R250, R6, 0x7e, RZ ;  /* 0x0000007e06fa7824 */ /* 0x000fe200078e02ff */
[----:B------:R-:W4:Y:S01]  /*2eb0*/  LDC R94, c[0x0][0x3b8] ;  /* 0x0000ee00ff5e7b82 */ /* 0x000f220000000800 */
[----:B--2---:R2:W-:Y:S01]  /*2ec0*/  STS.U16 [R13+UR4+0x2800], R17 ;  /* 0x002800110d007988 */ /* 0x0045e20008000404 */
[----:B------:R-:W2:Y:S06]  /*2ed0*/  LDCU UR6, c[0x0][0x3c0] ;  /* 0x00007800ff0677ac */ /* 0x000eac0008000800 */
[----:B------:R-:W2:Y:S01]  /*2ee0*/  LDC R84, c[0x0][0x3b8] ;  /* 0x0000ee00ff547b82 */ /* 0x000ea20000000800 */
[----:B0-----:R-:W-:-:S02]  /*2ef0*/  IMAD R18, R88, 0x10a, R121 ;  /* 0x0000010a58127824 */ /* 0x001fc400078e0279 */
[--C-:B-1----:R-:W-:Y:S02]  /*2f00*/  IMAD R106, R90, 0x110, R121.reuse ;  /* 0x000001105a6a7824 */ /* 0x102fe400078e0279 */
[--C-:B---3--:R-:W-:Y:S01]  /*2f10*/  IMAD R112, R74, 0x102, R121.reuse ;  /* 0x000001024a707824 */ /* 0x108fe200078e0279 */
[----:B-----5:R-:W-:Y:S01]  /*2f20*/  LEA R114, R62, R121, 0x8 ;  /* 0x000000793e727211 */ /* 0x020fe200078e40ff */
[--C-:B------:R-:W-:Y:S01]  /*2f30*/  IMAD R108, R86, 0x108, R121.reuse ;  /* 0x00000108566c7824 */ /* 0x100fe200078e0279 */
[----:B------:R-:W0:Y:S01]  /*2f40*/  LDC R88, c[0x0][0x3b8] ;  /* 0x0000ee00ff587b82 */ /* 0x000e220000000800 */
[----:B------:R1:W3:Y:S01]  /*2f50*/  LDG.E.U16 R62, desc[UR10][R110.64] ;  /* 0x0000000a6e3e7981 */ /* 0x0002e2000c1e1500 */
[----:B----4-:R-:W-:-:S03]  /*2f60*/  IMAD R104, R92, 0x112, R121 ;  /* 0x000001125c687824 */ /* 0x010fc600078e0279 */
[----:B------:R-:W4:Y:S03]  /*2f70*/  LDG.E.U16 R19, desc[UR10][R18.64] ;  /* 0x0000000a12137981 */ /* 0x000f26000c1e1500 */
[----:B------:R-:W5:Y:S01]  /*2f80*/  LDC R90, c[0x0][0x3b8] ;  /* 0x0000ee00ff5a7b82 */ /* 0x000f620000000800 */
[--C-:B------:R-:W-:Y:S01]  /*2f90*/  IMAD R74, R38, 0x104, R121.reuse ;  /* 0x00000104264a7824 */ /* 0x100fe200078e0279 */
[----:B------:R0:W3:Y:S01]  /*2fa0*/  LDG.E.U16 R35, desc[UR10][R112.64] ;  /* 0x0000000a70237981 */ /* 0x0000e2000c1e1500 */
[----:B------:R-:W-:-:S03]  /*2fb0*/  IMAD R102, R94, 0x114, R121 ;  /* 0x000001145e667824 */ /* 0x000fc600078e0279 */
[----:B------:R0:W3:Y:S02]  /*2fc0*/  LDG.E.U16 R38, desc[UR10][R108.64] ;  /* 0x0000000a6c267981 */ /* 0x0000e4000c1e1500 */
[----:B------:R-:W5:Y:S01]  /*2fd0*/  LDC R96, c[0x0][0x3b8] ;  /* 0x0000ee00ff607b82 */ /* 0x000f620000000800 */
[--C-:B--2---:R-:W-:Y:S01]  /*2fe0*/  IMAD R100, R84, 0x116, R121.reuse ;  /* 0x0000011654647824 */ /* 0x104fe200078e0279 */
[----:B------:R-:W2:Y:S04]  /*2ff0*/  LDG.E.U16 R75, desc[UR10][R74.64] ;  /* 0x0000000a4a4b7981 */ /* 0x000ea8000c1e1500 */
[----:B------:R-:W2:Y:S02]  /*3000*/  LDG.E.U16 R71, desc[UR10][R104.64] ;  /* 0x0000000a68477981 */ /* 0x000ea4000c1e1500 */
[----:B------:R-:W5:Y:S02]  /*3010*/  LDC R86, c[0x0][0x3b8] ;  /* 0x0000ee00ff567b82 */ /* 0x000f640000000800 */
[----:B------:R-:W2:Y:S04]  /*3020*/  LDG.E.U16 R61, desc[UR10][R100.64] ;  /* 0x0000000a643d7981 */ /* 0x000ea8000c1e1500 */
[----:B------:R0:W2:Y:S02]  /*3030*/  LDG.E.U16 R74, desc[UR10][R102.64] ;  /* 0x0000000a664a7981 */ /* 0x0000a4000c1e1500 */
[----:B-1----:R-:W1:Y:S02]  /*3040*/  LDC R110, c[0x0][0x3b8] ;  /* 0x0000ee00ff6e7b82 */ /* 0x002e640000000800 */
[----:B------:R0:W2:Y:S04]  /*3050*/  LDG.E.U16 R133, desc[UR10][R106.64] ;  /* 0x0000000a6a857981 */ /* 0x0000a8000c1e1500 */
[----:B------:R-:W2:Y:S02]  /*3060*/  LDG.E.U16 R134, desc[UR10][R114.64] ;  /* 0x0000000a72867981 */ /* 0x000ea4000c1e1500 */
[----:B------:R-:W1:Y:S08]  /*3070*/  LDC R92, c[0x0][0x3b8] ;  /* 0x0000ee00ff5c7b82 */ /* 0x000e700000000800 */
[----:B0-----:R-:W0:Y:S08]  /*3080*/  LDC R112, c[0x0][0x3b8] ;  /* 0x0000ee00ff707b82 */ /* 0x001e300000000800 */
[----:B------:R-:W0:Y:S08]  /*3090*/  LDC R108, c[0x0][0x3b8] ;  /* 0x0000ee00ff6c7b82 */ /* 0x000e300000000800 */
[----:B------:R-:W0:Y:S08]  /*30a0*/  LDC R102, c[0x0][0x3b8] ;  /* 0x0000ee00ff667b82 */ /* 0x000e300000000800 */
[----:B------:R-:W0:Y:S08]  /*30b0*/  LDC R104, c[0x0][0x3b8] ;  /* 0x0000ee00ff687b82 */ /* 0x000e300000000800 */
[----:B------:R-:W0:Y:S01]  /*30c0*/  LDC R100, c[0x0][0x3b8] ;  /* 0x0000ee00ff647b82 */ /* 0x000e220000000800 */
[----:B------:R-:W-:-:S02]  /*30d0*/  IMAD R84, R88, 0x122, R121 ;  /* 0x0000012258547824 */ /* 0x000fc400078e0279 */
[--C-:B-----5:R-:W-:Y:S02]  /*30e0*/  IMAD R90, R90, 0x124, R121.reuse ;  /* 0x000001245a5a7824 */ /* 0x120fe400078e0279 */
[--C-:B------:R-:W-:Y:S02]  /*30f0*/  IMAD R96, R96, 0x11a, R121.reuse ;  /* 0x0000011a60607824 */ /* 0x100fe400078e0279 */
[--C-:B------:R-:W-:Y:S01]  /*3100*/  IMAD R98, R86, 0x118, R121.reuse ;  /* 0x0000011856627824 */ /* 0x100fe200078e0279 */
[----:B------:R-:W5:Y:S01]  /*3110*/  LDC R106, c[0x0][0x3b8] ;  /* 0x0000ee00ff6a7b82 */ /* 0x000f620000000800 */
[----:B------:R-:W2:Y:S01]  /*3120*/  LDG.E.U16 R84, desc[UR10][R84.64] ;  /* 0x0000000a54547981 */ /* 0x000ea2000c1e1500 */
[--C-:B-1----:R-:W-:Y:S02]  /*3130*/  IMAD R88, R110, 0x12a, R121.reuse ;  /* 0x0000012a6e587824 */ /* 0x102fe400078e0279 */
[--C-:B------:R-:W-:Y:S01]  /*3140*/  IMAD R94, R132, 0x120, R121.reuse ;  /* 0x00000120845e7824 */ /* 0x100fe200078e0279 */
[----:B------:R1:W2:Y:S01]  /*3150*/  LDG.E.U16 R18, desc[UR10][R96.64] ;  /* 0x0000000a60127981 */ /* 0x0002a2000c1e1500 */
[----:B------:R-:W-:-:S02]  /*3160*/  IMAD R86, R92, 0x126, R121 ;  /* 0x000001265c567824 */ /* 0x000fc400078e0279 */
[--C-:B0-----:R-:W-:Y:S01]  /*3170*/  IMAD R92, R108, 0x128, R121.reuse ;  /* 0x000001286c5c7824 */ /* 0x101fe200078e0279 */
[----:B------:R-:W2:Y:S01]  /*3180*/  LDG.E.U16 R132, desc[UR10][R94.64] ;  /* 0x0000000a5e847981 */ /* 0x000ea2000c1e1500 */
[----:B------:R-:W0:Y:S03]  /*3190*/  LDC R105, c[0x0][0x3b8] ;  /* 0x0000ee00ff697b82 */ /* 0x000e260000000800 */
[----:B------:R1:W2:Y:S04]  /*31a0*/  LDG.E.U16 R85, desc[UR10][R90.64] ;  /* 0x0000000a5a557981 */ /* 0x0002a8000c1e1500 */
[----:B------:R-:W2:Y:S01]  /*31b0*/  LDG.E.U16 R88, desc[UR10][R88.64] ;  /* 0x0000000a58587981 */ /* 0x000ea2000c1e1500 */
[----:B-1----:R-:W1:Y:S03]  /*31c0*/  LDC R96, c[0x0][0x3b8] ;  /* 0x0000ee00ff607b82 */ /* 0x002e660000000800 */
[----:B------:R5:W2:Y:S01]  /*31d0*/  LDG.E.U16 R37, desc[UR10][R98.64] ;  /* 0x0000000a62257981 */ /* 0x000aa2000c1e1500 */
[----:B------:R-:W-:Y:S01]  /*31e0*/  IMAD R90, R112, 0x130, R121 ;  /* 0x00000130705a7824 */ /* 0x000fe200078e0279 */
[----:B------:R-:W-:-:S02]  /*31f0*/  LEA.HI.X.SX32 R91, R160, R4, 0x1, P3 ;  /* 0x00000004a05b7211 */ /* 0x000fc400018f0eff */
[----:B------:R-:W2:Y:S01]  /*3200*/  LDG.E.U16 R86, desc[UR10][R86.64] ;  /* 0x0000000a56567981 */ /* 0x000ea2000c1e1500 */
[----:B------:R-:W0:Y:S01]  /*3210*/  LDC R160, c[0x0][0x3b8] ;  /* 0x0000ee00ffa07b82 */ /* 0x000e220000000800 */
[----:B------:R-:W-:Y:S02]  /*3220*/  IMAD R95, R6, 0x99, RZ ;  /* 0x00000099065f7824 */ /* 0x000fe400078e02ff */
[----:B------:R5:W2:Y:S01]  /*3230*/  LDG.E.U16 R89, desc[UR10][R90.64] ;  /* 0x0000000a5a597981 */ /* 0x000aa2000c1e1500 */
[----:B------:R-:W-:-:S04]  /*3240*/  IMAD R94, R104, 0x134, R121 ;  /* 0x00000134685e7824 */ /* 0x000fc800078e0279 */
[----:B-----5:R-:W5:Y:S01]  /*3250*/  LDC R98, c[0x0][0x3b8] ;  /* 0x0000ee00ff627b82 */ /* 0x020f620000000800 */
[----:B------:R1:W2:Y:S01]  /*3260*/  LDG.E.U16 R87, desc[UR10][R92.64] ;  /* 0x0000000a5c577981 */ /* 0x0002a2000c1e1500 */
[----:B------:R-:W-:-:S06]  /*3270*/  IMAD R90, R102, 0x132, R121 ;  /* 0x00000132665a7824 */ /* 0x000fcc00078e0279 */
[----:B------:R-:W0:Y:S01]  /*3280*/  LDC R102, c[0x0][0x3b8] ;  /* 0x0000ee00ff667b82 */ /* 0x000e220000000800 */
[----:B-1----:R-:W-:Y:S01]  /*3290*/  IMAD R92, R100, 0x136, R121 ;  /* 0x00000136645c7824 */ /* 0x002fe200078e0279 */
[----:B------:R-:W-:-:S06]  /*32a0*/  LEA.HI.X.SX32 R91, R95, R4, 0x1, P4 ;  /* 0x000000045f5b7211 */ /* 0x000fcc00020f0eff */
[----:B------:R-:W1:Y:S01]  /*32b0*/  LDC R104, c[0x0][0x3b8] ;  /* 0x0000ee00ff687b82 */ /* 0x000e620000000800 */
[----:B------:R-:W-:Y:S01]  /*32c0*/  LEA.HI.X.SX32 R95, R159, R4, 0x1, P5 ;  /* 0x000000049f5f7211 */ /* 0x000fe200028f0eff */
[----:B------:R-:W2:Y:S06]  /*32d0*/  LDG.E.U16 R90, desc[UR10][R90.64] ;  /* 0x0000000a5a5a7981 */ /* 0x000eac000c1e1500 */
[----:B------:R-:W1:Y:S01]  /*32e0*/  LDC R100, c[0x0][0x3b8] ;  /* 0x0000ee00ff647b82 */ /* 0x000e620000000800 */
[----:B------:R-:W-:Y:S01]  /*32f0*/  IMAD R97, R6, 0x9b, RZ ;  /* 0x0000009b06617824 */ /* 0x000fe200078e02ff */
[----:B------:R5:W2:Y:S06]  /*3300*/  LDG.E.U16 R91, desc[UR10][R94.64] ;  /* 0x0000000a5e5b7981 */ /* 0x000aac000c1e1500 */
[----:B------:R-:W1:Y:S01]  /*3310*/  LDC R107, c[0x0][0x3b8] ;  /* 0x0000ee00ff6b7b82 */ /* 0x000e620000000800 */
[----:B-----5:R-:W-:-:S07]  /*3320*/  IMAD R94, R106, 0x13a, R121 ;  /* 0x0000013a6a5e7824 */ /* 0x020fce00078e0279 */
[----:B------:R-:W5:Y:S01]  /*3330*/  LDC R106, c[0x0][0x3b8] ;  /* 0x0000ee00ff6a7b82 */ /* 0x000f620000000800 */
[-C--:B------:R-:W-:Y:S01]  /*3340*/  LEA.HI.X.SX32 R93, R97, R4.reuse, 0x1, P6 ;  /* 0x00000004615d7211 */ /* 0x080fe200030f0eff */
[----:B------:R-:W-:Y:S01]  /*3350*/  IMAD R96, R96, 0x138, R121 ;  /* 0x0000013860607824 */ /* 0x000fe200078e0279 */
[----:B------:R-:W-:-:S05]  /*3360*/  LEA.HI.X.SX32 R97, R153, R4, 0x1, P1 ;  /* 0x0000000499617211 */ /* 0x000fca00008f0eff */
[----:B------:R-:W5:Y:S01]  /*3370*/  LDC R108, c[0x0][0x3b8] ;  /* 0x0000ee00ff6c7b82 */ /* 0x000f620000000800 */
[----:B------:R-:W-:Y:S01]  /*3380*/  SHF.L.U32 R101, R6, 0x5, RZ ;  /* 0x0000000506657819 */ /* 0x000fe200000006ff */
[----:B------:R-:W2:Y:S01]  /*3390*/  LDG.E.U16 R92, desc[UR10][R92.64] ;  /* 0x0000000a5c5c7981 */ /* 0x000ea2000c1e1500 */
[----:B0-----:R-:W-:-:S05]  /*33a0*/  LEA R160, P1, R160, R5, 0x6 ;  /* 0x00000005a0a07211 */ /* 0x001fca00078230ff */
[----:B------:R-:W0:Y:S01]  /*33b0*/  LDC R109, c[0x0][0x3b8] ;  /* 0x0000ee00ff6d7b82 */ /* 0x000e220000000800 */
[----:B------:R-:W-:Y:S01]  /*33c0*/  IMAD R103, R6, 0x9d, RZ ;  /* 0x0000009d06677824 */ /* 0x000fe200078e02ff */
[-C--:B------:R-:W-:Y:S01]  /*33d0*/  LEA.HI.X.SX32 R161, R101, R4.reuse, 0x1, P1 ;  /* 0x0000000465a17211 */ /* 0x080fe200008f0eff */
[----:B------:R-:W-:Y:S01]  /*33e0*/  IMAD R98, R98, 0x140, RZ ;  /* 0x0000014062627824 */ /* 0x000fe200078e02ff */
[----:B------:R1:W2:Y:S01]  /*33f0*/  LDG.E.U16 R93, desc[UR10][R96.64] ;  /* 0x0000000a605d7981 */ /* 0x0002a2000c1e1500 */
[-C--:B------:R-:W-:Y:S01]  /*3400*/  LEA R102, P1, R102, R5.reuse, 0x7 ;  /* 0x0000000566667211 */ /* 0x080fe200078238ff */
[----:B-1----:R-:W-:Y:S01]  /*3410*/  IMAD R104, R104, 0x160, RZ ;  /* 0x0000016068687824 */ /* 0x002fe200078e02ff */
[----:B------:R-:W-:Y:S01]  /*3420*/  SHF.L.U32 R99, R6, 0x4, RZ ;  /* 0x0000000406637819 */ /* 0x000fe200000006ff */
[----:B------:R-:W-:Y:S01]  /*3430*/  IMAD R100, R100, 0x150, RZ ;  /* 0x0000015064647824 */ /* 0x000fe200078e02ff */
[----:B------:R-:W-:Y:S01]  /*3440*/  LEA R184, P3, R184, R5, 0x5 ;  /* 0x00000005b8b87211 */ /* 0x000fe200078628ff */
[----:B------:R-:W1:Y:S01]  /*3450*/  LDC R110, c[0x0][0x3b8] ;  /* 0x0000ee00ff6e7b82 */ /* 0x000e620000000800 */
[----:B------:R-:W-:Y:S01]  /*3460*/  LEA.HI.X.SX32 R95, R103, R4, 0x1, P2 ;  /* 0x00000004675f7211 */ /* 0x000fe200010f0eff */
[----:B-----5:R-:W-:Y:S01]  /*3470*/  IMAD R106, R106, 0x180, RZ ;  /* 0x000001806a6a7824 */ /* 0x020fe200078e02ff */
[----:B------:R-:W5:Y:S01]  /*3480*/  LDG.E.U16 R160, desc[UR10][R160.64] ;  /* 0x0000000aa0a07981 */ /* 0x000f62000c1e1500 */
[----:B------:R-:W-:-:S02]  /*3490*/  SHF.L.U32 R97, R6, 0x6, RZ ;  /* 0x0000000606617819 */ /* 0x000fc400000006ff */
[-C--:B------:R-:W-:Y:S01]  /*34a0*/  IADD3 R96, P2, PT, R98, R5.reuse, RZ ;  /* 0x0000000562607210 */ /* 0x080fe20007f5e0ff */
[----:B------:R-:W2:Y:S01]  /*34b0*/  LDG.E.U16 R94, desc[UR10][R94.64] ;  /* 0x0000000a5e5e7981 */ /* 0x000ea2000c1e1500 */
[-C--:B------:R-:W-:Y:S01]  /*34c0*/  LEA.HI.X.SX32 R103, R97, R4.reuse, 0x1, P1 ;  /* 0x0000000461677211 */ /* 0x080fe200008f0eff */
[----:B------:R-:W4:Y:S01]  /*34d0*/  LDC R111, c[0x0][0x3b8] ;  /* 0x0000ee00ff6f7b82 */ /* 0x000f220000000800 */
[----:B------:R-:W-:Y:S02]  /*34e0*/  LEA.HI.X.SX32 R185, R99, R4, 0x1, P3 ;  /* 0x0000000463b97211 */ /* 0x000fe400018f0eff */
[-C--:B------:R-:W-:Y:S01]  /*34f0*/  IADD3 R98, P1, PT, R104, R5.reuse, RZ ;  /* 0x0000000568627210 */ /* 0x080fe20007f3e0ff */
[----:B------:R-:W-:Y:S01]  /*3500*/  IMAD R104, R105, 0x170, RZ ;  /* 0x0000017069687824 */ /* 0x000fe200078e02ff */
[----:B------:R-:W-:-:S03]  /*3510*/  IADD3 R100, P3, PT, R100, R5, RZ ;  /* 0x0000000564647210 */ /* 0x000fc60007f7e0ff */
[----:B------:R-:W4:Y:S01]  /*3520*/  LDC R115, c[0x0][0x3b8] ;  /* 0x0000ee00ff737b82 */ /* 0x000f220000000800 */
[-C--:B------:R-:W-:Y:S01]  /*3530*/  LEA.HI.X.SX32 R97, R143, R4.reuse, 0x1, P2 ;  /* 0x000000048f617211 */ /* 0x080fe200010f0eff */
[----:B------:R0:W2:Y:S01]  /*3540*/  LDG.E.U16 R95, desc[UR10][R102.64] ;  /* 0x0000000a665f7981 */ /* 0x0000a2000c1e1500 */
[-C--:B------:R-:W-:Y:S02]  /*3550*/  LEA.HI.X.SX32 R101, R137, R4.reuse, 0x1, P3 ;  /* 0x0000000489657211 */ /* 0x080fe400018f0eff */
[-C--:B------:R-:W-:Y:S01]  /*3560*/  LEA.HI.X.SX32 R99, R127, R4.reuse, 0x1, P1 ;  /* 0x000000047f637211 */ /* 0x080fe200008f0eff */
[----:B------:R-:W2:Y:S01]  /*3570*/  LDG.E.U16 R96, desc[UR10][R96.64] ;  /* 0x0000000a60607981 */ /* 0x000ea2000c1e1500 */
[-C--:B------:R-:W-:Y:S01]  /*3580*/  IADD3 R104, P1, PT, R104, R5.reuse, RZ ;  /* 0x0000000568687210 */ /* 0x080fe20007f3e0ff */
[----:B------:R-:W-:Y:S01]  /*3590*/  IMAD R108, R108, 0x1a0, RZ ;  /* 0x000001a06c6c7824 */ /* 0x000fe200078e02ff */
[----:B------:R-:W4:Y:S01]  /*35a0*/  LDC R113, c[0x0][0x3b8] ;  /* 0x0000ee00ff717b82 */ /* 0x000f220000000800 */
[----:B0-----:R-:W-:Y:S01]  /*35b0*/  IMAD R112, R109, 0x1b0, RZ ;  /* 0x000001b06d707824 */ /* 0x001fe200078e02ff */
[----:B------:R-:W-:Y:S01]  /*35c0*/  LEA.HI.X.SX32 R105, R126, R4, 0x1, P1 ;  /* 0x000000047e697211 */ /* 0x000fe200008f0eff */
[----:B------:R-:W-:Y:S01]  /*35d0*/  IMAD R102, R107, 0x190, RZ ;  /* 0x000001906b667824 */ /* 0x000fe200078e02ff */
[----:B------:R-:W2:Y:S04]  /*35e0*/  LDG.E.U16 R98, desc[UR10][R98.64] ;  /* 0x0000000a62627981 */ /* 0x000ea8000c1e1500 */
[----:B------:R0:W2:Y:S01]  /*35f0*/  LDG.E.U16 R97, desc[UR10][R100.64] ;  /* 0x0000000a64617981 */ /* 0x0000a2000c1e1500 */
[----:B-1----:R-:W-:Y:S01]  /*3600*/  IMAD R110, R110, 0x1c0, RZ ;  /* 0x000001c06e6e7824 */ /* 0x002fe200078e02ff */
[----:B------:R-:W1:Y:S02]  /*3610*/  LDC R114, c[0x0][0x3b8] ;  /* 0x0000ee00ff727b82 */ /* 0x000e640000000800 */
[----:B------:R-:W2:Y:S04]  /*3620*/  LDG.E.U16 R184, desc[UR10][R184.64] ;  /* 0x0000000ab8b87981 */ /* 0x000ea8000c1e1500 */
[----:B------:R0:W2:Y:S02]  /*3630*/  LDG.E.U16 R99, desc[UR10][R104.64] ;  /* 0x0000000a68637981 */ /* 0x0000a4000c1e1500 */
[-C--:B0-----:R-:W-:Y:S01]  /*3640*/  IADD3 R100, P2, PT, R106, R5.reuse, RZ ;  /* 0x000000056a647210 */ /* 0x081fe20007f5e0ff */
[----:B------:R-:W0:Y:S01]  /*3650*/  LDC R143, c[0x0][0x3b8] ;  /* 0x0000ee00ff8f7b82 */ /* 0x000e220000000800 */
[----:B------:R-:W-:-:S02]  /*3660*/  IADD3 R106, P1, PT, R102, R5, RZ ;  /* 0x00000005666a7210 */ /* 0x000fc40007f3e0ff */
[-C--:B------:R-:W-:Y:S02]  /*3670*/  IADD3 R102, P3, PT, R108, R5.reuse, RZ ;  /* 0x000000056c667210 */ /* 0x080fe40007f7e0ff */
[-C--:B------:R-:W-:Y:S02]  /*3680*/  LEA.HI.X.SX32 R101, R125, R4.reuse, 0x1, P2 ;  /* 0x000000047d657211 */ /* 0x080fe400010f0eff */
[----:B------:R-:W-:Y:S01]  /*3690*/  IADD3 R104, P2, PT, R112, R5, RZ ;  /* 0x0000000570687210 */ /* 0x000fe20007f5e0ff */
[----:B----4-:R-:W-:Y:S01]  /*36a0*/  IMAD R126, R115, 0x1f0, RZ ;  /* 0x000001f0737e7824 */ /* 0x010fe200078e02ff */
[-C--:B------:R-:W-:Y:S01]  /*36b0*/  LEA.HI.X.SX32 R103, R124, R4.reuse, 0x1, P3 ;  /* 0x000000047c677211 */ /* 0x080fe200018f0eff */
[----:B------:R-:W4:Y:S01]  /*36c0*/  LDC R112, c[0x0][0x3b8] ;  /* 0x0000ee00ff707b82 */ /* 0x000f220000000800 */
[-C--:B------:R-:W-:Y:S02]  /*36d0*/  LEA.HI.X.SX32 R105, R122, R4.reuse, 0x1, P2 ;  /* 0x000000047a697211 */ /* 0x080fe400010f0eff */
[----:B------:R-:W-:Y:S01]  /*36e0*/  LEA.HI.X.SX32 R107, R123, R4, 0x1, P1 ;  /* 0x000000047b6b7211 */ /* 0x000fe200008f0eff */
[----:B------:R-:W2:Y:S01]  /*36f0*/  LDG.E.U16 R102, desc[UR10][R102.64] ;  /* 0x0000000a66667981 */ /* 0x000ea2000c1e1500 */
[----:B------:R-:W-:-:S03]  /*3700*/  IMAD R108, R111, 0x1d0, RZ ;  /* 0x000001d06f6c7824 */ /* 0x000fc600078e02ff */
[----:B------:R-:W0:Y:S01]  /*3710*/  LDC R122, c[0x0][0x3b8] ;  /* 0x0000ee00ff7a7b82 */ /* 0x000e220000000800 */
[----:B------:R-:W2:Y:S04]  /*3720*/  LDG.E.U16 R100, desc[UR10][R100.64] ;  /* 0x0000000a64647981 */ /* 0x000ea8000c1e1500 */
[----:B------:R1:W2:Y:S01]  /*3730*/  LDG.E.U16 R103, desc[UR10][R104.64] ;  /* 0x0000000a68677981 */ /* 0x0002a2000c1e1500 */
[----:B------:R-:W-:Y:S02]  /*3740*/  IMAD R124, R113, 0x1e0, RZ ;  /* 0x000001e0717c7824 */ /* 0x000fe400078e02ff */
[----:B------:R-:W3:Y:S01]  /*3750*/  LDC R123, c[0x0][0x3b8] ;  /* 0x0000ee00ff7b7b82 */ /* 0x000ee20000000800 */
[----:B------:R4:W2:Y:S01]  /*3760*/  LDG.E.U16 R101, desc[UR10][R106.64] ;  /* 0x0000000a6a657981 */ /* 0x0008a2000c1e1500 */
[----:B-1----:R-:W-:Y:S01]  /*3770*/  IADD3 R104, P1, PT, R110, R5, RZ ;  /* 0x000000056e687210 */ /* 0x002fe20007f3e0ff */
[----:B------:R-:W-:-:S05]  /*3780*/  IMAD R114, R114, 0x152, RZ ;  /* 0x0000015272727824 */ /* 0x000fca00078e02ff */
[----:B------:R-:W1:Y:S01]  /*3790*/  LDC R125, c[0x0][0x3b8] ;  /* 0x0000ee00ff7d7b82 */ /* 0x000e620000000800 */
[----:B------:R-:W-:Y:S02]  /*37a0*/  LEA.HI.X.SX32 R105, R119, R4, 0x1, P1 ;  /* 0x0000000477697211 */ /* 0x000fe400008f0eff */
[----:B------:R-:W-:-:S05]  /*37b0*/  IADD3 R110, P2, PT, R108, R5, RZ ;  /* 0x000000056c6e7210 */ /* 0x000fca0007f5e0ff */
[----:B------:R-:W1:Y:S01]  /*37c0*/  LDC R119, c[0x0][0x3b8] ;  /* 0x0000ee00ff777b82 */ /* 0x000e620000000800 */
[-C--:B------:R-:W-:Y:S01]  /*37d0*/  IADD3 R108, P1, PT, R126, R5.reuse, RZ ;  /* 0x000000057e6c7210 */ /* 0x080fe20007f3e0ff */
[----:B----4-:R-:W-:Y:S01]  /*37e0*/  IMAD R112, R112, 0x142, RZ ;  /* 0x0000014270707824 */ /* 0x010fe200078e02ff */
[----:B------:R-:W-:Y:S01]  /*37f0*/  IADD3 R106, P3, PT, R124, R5, RZ ;  /* 0x000000057c6a7210 */ /* 0x000fe20007f7e0ff */
[----:B------:R-:W-:Y:S01]  /*3800*/  IMAD R113, R6, 0xa1, RZ ;  /* 0x000000a106717824 */ /* 0x000fe200078e02ff */
[-C--:B------:R-:W-:Y:S01]  /*3810*/  LEA.HI.X.SX32 R109, R116, R4.reuse, 0x1, P1 ;  /* 0x00000004746d7211 */ /* 0x080fe200008f0eff */
[----:B0-----:R-:W-:Y:S01]  /*3820*/  IMAD R122, R122, 0x162, RZ ;  /* 0x000001627a7a7824 */ /* 0x001fe200078e02ff */
[----:B------:R-:W4:Y:S01]  /*3830*/  LDG.E.U16 R104, desc[UR10][R104.64] ;  /* 0x0000000a68687981 */ /* 0x000f22000c1e1500 */
[----:B------:R-:W0:Y:S01]  /*3840*/  LDC R116, c[0x0][0x3b8] ;  /* 0x0000ee00ff747b82 */ /* 0x000e220000000800 */
[-C--:B------:R-:W-:Y:S02]  /*3850*/  LEA.HI.X.SX32 R107, R117, R4.reuse, 0x1, P3 ;  /* 0x00000004756b7211 */ /* 0x080fe400018f0eff */
[----:B------:R-:W-:-:S03]  /*3860*/  LEA.HI.X.SX32 R111, R118, R4, 0x1, P2 ;  /* 0x00000004766f7211 */ /* 0x000fc600010f0eff */
[----:B------:R-:W2:Y:S02]  /*3870*/  LDG.E.U16 R106, desc[UR10][R106.64] ;  /* 0x0000000a6a6a7981 */ /* 0x000ea4000c1e1500 */
[----:B------:R-:W3:Y:S02]  /*3880*/  LDC R124, c[0x0][0x3b8] ;  /* 0x0000ee00ff7c7b82 */ /* 0x000ee40000000800 */
[----:B------:R1:W2:Y:S04]  /*3890*/  LDG.E.U16 R105, desc[UR10][R110.64] ;  /* 0x0000000a6e697981 */ /* 0x0002a8000c1e1500 */
[----:B------:R1:W2:Y:S01]  /*38a0*/  LDG.E.U16 R107, desc[UR10][R108.64] ;  /* 0x0000000a6c6b7981 */ /* 0x0002a2000c1e1500 */
[----:B------:R-:W-:Y:S01]  /*38b0*/  IMAD R115, R6, 0xa9, RZ ;  /* 0x000000a906737824 */ /* 0x000fe200078e02ff */
[-C--:B------:R-:W-:Y:S01]  /*38c0*/  IADD3 R114, P2, PT, R114, R5.reuse, RZ ;  /* 0x0000000572727210 */ /* 0x080fe20007f5e0ff */
[----:B------:R-:W3:Y:S01]  /*38d0*/  LDC R118, c[0x0][0x3b8] ;  /* 0x0000ee00ff767b82 */ /* 0x000ee20000000800 */
[----:B-1----:R-:W-:Y:S01]  /*38e0*/  IMAD R111, R6, 0xb1, RZ ;  /* 0x000000b1066f7824 */ /* 0x002fe200078e02ff */
[----:B------:R-:W-:-:S02]  /*38f0*/  IADD3 R110, P3, PT, R122, R5, RZ ;  /* 0x000000057a6e7210 */ /* 0x000fc40007f7e0ff */
[----:B------:R-:W-:Y:S01]  /*3900*/  IADD3 R108, P1, PT, R112, R5, RZ ;  /* 0x00000005706c7210 */ /* 0x000fe20007f3e0ff */
[----:B------:R-:W-:-:S03]  /*3910*/  IMAD R112, R119, 0x172, RZ ;  /* 0x0000017277707824 */ /* 0x000fc600078e02ff */
[----:B------:R-:W1:Y:S01]  /*3920*/  LDC R122, c[0x0][0x3b8] ;  /* 0x0000ee00ff7a7b82 */ /* 0x000e620000000800 */
[-C--:B------:R-:W-:Y:S01]  /*3930*/  LEA.HI.X.SX32 R109, R113, R4.reuse, 0x1, P1 ;  /* 0x00000004716d7211 */ /* 0x080fe200008f0eff */
[----:B------:R-:W-:Y:S01]  /*3940*/  IMAD R113, R6, 0xb9, RZ ;  /* 0x000000b906717824 */ /* 0x000fe200078e02ff */
[----:B------:R-:W-:Y:S02]  /*3950*/  IADD3 R112, P1, PT, R112, R5, RZ ;  /* 0x0000000570707210 */ /* 0x000fe40007f3e0ff */
[-C--:B------:R-:W-:Y:S01]  /*3960*/  LEA.HI.X.SX32 R111, R111, R4.reuse, 0x1, P3 ;  /* 0x000000046f6f7211 */ /* 0x080fe200018f0eff */
[----:B0-----:R-:W-:Y:S01]  /*3970*/  IMAD R116, R116, 0x182, RZ ;  /* 0x0000018274747824 */ /* 0x001fe200078e02ff */
[-C--:B------:R-:W-:Y:S01]  /*3980*/  LEA.HI.X.SX32 R115, R115, R4.reuse, 0x1, P2 ;  /* 0x0000000473737211 */ /* 0x080fe200010f0eff */
[----:B------:R-:W2:Y:S01]  /*3990*/  LDG.E.U16 R108, desc[UR10][R108.64] ;  /* 0x0000000a6c6c7981 */ /* 0x000ea2000c1e1500 */
[----:B------:R-:W-:Y:S01]  /*39a0*/  LEA.HI.X.SX32 R113, R113, R4, 0x1, P1 ;  /* 0x0000000471717211 */ /* 0x000fe200008f0eff */
[----:B------:R-:W-:Y:S01]  /*39b0*/  IMAD R117, R6, 0xc1, RZ ;  /* 0x000000c106757824 */ /* 0x000fe200078e02ff */
[----:B------:R-:W0:Y:S01]  /*39c0*/  LDC R126, c[0x0][0x3b8] ;  /* 0x0000ee00ff7e7b82 */ /* 0x000e220000000800 */
[----:B------:R-:W2:Y:S01]  /*39d0*/  LDG.E.U16 R110, desc[UR10][R110.64] ;  /* 0x0000000a6e6e7981 */ /* 0x000ea2000c1e1500 */
[----:B---3--:R-:W-:-:S03]  /*39e0*/  IMAD R124, R124, 0x1b2, RZ ;  /* 0x000001b27c7c7824 */ /* 0x008fc600078e02ff */
[----:B------:R3:W2:Y:S03]  /*39f0*/  LDG.E.U16 R109, desc[UR10][R114.64] ;  /* 0x0000000a726d7981 */ /* 0x0006a6000c1e1500 */
[----:B------:R-:W0:Y:S01]  /*3a00*/  LDC R127, c[0x0][0x3b8] ;  /* 0x0000ee00ff7f7b82 */ /* 0x000e220000000800 */
[----:B------:R3:W2:Y:S07]  /*3a10*/  LDG.E.U16 R111, desc[UR10][R112.64] ;  /* 0x0000000a706f7981 */ /* 0x0006ae000c1e1500 */
[----:B------:R-:W0:Y:S01]  /*3a20*/  LDC R161, c[0x0][0x3b8] ;  /* 0x0000ee00ffa17b82 */ /* 0x000e220000000800 */
[----:B---3--:R-:W-:Y:S01]  /*3a30*/  IMAD R114, R123, 0x1a2, RZ ;  /* 0x000001a27b727824 */ /* 0x008fe200078e02ff */
[----:B------:R-:W-:Y:S01]  /*3a40*/  IADD3 R112, P1, PT, R116, R5, RZ ;  /* 0x0000000574707210 */ /* 0x000fe20007f3e0ff */
[----:B------:R-:W-:-:S03]  /*3a50*/  IMAD R115, R6, 0xd1, RZ ;  /* 0x000000d106737824 */ /* 0x000fc600078e02ff */
[-C--:B------:R-:W-:Y:S02]  /*3a60*/  IADD3 R114, P3, PT, R114, R5.reuse, RZ ;  /* 0x0000000572727210 */ /* 0x080fe40007f7e0ff */
[----:B------:R-:W3:Y:S01]  /*3a70*/  LDC R159, c[0x0][0x3b8] ;  /* 0x0000ee00ff9f7b82 */ /* 0x000ee20000000800 */
[-C--:B------:R-:W-:Y:S01]  /*3a80*/  LEA.HI.X.SX32 R113, R117, R4.reuse, 0x1, P1 ;  /* 0x0000000475717211 */ /* 0x080fe200008f0eff */
[----:B------:R-:W-:Y:S01]  /*3a90*/  IMAD R117, R6, 0xd9, RZ ;  /* 0x000000d906757824 */ /* 0x000fe200078e02ff */
[----:B------:R-:W-:Y:S02]  /*3aa0*/  IADD3 R116, P1, PT, R124, R5, RZ ;  /* 0x000000057c747210 */ /* 0x000fe40007f3e0ff */
[-C--:B------:R-:W-:Y:S01]  /*3ab0*/  LEA.HI.X.SX32 R115, R115, R4.reuse, 0x1, P3 ;  /* 0x0000000473737211 */ /* 0x080fe200018f0eff */
[----:B------:R-:W-:Y:S01]  /*3ac0*/  IMAD R124, R125, 0x1c2, RZ ;  /* 0x000001c27d7c7824 */ /* 0x000fe200078e02ff */
[----:B------:R-:W-:Y:S01]  /*3ad0*/  LEA.HI.X.SX32 R117, R117, R4, 0x1, P1 ;  /* 0x0000000475757211 */ /* 0x000fe200008f0eff */
[----:B------:R-:W-:Y:S01]  /*3ae0*/  IMAD R123, R6, 0xe1, RZ ;  /* 0x000000e1067b7824 */ /* 0x000fe200078e02ff */
[----:B------:R-:W3:Y:S01]  /*3af0*/  LDC R153, c[0x0][0x3b8] ;  /* 0x0000ee00ff997b82 */ /* 0x000ee20000000800 */
[----:B------:R-:W2:Y:S01]  /*3b00*/  LDG.E.U16 R114, desc[UR10][R114.64] ;  /* 0x0000000a72727981 */ /* 0x000ea2000c1e1500 */
[----:B-1----:R-:W-:-:S02]  /*3b10*/  IMAD R122, R122, 0x144, RZ ;  /* 0x000001447a7a7824 */ /* 0x002fc400078e02ff */
[----:B------:R-:W-:Y:S01]  /*3b20*/  IMAD R118, R118, 0x192, RZ ;  /* 0x0000019276767824 */ /* 0x000fe200078e02ff */
[----:B------:R-:W2:Y:S01]  /*3b30*/  LDG.E.U16 R112, desc[UR10][R112.64] ;  /* 0x0000000a70707981 */ /* 0x000ea2000c1e1500 */
[C---:B------:R-:W-:Y:S02]  /*3b40*/  IMAD R137, R6.reuse, 0xf1, RZ ;  /* 0x000000f106897824 */ /* 0x040fe400078e02ff */
[----:B------:R-:W1:Y:S01]  /*3b50*/  LDC R185, c[0x0][0x3b8] ;  /* 0x0000ee00ffb97b82 */ /* 0x000e620000000800 */
[----:B------:R0:W2:Y:S01]  /*3b60*/  LDG.E.U16 R115, desc[UR10][R116.64] ;  /* 0x0000000a74737981 */ /* 0x0000a2000c1e1500 */
[----:B------:R-:W-:Y:S01]  /*3b70*/  IMAD R119, R6, 0xc9, RZ ;  /* 0x000000c906777824 */ /* 0x000fe200078e02ff */
[-C--:B------:R-:W-:Y:S02]  /*3b80*/  IADD3 R118, P2, PT, R118, R5.reuse, RZ ;  /* 0x0000000576767210 */ /* 0x080fe40007f5e0ff */
[----:B0-----:R-:W-:-:S04]  /*3b90*/  IADD3 R116, P1, PT, R124, R5, RZ ;  /* 0x000000057c747210 */ /* 0x001fc80007f3e0ff */
[-C--:B------:R-:W-:Y:S02]  /*3ba0*/  LEA.HI.X.SX32 R117, R123, R4.reuse, 0x1, P1 ;  /* 0x000000047b757211 */ /* 0x080fe400008f0eff */
[----:B------:R-:W-:Y:S01]  /*3bb0*/  IADD3 R122, P1, PT, R122, R5, RZ ;  /* 0x000000057a7a7210 */ /* 0x000fe20007f3e0ff */
[----:B------:R-:W-:Y:S01]  /*3bc0*/  IMAD R124, R163, 0x1f2, RZ ;  /* 0x000001f2a37c7824 */ /* 0x000fe200078e02ff */
[-C--:B------:R-:W-:Y:S01]  /*3bd0*/  LEA.HI.X.SX32 R119, R119, R4.reuse, 0x1, P2 ;  /* 0x0000000477777211 */ /* 0x080fe200010f0eff */
[----:B------:R-:W0:Y:S01]  /*3be0*/  LDC R163, c[0x0][0x3b8] ;  /* 0x0000ee00ffa37b82 */ /* 0x000e220000000800 */
[----:B------:R-:W-:Y:S01]  /*3bf0*/  LEA.HI.X.SX32 R123, R120, R4, 0x1, P1 ;  /* 0x00000004787b7211 */ /* 0x000fe200008f0eff */
[----:B------:R-:W-:Y:S01]  /*3c00*/  IMAD R198, R143, 0x154, RZ ;  /* 0x000001548fc67824 */ /* 0x000fe200078e02ff */
[----:B------:R-:W2:Y:S01]  /*3c10*/  LDG.E.U16 R116, desc[UR10][R116.64] ;  /* 0x0000000a74747981 */ /* 0x000ea2000c1e1500 */
[----:B------:R-:W-:-:S03]  /*3c20*/  IMAD R126, R126, 0x1d2, RZ ;  /* 0x000001d27e7e7824 */ /* 0x000fc600078e02ff */
[----:B------:R3:W2:Y:S01]  /*3c30*/  LDG.E.U16 R120, desc[UR10][R122.64] ;  /* 0x0000000a7a787981 */ /* 0x0006a2000c1e1500 */
[----:B------:R-:W1:Y:S01]  /*3c40*/  LDC R143, c[0x0][0x3b8] ;  /* 0x0000ee00ff8f7b82 */ /* 0x000e620000000800 */
[----:B------:R-:W-:Y:S02]  /*3c50*/  IMAD R125, R6, 0xe9, RZ ;  /* 0x000000e9067d7824 */ /* 0x000fe400078e02ff */
[----:B------:R3:W2:Y:S01]  /*3c60*/  LDG.E.U16 R113, desc[UR10][R118.64] ;  /* 0x0000000a76717981 */ /* 0x0006a2000c1e1500 */
[-C--:B------:R-:W-:Y:S02]  /*3c70*/  IADD3 R126, P2, PT, R126, R5.reuse, RZ ;  /* 0x000000057e7e7210 */ /* 0x080fe40007f5e0ff */
[-C--:B---3--:R-:W-:Y:S01]  /*3c80*/  IADD3 R122, P1, PT, R198, R5.reuse, RZ ;  /* 0x00000005c67a7210 */ /* 0x088fe20007f3e0ff */
[----:B------:R-:W-:Y:S02]  /*3c90*/  IMAD R198, R161, 0x184, RZ ;  /* 0x00000184a1c67824 */ /* 0x000fe400078e02ff */
[----:B------:R-:W3:Y:S01]  /*3ca0*/  LDC R161, c[0x0][0x3b8] ;  /* 0x0000ee00ffa17b82 */ /* 0x000ee20000000800 */
[----:B------:R-:W-:Y:S01]  /*3cb0*/  IMAD R118, R127, 0x1e2, RZ ;  /* 0x000001e27f767824 */ /* 0x000fe200078e02ff */
[----:B------:R-:W-:Y:S01]  /*3cc0*/  LEA.HI.X.SX32 R127, R125, R4, 0x1, P2 ;  /* 0x000000047d7f7211 */ /* 0x000fe200010f0eff */
[----:B------:R-:W-:Y:S01]  /*3cd0*/  IMAD R204, R159, 0x174, RZ ;  /* 0x000001749fcc7824 */ /* 0x000fe200078e02ff */
[----:B------:R-:W-:-:S02]  /*3ce0*/  IADD3 R124, P4, PT, R124, R5, RZ ;  /* 0x000000057c7c7210 */ /* 0x000fc40007f9e0ff */
[-C--:B------:R-:W-:Y:S01]  /*3cf0*/  IADD3 R118, P3, PT, R118, R5.reuse, RZ ;  /* 0x0000000576767210 */ /* 0x080fe20007f7e0ff */
[----:B------:R0:W2:Y:S01]  /*3d00*/  LDG.E.U16 R117, desc[UR10][R126.64] ;  /* 0x0000000a7e757981 */ /* 0x0000a2000c1e1500 */
[-C--:B------:R-:W-:Y:S01]  /*3d10*/  LEA.HI.X.SX32 R125, R139, R4.reuse, 0x1, P4 ;  /* 0x000000048b7d7211 */ /* 0x080fe200020f0eff */
[----:B------:R-:W-:Y:S01]  /*3d20*/  IMAD R202, R153, 0x164, RZ ;  /* 0x0000016499ca7824 */ /* 0x000fe200078e02ff */
[-C--:B------:R-:W-:Y:S01]  /*3d30*/  LEA.HI.X.SX32 R119, R137, R4.reuse, 0x1, P3 ;  /* 0x0000000489777211 */ /* 0x080fe200018f0eff */
[----:B------:R-:W1:Y:S01]  /*3d40*/  LDC R159, c[0x0][0x3b8] ;  /* 0x0000ee00ff9f7b82 */ /* 0x000e620000000800 */
[----:B------:R-:W-:Y:S02]  /*3d50*/  LEA.HI.X.SX32 R123, R128, R4, 0x1, P1 ;  /* 0x00000004807b7211 */ /* 0x000fe400008f0eff */
[-C--:B------:R-:W-:Y:S01]  /*3d60*/  IADD3 R128, P1, PT, R198, R5.reuse, RZ ;  /* 0x00000005c6807210 */ /* 0x080fe20007f3e0ff */
[----:B------:R-:W2:Y:S01]  /*3d70*/  LDG.E.U16 R118, desc[UR10][R118.64] ;  /* 0x0000000a76767981 */ /* 0x000ea2000c1e1500 */
[----:B0-----:R-:W-:Y:S01]  /*3d80*/  IADD3 R126, P3, PT, R204, R5, RZ ;  /* 0x00000005cc7e7210 */ /* 0x001fe20007f7e0ff */
[----:B------:R-:W-:-:S02]  /*3d90*/  IMAD R198, R163, 0x194, RZ ;  /* 0x00000194a3c67824 */ /* 0x000fc400078e02ff */
[----:B------:R-:W0:Y:S01]  /*3da0*/  LDC R153, c[0x0][0x3b8] ;  /* 0x0000ee00ff997b82 */ /* 0x000e220000000800 */
[-C--:B------:R-:W-:Y:S02]  /*3db0*/  LEA.HI.X.SX32 R127, R129, R4.reuse, 0x1, P3 ;  /* 0x00000004817f7211 */ /* 0x080fe400018f0eff */
[----:B------:R-:W-:Y:S01]  /*3dc0*/  LEA.HI.X.SX32 R129, R131, R4, 0x1, P1 ;  /* 0x0000000483817211 */ /* 0x000fe200008f0eff */
[----:B------:R5:W2:Y:S04]  /*3dd0*/  LDG.E.U16 R119, desc[UR10][R124.64] ;  /* 0x0000000a7c777981 */ /* 0x000aa8000c1e1500 */
[----:B------:R-:W0:Y:S01]  /*3de0*/  LDC R163, c[0x0][0x3b8] ;  /* 0x0000ee00ffa37b82 */ /* 0x000e220000000800 */
[----:B------:R3:W2:Y:S04]  /*3df0*/  LDG.E.U16 R139, desc[UR10][R128.64] ;  /* 0x0000000a808b7981 */ /* 0x0006a8000c1e1500 */
[----:B------:R3:W2:Y:S01]  /*3e00*/  LDG.E.U16 R137, desc[UR10][R126.64] ;  /* 0x0000000a7e897981 */ /* 0x0006a2000c1e1500 */
[----:B-----5:R-:W-:Y:S01]  /*3e10*/  IADD3 R124, P2, PT, R202, R5, RZ ;  /* 0x00000005ca7c7210 */ /* 0x020fe20007f5e0ff */
[----:B------:R-:W-:-:S02]  /*3e20*/  IMAD R202, R165, 0x1a4, RZ ;  /* 0x000001a4a5ca7824 */ /* 0x000fc400078e02ff */
[----:B------:R-:W5:Y:S01]  /*3e30*/  LDC R165, c[0x0][0x3b8] ;  /* 0x0000ee00ffa57b82 */ /* 0x000f620000000800 */
[-C--:B------:R-:W-:Y:S02]  /*3e40*/  LEA.HI.X.SX32 R125, R130, R4.reuse, 0x1, P2 ;  /* 0x00000004827d7211 */ /* 0x080fe400010f0eff */
[----:B------:R1:W2:Y:S01]  /*3e50*/  LDG.E.U16 R130, desc[UR10][R122.64] ;  /* 0x0000000a7a827981 */ /* 0x0002a2000c1e1500 */
[-C--:B---3--:R-:W-:Y:S01]  /*3e60*/  IADD3 R128, P1, PT, R198, R5.reuse, RZ ;  /* 0x00000005c6807210 */ /* 0x088fe20007f3e0ff */
[----:B------:R-:W-:Y:S01]  /*3e70*/  IMAD R198, R167, 0x1c4, RZ ;  /* 0x000001c4a7c67824 */ /* 0x000fe200078e02ff */
[----:B------:R-:W-:Y:S01]  /*3e80*/  IADD3 R126, P2, PT, R202, R5, RZ ;  /* 0x00000005ca7e7210 */ /* 0x000fe20007f5e0ff */
[----:B------:R-:W-:Y:S01]  /*3e90*/  IMAD R202, R161, 0x1d4, RZ ;  /* 0x000001d4a1ca7824 */ /* 0x000fe200078e02ff */
[----:B------:R3:W2:Y:S01]  /*3ea0*/  LDG.E.U16 R131, desc[UR10][R124.64] ;  /* 0x0000000a7c837981 */ /* 0x0006a2000c1e1500 */
[-C--:B------:R-:W-:Y:S01]  /*3eb0*/  LEA.HI.X.SX32 R129, R141, R4.reuse, 0x1, P1 ;  /* 0x000000048d817211 */ /* 0x080fe200008f0eff */
[----:B------:R-:W5:Y:S01]  /*3ec0*/  LDC R161, c[0x0][0x3b8] ;  /* 0x0000ee00ffa17b82 */ /* 0x000f620000000800 */
[----:B-1----:R-:W-:Y:S01]  /*3ed0*/  IMAD R122, R143, 0x1b4, RZ ;  /* 0x000001b48f7a7824 */ /* 0x002fe200078e02ff */
[----:B------:R-:W-:-:S02]  /*3ee0*/  LEA.HI.X.SX32 R127, R145, R4, 0x1, P2 ;  /* 0x00000004917f7211 */ /* 0x000fc400010f0eff */
[----:B------:R1:W2:Y:S02]  /*3ef0*/  LDG.E.U16 R141, desc[UR10][R128.64] ;  /* 0x0000000a808d7981 */ /* 0x0002a4000c1e1500 */
[-C--:B---3--:R-:W-:Y:S02]  /*3f00*/  IADD3 R124, P1, PT, R122, R5.reuse, RZ ;  /* 0x000000057a7c7210 */ /* 0x088fe40007f3e0ff */
[----:B------:R-:W3:Y:S01]  /*3f10*/  LDC R167, c[0x0][0x3b8] ;  /* 0x0000ee00ffa77b82 */ /* 0x000ee20000000800 */
[-C--:B------:R-:W-:Y:S01]  /*3f20*/  IADD3 R122, P3, PT, R198, R5.reuse, RZ ;  /* 0x00000005c67a7210 */ /* 0x080fe20007f7e0ff */
[----:B------:R-:W-:Y:S01]  /*3f30*/  IMAD R198, R169, 0x1e4, RZ ;  /* 0x000001e4a9c67824 */ /* 0x000fe200078e02ff */
[-C--:B------:R-:W-:Y:S01]  /*3f40*/  LEA.HI.X.SX32 R125, R149, R4.reuse, 0x1, P1 ;  /* 0x00000004957d7211 */ /* 0x080fe200008f0eff */
[----:B------:R0:W2:Y:S01]  /*3f50*/  LDG.E.U16 R143, desc[UR10][R126.64] ;  /* 0x0000000a7e8f7981 */ /* 0x0000a2000c1e1500 */
[-C--:B------:R-:W-:Y:S02]  /*3f60*/  LEA.HI.X.SX32 R123, R147, R4.reuse, 0x1, P3 ;  /* 0x00000004937b7211 */ /* 0x080fe400018f0eff */
[----:B-1----:R-:W-:Y:S01]  /*3f70*/  IADD3 R128, P2, PT, R202, R5, RZ ;  /* 0x00000005ca807210 */ /* 0x002fe20007f5e0ff */
[----:B------:R-:W-:Y:S01]  /*3f80*/  IMAD R202, R171, 0x1f4, RZ ;  /* 0x000001f4abca7824 */ /* 0x000fe200078e02ff */
[----:B------:R1:W2:Y:S01]  /*3f90*/  LDG.E.U16 R145, desc[UR10][R124.64] ;  /* 0x0000000a7c917981 */ /* 0x0002a2000c1e1500 */
[----:B------:R-:W3:Y:S01]  /*3fa0*/  LDC R169, c[0x0][0x3b8] ;  /* 0x0000ee00ffa97b82 */ /* 0x000ee20000000800 */
[----:B------:R-:W-:-:S02]  /*3fb0*/  LEA.HI.X.SX32 R129, R155, R4, 0x1, P2 ;  /* 0x000000049b817211 */ /* 0x000fc400010f0eff */
[----:B------:R0:W2:Y:S02]  /*3fc0*/  LDG.E.U16 R147, desc[UR10][R122.64] ;  /* 0x0000000a7a937981 */ /* 0x0000a4000c1e1500 */
[----:B0-----:R-:W-:Y:S02]  /*3fd0*/  IMAD R126, R153, 0x146, RZ ;  /* 0x00000146997e7824 */ /* 0x001fe400078e02ff */
[----:B------:R0:W2:Y:S01]  /*3fe0*/  LDG.E.U16 R149, desc[UR10][R128.64] ;  /* 0x0000000a80957981 */ /* 0x0000a2000c1e1500 */
[----:B------:R-:W3:Y:S01]  /*3ff0*/  LDC R171, c[0x0][0x3b8] ;  /* 0x0000ee00ffab7b82 */ /* 0x000ee20000000800 */
[-C--:B-1----:R-:W-:Y:S02]  /*4000*/  IADD3 R124, P3, PT, R202, R5.reuse, RZ ;  /* 0x00000005ca7c7210 */ /* 0x082fe40007f7e0ff */
[-C--:B------:R-:W-:Y:S01]  /*4010*/  IADD3 R122, P2, PT, R198, R5.reuse, RZ ;  /* 0x00000005c67a7210 */ /* 0x080fe20007f5e0ff */
[----:B------:R-:W-:Y:S01]  /*4020*/  IMAD R198, R159, 0x156, RZ ;  /* 0x000001569fc67824 */ /* 0x000fe200078e02ff */
[-C--:B------:R-:W-:Y:S01]  /*4030*/  LEA.HI.X.SX32 R125, R151, R4.reuse, 0x1, P3 ;  /* 0x00000004977d7211 */ /* 0x080fe200018f0eff */
[----:B------:R-:W-:Y:S01]  /*4040*/  IMAD R202, R163, 0x176, RZ ;  /* 0x00000176a3ca7824 */ /* 0x000fe200078e02ff */
[-C--:B------:R-:W-:Y:S01]  /*4050*/  LEA.HI.X.SX32 R123, R157, R4.reuse, 0x1, P2 ;  /* 0x000000049d7b7211 */ /* 0x080fe200010f0eff */
[----:B0-----:R-:W-:Y:S01]  /*4060*/  IMAD R129, R6, 0xab, RZ ;  /* 0x000000ab06817824 */ /* 0x001fe200078e02ff */
[-C--:B------:R-:W-:Y:S01]  /*4070*/  IADD3 R128, P2, PT, R198, R5.reuse, RZ ;  /* 0x00000005c6807210 */ /* 0x080fe20007f5e0ff */
[----:B------:R-:W-:Y:S01]  /*4080*/  IMAD R127, R6, 0xa3, RZ ;  /* 0x000000a3067f7824 */ /* 0x000fe200078e02ff */
[----:B------:R-:W-:Y:S01]  /*4090*/  IADD3 R126, P1, PT, R126, R5, RZ ;  /* 0x000000057e7e7210 */ /* 0x000fe20007f3e0ff */
[----:B------:R0:W2:Y:S01]  /*40a0*/  LDG.E.U16 R153, desc[UR10][R124.64] ;  /* 0x0000000a7c997981 */ /* 0x0000a2000c1e1500 */
[-C--:B------:R-:W-:Y:S01]  /*40b0*/  LEA.HI.X.SX32 R129, R129, R4.reuse, 0x1, P2 ;  /* 0x0000000481817211 */ /* 0x080fe200010f0eff */
[----:B-----5:R-:W-:Y:S01]  /*40c0*/  IMAD R198, R161, 0x166, RZ ;  /* 0x00000166a1c67824 */ /* 0x020fe200078e02ff */
[----:B------:R-:W-:Y:S01]  /*40d0*/  LEA.HI.X.SX32 R127, R127, R4, 0x1, P1 ;  /* 0x000000047f7f7211 */ /* 0x000fe200008f0eff */
[----:B------:R1:W5:Y:S01]  /*40e0*/  LDG.E.U16 R151, desc[UR10][R122.64] ;  /* 0x0000000a7a977981 */ /* 0x000362000c1e1500 */
[----:B------:R-:W-:-:S02]  /*40f0*/  IMAD R159, R6, 0xb3, RZ ;  /* 0x000000b3069f7824 */ /* 0x000fc400078e02ff */
[----:B------:R-:W-:Y:S01]  /*4100*/  IMAD R204, R165, 0x186, RZ ;  /* 0x00000186a5cc7824 */ /* 0x000fe200078e02ff */
[----:B------:R3:W2:Y:S01]  /*4110*/  LDG.E.U16 R157, desc[UR10][R128.64] ;  /* 0x0000000a809d7981 */ /* 0x0006a2000c1e1500 */
[-C--:B0-----:R-:W-:Y:S02]  /*4120*/  IADD3 R124, P2, PT, R202, R5.reuse, RZ ;  /* 0x00000005ca7c7210 */ /* 0x081fe40007f5e0ff */
[----:B------:R-:W0:Y:S01]  /*4130*/  LDC R202, c[0x0][0x3b8] ;  /* 0x0000ee00ffca7b82 */ /* 0x000e220000000800 */
[----:B------:R3:W2:Y:S01]  /*4140*/  LDG.E.U16 R155, desc[UR10][R126.64] ;  /* 0x0000000a7e9b7981 */ /* 0x0006a2000c1e1500 */
[----:B-1----:R-:W-:Y:S01]  /*4150*/  IADD3 R122, P1, PT, R198, R5, RZ ;  /* 0x00000005c67a7210 */ /* 0x002fe20007f3e0ff */
[----:B---3--:R-:W-:-:S03]  /*4160*/  IMAD R128, R167, 0x196, RZ ;  /* 0x00000196a7807824 */ /* 0x008fc600078e02ff */
[-C--:B------:R-:W-:Y:S01]  /*4170*/  LEA.HI.X.SX32 R123, R159, R4.reuse, 0x1, P1 ;  /* 0x000000049f7b7211 */ /* 0x080fe200008f0eff */
[C---:B------:R-:W-:Y:S02]  /*4180*/  IMAD R129, R6.reuse, 0xcb, RZ ;  /* 0x000000cb06817824 */ /* 0x040fe400078e02ff */
[----:B------:R-:W-:Y:S01]  /*4190*/  IMAD R127, R6, 0xc3, RZ ;  /* 0x000000c3067f7824 */ /* 0x000fe200078e02ff */
[-C--:B------:R-:W-:Y:S01]  /*41a0*/  IADD3 R126, P3, PT, R204, R5.reuse, RZ ;  /* 0x00000005cc7e7210 */ /* 0x080fe20007f7e0ff */
[----:B------:R-:W-:Y:S01]  /*41b0*/  IMAD R161, R6, 0xbb, RZ ;  /* 0x000000bb06a17824 */ /* 0x000fe200078e02ff */
[----:B------:R-:W-:Y:S01]  /*41c0*/  IADD3 R128, P1, PT, R128, R5, RZ ;  /* 0x0000000580807210 */ /* 0x000fe20007f3e0ff */
[----:B------:R-:W1:Y:S01]  /*41d0*/  LDC R204, c[0x0][0x3b8] ;  /* 0x0000ee00ffcc7b82 */ /* 0x000e620000000800 */
[-C--:B------:R-:W-:Y:S01]  /*41e0*/  LEA.HI.X.SX32 R127, R127, R4.reuse, 0x1, P3 ;  /* 0x000000047f7f7211 */ /* 0x080fe200018f0eff */
[----:B------:R-:W-:Y:S01]  /*41f0*/  IMAD R198, R169, 0x1a6, RZ ;  /* 0x000001a6a9c67824 */ /* 0x000fe200078e02ff */
[-C--:B------:R-:W-:Y:S01]  /*4200*/  LEA.HI.X.SX32 R129, R129, R4.reuse, 0x1, P1 ;  /* 0x0000000481817211 */ /* 0x080fe200008f0eff */
[----:B------:R-:W-:Y:S01]  /*4210*/  IMAD R206, R171, 0x1b6, RZ ;  /* 0x000001b6abce7824 */ /* 0x000fe200078e02ff */
[----:B------:R-:W-:Y:S01]  /*4220*/  LEA.HI.X.SX32 R125, R161, R4, 0x1, P2 ;  /* 0x00000004a17d7211 */ /* 0x000fe200010f0eff */
[----:B------:R3:W2:Y:S01]  /*4230*/  LDG.E.U16 R163, desc[UR10][R126.64] ;  /* 0x0000000a7ea37981 */ /* 0x0006a2000c1e1500 */
[----:B------:R-:W-:-:S03]  /*4240*/  IMAD R167, R6, 0xd3, RZ ;  /* 0x000000d306a77824 */ /* 0x000fc600078e02ff */
[----:B------:R3:W2:Y:S04]  /*4250*/  LDG.E.U16 R159, desc[UR10][R122.64] ;  /* 0x0000000a7a9f7981 */ /* 0x0006a8000c1e1500 */
[----:B------:R3:W2:Y:S02]  /*4260*/  LDG.E.U16 R165, desc[UR10][R128.64] ;  /* 0x0000000a80a57981 */ /* 0x0006a4000c1e1500 */
[----:B---3--:R-:W-:Y:S01]  /*4270*/  IMAD R127, R6, 0xe3, RZ ;  /* 0x000000e3067f7824 */ /* 0x008fe200078e02ff */
[-C--:B------:R-:W-:Y:S01]  /*4280*/  IADD3 R126, P3, PT, R208, R5.reuse, RZ ;  /* 0x00000005d07e7210 */ /* 0x080fe20007f7e0ff */
[----:B------:R3:W2:Y:S01]  /*4290*/  LDG.E.U16 R161, desc[UR10][R124.64] ;  /* 0x0000000a7ca17981 */ /* 0x0006a2000c1e1500 */
[----:B------:R-:W-:Y:S01]  /*42a0*/  IMAD R169, R6, 0xdb, RZ ;  /* 0x000000db06a97824 */ /* 0x000fe200078e02ff */
[----:B------:R-:W-:Y:S01]  /*42b0*/  IADD3 R122, P1, PT, R198, R5, RZ ;  /* 0x00000005c67a7210 */ /* 0x000fe20007f3e0ff */
[----:B------:R-:W4:Y:S01]  /*42c0*/  LDC R208, c[0x0][0x3b8] ;  /* 0x0000ee00ffd07b82 */ /* 0x000f220000000800 */
[----:B------:R-:W-:-:S02]  /*42d0*/  IMAD R128, R177, 0x1d6, RZ ;  /* 0x000001d6b1807824 */ /* 0x000fc400078e02ff */
[-C--:B------:R-:W-:Y:S01]  /*42e0*/  LEA.HI.X.SX32 R123, R167, R4.reuse, 0x1, P1 ;  /* 0x00000004a77b7211 */ /* 0x080fe200008f0eff */
[----:B------:R-:W-:Y:S01]  /*42f0*/  IMAD R129, R6, 0xeb, RZ ;  /* 0x000000eb06817824 */ /* 0x000fe200078e02ff */
[-C--:B------:R-:W-:Y:S02]  /*4300*/  LEA.HI.X.SX32 R127, R127, R4.reuse, 0x1, P3 ;  /* 0x000000047f7f7211 */ /* 0x080fe400018f0eff */
[-C--:B---3--:R-:W-:Y:S01]  /*4310*/  IADD3 R124, P2, PT, R206, R5.reuse, RZ ;  /* 0x00000005ce7c7210 */ /* 0x088fe20007f5e0ff */
[----:B0-----:R-:W-:Y:S01]  /*4320*/  IMAD R206, R202, 0x1e6, RZ ;  /* 0x000001e6cace7824 */ /* 0x001fe200078e02ff */
[----:B------:R-:W-:Y:S01]  /*4330*/  IADD3 R128, P1, PT, R128, R5, RZ ;  /* 0x0000000580807210 */ /* 0x000fe20007f3e0ff */
[----:B------:R-:W0:Y:S01]  /*4340*/  LDC R198, c[0x0][0x3b8] ;  /* 0x0000ee00ffc67b82 */ /* 0x000e220000000800 */
[----:B------:R-:W-:Y:S01]  /*4350*/  IMAD R202, R179, 0x148, RZ ;  /* 0x00000148b3ca7824 */ /* 0x000fe200078e02ff */
[----:B------:R3:W2:Y:S01]  /*4360*/  LDG.E.U16 R171, desc[UR10][R126.64] ;  /* 0x0000000a7eab7981 */ /* 0x0006a2000c1e1500 */
[-C--:B------:R-:W-:Y:S01]  /*4370*/  LEA.HI.X.SX32 R129, R129, R4.reuse, 0x1, P1 ;  /* 0x0000000481817211 */ /* 0x080fe200008f0eff */
[----:B------:R-:W-:Y:S01]  /*4380*/  IMAD R177, R6, 0xf3, RZ ;  /* 0x000000f306b17824 */ /* 0x000fe200078e02ff */
[----:B------:R-:W-:Y:S01]  /*4390*/  LEA.HI.X.SX32 R125, R169, R4, 0x1, P2 ;  /* 0x00000004a97d7211 */ /* 0x000fe200010f0eff */
[----:B------:R3:W2:Y:S01]  /*43a0*/  LDG.E.U16 R167, desc[UR10][R122.64] ;  /* 0x0000000a7aa77981 */ /* 0x0006a2000c1e1500 */
[----:B-1----:R-:W-:-:S03]  /*43b0*/  IMAD R204, R204, 0x1f6, RZ ;  /* 0x000001f6cccc7824 */ /* 0x002fc600078e02ff */
[----:B------:R1:W2:Y:S01]  /*43c0*/  LDG.E.U16 R173, desc[UR10][R128.64] ;  /* 0x0000000a80ad7981 */ /* 0x0002a2000c1e1500 */
[-C--:B---3--:R-:W-:Y:S02]  /*43d0*/  IADD3 R126, P1, PT, R202, R5.reuse, RZ ;  /* 0x00000005ca7e7210 */ /* 0x088fe40007f3e0ff */
[----:B------:R-:W3:Y:S01]  /*43e0*/  LDC R202, c[0x0][0x3b8] ;  /* 0x0000ee00ffca7b82 */ /* 0x000ee20000000800 */
[----:B------:R4:W2:Y:S01]  /*43f0*/  LDG.E.U16 R169, desc[UR10][R124.64] ;  /* 0x0000000a7ca97981 */ /* 0x0008a2000c1e1500 */
[----:B------:R-:W-:Y:S01]  /*4400*/  IADD3 R122, P2, PT, R206, R5, RZ ;  /* 0x00000005ce7a7210 */ /* 0x000fe20007f5e0ff */
[----:B-1----:R-:W-:-:S05]  /*4410*/  IMAD R128, R181, 0x158, RZ ;  /* 0x00000158b5807824 */ /* 0x002fca00078e02ff */
[----:B------:R-:W1:Y:S01]  /*4420*/  LDC R206, c[0x0][0x3b8] ;  /* 0x0000ee00ffce7b82 */ /* 0x000e620000000800 */
[-C--:B------:R-:W-:Y:S02]  /*4430*/  LEA.HI.X.SX32 R123, R177, R4.reuse, 0x1, P2 ;  /* 0x00000004b17b7211 */ /* 0x080fe400010f0eff */
[-C--:B----4-:R-:W-:Y:S01]  /*4440*/  IADD3 R124, P3, PT, R204, R5.reuse, RZ ;  /* 0x00000005cc7c7210 */ /* 0x090fe20007f7e0ff */
[----:B------:R-:W-:Y:S01]  /*4450*/  IMAD R204, R185, 0x168, RZ ;  /* 0x00000168b9cc7824 */ /* 0x000fe200078e02ff */
[-C--:B------:R-:W-:Y:S01]  /*4460*/  IADD3 R128, P2, PT, R128, R5.reuse, RZ ;  /* 0x0000000580807210 */ /* 0x080fe20007f5e0ff */
[----:B------:R-:W-:Y:S01]  /*4470*/  IMAD R125, R6, 0xfb, RZ ;  /* 0x000000fb067d7824 */ /* 0x000fe200078e02ff */
[-C--:B------:R-:W-:Y:S02]  /*4480*/  LEA.HI.X.SX32 R127, R175, R4.reuse, 0x1, P1 ;  /* 0x00000004af7f7211 */ /* 0x080fe400008f0eff */
[----:B------:R4:W2:Y:S01]  /*4490*/  LDG.E.U16 R175, desc[UR10][R122.64] ;  /* 0x0000000a7aaf7981 */ /* 0x0008a2000c1e1500 */
[-C--:B------:R-:W-:Y:S01]  /*44a0*/  LEA.HI.X.SX32 R129, R223, R4.reuse, 0x1, P2 ;  /* 0x00000004df817211 */ /* 0x080fe200010f0eff */
[----:B0-----:R-:W-:Y:S01]  /*44b0*/  IMAD R198, R198, 0x198, RZ ;  /* 0x00000198c6c67824 */ /* 0x001fe200078e02ff */
[----:B------:R-:W-:Y:S01]  /*44c0*/  LEA.HI.X.SX32 R125, R125, R4, 0x1, P3 ;  /* 0x000000047d7d7211 */ /* 0x000fe200018f0eff */
[----:B------:R0:W5:Y:S04]  /*44d0*/  LDG.E.U16 R179, desc[UR10][R126.64] ;  /* 0x0000000a7eb37981 */ /* 0x000168000c1e1500 */
[----:B------:R3:W5:Y:S01]  /*44e0*/  LDG.E.U16 R181, desc[UR10][R128.64] ;  /* 0x0000000a80b57981 */ /* 0x000762000c1e1500 */
[----:B----4-:R-:W-:-:S02]  /*44f0*/  IADD3 R122, P1, PT, R204, R5, RZ ;  /* 0x00000005cc7a7210 */ /* 0x010fc40007f3e0ff */
[----:B------:R-:W4:Y:S01]  /*4500*/  LDC R204, c[0x0][0x3b8] ;  /* 0x0000ee00ffcc7b82 */ /* 0x000f220000000800 */
[----:B------:R3:W5:Y:S01]  /*4510*/  LDG.E.U16 R177, desc[UR10][R124.64] ;  /* 0x0000000a7cb17981 */ /* 0x000762000c1e1500 */
[-C--:B0-----:R-:W-:Y:S02]  /*4520*/  IADD3 R126, P3, PT, R214, R5.reuse, RZ ;  /* 0x00000005d67e7210 */ /* 0x081fe40007f7e0ff */
[-C--:B------:R-:W-:Y:S02]  /*4530*/  LEA.HI.X.SX32 R123, R183, R4.reuse, 0x1, P1 ;  /* 0x00000004b77b7211 */ /* 0x080fe400008f0eff */
[-C--:B---3--:R-:W-:Y:S01]  /*4540*/  IADD3 R128, P1, PT, R198, R5.reuse, RZ ;  /* 0x00000005c6807210 */ /* 0x088fe20007f3e0ff */
[----:B------:R-:W-:Y:S01]  /*4550*/  IMAD R198, R202, 0x1a8, RZ ;  /* 0x000001a8cac67824 */ /* 0x000fe200078e02ff */
[----:B------:R-:W0:Y:S01]  /*4560*/  LDC R214, c[0x0][0x3b8] ;  /* 0x0000ee00ffd67b82 */ /* 0x000e220000000800 */
[-C--:B------:R-:W-:Y:S01]  /*4570*/  IADD3 R124, P2, PT, R212, R5.reuse, RZ ;  /* 0x00000005d47c7210 */ /* 0x080fe20007f5e0ff */
[----:B------:R3:W5:Y:S06]  /*4580*/  LDG.E.U16 R183, desc[UR10][R122.64] ;  /* 0x0000000a7ab77981 */ /* 0x00076c000c1e1500 */
[----:B------:R-:W0:Y:S01]  /*4590*/  LDC R202, c[0x0][0x3b8] ;  /* 0x0000ee00ffca7b82 */ /* 0x000e220000000800 */
[-C--:B------:R-:W-:Y:S01]  /*45a0*/  LEA.HI.X.SX32 R127, R187, R4.reuse, 0x1, P3 ;  /* 0x00000004bb7f7211 */ /* 0x080fe200018f0eff */
[----:B------:R-:W-:Y:S01]  /*45b0*/  IMAD R208, R208, 0x1c8, RZ ;  /* 0x000001c8d0d07824 */ /* 0x000fe200078e02ff */
[-C--:B------:R-:W-:Y:S01]  /*45c0*/  LEA.HI.X.SX32 R125, R229, R4.reuse, 0x1, P2 ;  /* 0x00000004e57d7211 */ /* 0x080fe200010f0eff */
[----:B-1----:R-:W-:Y:S01]  /*45d0*/  IMAD R206, R206, 0x1b8, RZ ;  /* 0x000001b8cece7824 */ /* 0x002fe200078e02ff */
[-C--:B------:R-:W-:Y:S01]  /*45e0*/  LEA.HI.X.SX32 R129, R232, R4.reuse, 0x1, P1 ;  /* 0x00000004e8817211 */ /* 0x080fe200008f0eff */
[----:B------:R1:W5:Y:S01]  /*45f0*/  LDG.E.U16 R187, desc[UR10][R126.64] ;  /* 0x0000000a7ebb7981 */ /* 0x000362000c1e1500 */
[----:B---3--:R-:W-:Y:S01]  /*4600*/  IADD3 R122, P1, PT, R198, R5, RZ ;  /* 0x00000005c67a7210 */ /* 0x008fe20007f3e0ff */
[----:B------:R-:W3:Y:S02]  /*4610*/  LDC R212, c[0x0][0x3b8] ;  /* 0x0000ee00ffd47b82 */ /* 0x000ee40000000800 */
[----:B------:R1:W5:Y:S01]  /*4620*/  LDG.E.U16 R185, desc[UR10][R124.64] ;  /* 0x0000000a7cb97981 */ /* 0x000362000c1e1500 */
[----:B------:R-:W-:-:S03]  /*4630*/  LEA.HI.X.SX32 R123, R191, R4, 0x1, P1 ;  /* 0x00000004bf7b7211 */ /* 0x000fc600008f0eff */
[----:B------:R1:W5:Y:S02]  /*4640*/  LDG.E.U16 R189, desc[UR10][R128.64] ;  /* 0x0000000a80bd7981 */ /* 0x000364000c1e1500 */
[-C--:B-1----:R-:W-:Y:S02]  /*4650*/  IADD3 R126, P3, PT, R208, R5.reuse, RZ ;  /* 0x00000005d07e7210 */ /* 0x082fe40007f7e0ff */
[----:B------:R-:W1:Y:S01]  /*4660*/  LDC R208, c[0x0][0x3b8] ;  /* 0x0000ee00ffd07b82 */ /* 0x000e620000000800 */
[----:B------:R4:W5:Y:S01]  /*4670*/  LDG.E.U16 R191, desc[UR10][R122.64] ;  /* 0x0000000a7abf7981 */ /* 0x000962000c1e1500 */
[-C--:B------:R-:W-:Y:S02]  /*4680*/  IADD3 R124, P2, PT, R206, R5.reuse, RZ ;  /* 0x00000005ce7c7210 */ /* 0x080fe40007f5e0ff */
[----:B------:R-:W-:-:S04]  /*4690*/  IADD3 R128, P1, PT, R210, R5, RZ ;  /* 0x00000005d2807210 */ /* 0x000fc80007f3e0ff */
[----:B------:R-:W3:Y:S01]  /*46a0*/  LDC R210, c[0x0][0x3b8] ;  /* 0x0000ee00ffd27b82 */ /* 0x000ee20000000800 */
[-C--:B------:R-:W-:Y:S01]  /*46b0*/  LEA.HI.X.SX32 R125, R230, R4.reuse, 0x1, P2 ;  /* 0x00000004e67d7211 */ /* 0x080fe200010f0eff */
[----:B----4-:R-:W-:Y:S01]  /*46c0*/  IMAD R204, R204, 0x14a, RZ ;  /* 0x0000014acccc7824 */ /* 0x010fe200078e02ff */
[-C--:B------:R-:W-:Y:S02]  /*46d0*/  LEA.HI.X.SX32 R127, R193, R4.reuse, 0x1, P3 ;  /* 0x00000004c17f7211 */ /* 0x080fe400018f0eff */
[----:B------:R-:W-:Y:S01]  /*46e0*/  IADD3 R122, P2, PT, R216, R5, RZ ;  /* 0x00000005d87a7210 */ /* 0x000fe20007f5e0ff */
[----:B------:R4:W5:Y:S01]  /*46f0*/  LDG.E.U16 R193, desc[UR10][R124.64] ;  /* 0x0000000a7cc17981 */ /* 0x000962000c1e1500 */
[-C--:B------:R-:W-:Y:S01]  /*4700*/  LEA.HI.X.SX32 R129, R231, R4.reuse, 0x1, P1 ;  /* 0x00000004e7817211 */ /* 0x080fe200008f0eff */
[----:B------:R-:W3:Y:S01]  /*4710*/  LDC R216, c[0x0][0x3b8] ;  /* 0x0000ee00ffd87b82 */ /* 0x000ee20000000800 */
[----:B------:R-:W-:Y:S01]  /*4720*/  LEA.HI.X.SX32 R123, R200, R4, 0x1, P2 ;  /* 0x00000004c87b7211 */ /* 0x000fe200010f0eff */
[----:B------:R0:W5:Y:S02]  /*4730*/  LDG.E.U16 R195, desc[UR10][R126.64] ;  /* 0x0000000a7ec37981 */ /* 0x000164000c1e1500 */
[----:B0-----:R-:W-:-:S02]  /*4740*/  IMAD R214, R214, 0x16a, RZ ;  /* 0x0000016ad6d67824 */ /* 0x001fc400078e02ff */
[----:B------:R-:W-:Y:S01]  /*4750*/  IMAD R202, R202, 0x15a, RZ ;  /* 0x0000015acaca7824 */ /* 0x000fe200078e02ff */
[----:B------:R0:W5:Y:S01]  /*4760*/  LDG.E.U16 R200, desc[UR10][R122.64] ;  /* 0x0000000a7ac87981 */ /* 0x000162000c1e1500 */
[-C--:B----4-:R-:W-:Y:S02]  /*4770*/  IADD3 R124, P3, PT, R218, R5.reuse, RZ ;  /* 0x00000005da7c7210 */ /* 0x090fe40007f7e0ff */
[----:B------:R-:W4:Y:S01]  /*4780*/  LDC R218, c[0x0][0x3b8] ;  /* 0x0000ee00ffda7b82 */ /* 0x000f220000000800 */
[----:B------:R0:W5:Y:S01]  /*4790*/  LDG.E.U16 R198, desc[UR10][R128.64] ;  /* 0x0000000a80c67981 */ /* 0x000162000c1e1500 */
[----:B------:R-:W-:-:S04]  /*47a0*/  IADD3 R126, P1, PT, R204, R5, RZ ;  /* 0x00000005cc7e7210 */ /* 0x000fc80007f3e0ff */
[-C--:B------:R-:W-:Y:S01]  /*47b0*/  LEA.HI.X.SX32 R127, R227, R4.reuse, 0x1, P1 ;  /* 0x00000004e37f7211 */ /* 0x080fe200008f0eff */
[----:B------:R-:W-:Y:S01]  /*47c0*/  IMAD R227, R6, 0xb5, RZ ;  /* 0x000000b506e37824 */ /* 0x000fe200078e02ff */
[-C--:B0-----:R-:W-:Y:S01]  /*47d0*/  IADD3 R122, P1, PT, R214, R5.reuse, RZ ;  /* 0x00000005d67a7210 */ /* 0x081fe20007f3e0ff */
[----:B------:R-:W-:Y:S01]  /*47e0*/  IMAD R129, R6, 0xad, RZ ;  /* 0x000000ad06817824 */ /* 0x000fe200078e02ff */
[-C--:B------:R-:W-:Y:S01]  /*47f0*/  IADD3 R128, P2, PT, R202, R5.reuse, RZ ;  /* 0x00000005ca807210 */ /* 0x080fe20007f5e0ff */
[----:B-1----:R-:W-:Y:S01]  /*4800*/  IMAD R208, R208, 0x19a, RZ ;  /* 0x0000019ad0d07824 */ /* 0x002fe200078e02ff */
[-C--:B------:R-:W-:Y:S01]  /*4810*/  LEA.HI.X.SX32 R123, R227, R4.reuse, 0x1, P1 ;  /* 0x00000004e37b7211 */ /* 0x080fe200008f0eff */
[----:B---3--:R-:W-:Y:S01]  /*4820*/  IMAD R210, R210, 0x17a, RZ ;  /* 0x0000017ad2d27824 */ /* 0x008fe200078e02ff */
[----:B------:R-:W0:Y:S01]  /*4830*/  LDC R227, c[0x0][0x3b8] ;  /* 0x0000ee00ffe37b82 */ /* 0x000e220000000800 */
[-C--:B------:R-:W-:Y:S01]  /*4840*/  LEA.HI.X.SX32 R129, R129, R4.reuse, 0x1, P2 ;  /* 0x0000000481817211 */ /* 0x080fe200010f0eff */
[----:B------:R-:W-:Y:S01]  /*4850*/  IMAD R212, R212, 0x18a, RZ ;  /* 0x0000018ad4d47824 */ /* 0x000fe200078e02ff */
[----:B------:R-:W-:Y:S01]  /*4860*/  LEA.HI.X.SX32 R125, R228, R4, 0x1, P3 ;  /* 0x00000004e47d7211 */ /* 0x000fe200018f0eff */
[----:B------:R-:W3:Y:S04]  /*4870*/  LDG.E.U16 R204, desc[UR10][R126.64] ;  /* 0x0000000a7ecc7981 */ /* 0x000ee8000c1e1500 */
[----:B------:R1:W3:Y:S04]  /*4880*/  LDG.E.U16 R206, desc[UR10][R128.64] ;  /* 0x0000000a80ce7981 */ /* 0x0002e8000c1e1500 */
[----:B------:R4:W3:Y:S01]  /*4890*/  LDG.E.U16 R202, desc[UR10][R124.64] ;  /* 0x0000000a7cca7981 */ /* 0x0008e2000c1e1500 */
[----:B-1----:R-:W-:Y:S01]  /*48a0*/  IMAD R129, R6, 0xcd, RZ ;  /* 0x000000cd06817824 */ /* 0x002fe200078e02ff */
[-C--:B------:R-:W-:Y:S01]  /*48b0*/  IADD3 R128, P1, PT, R208, R5.reuse, RZ ;  /* 0x00000005d0807210 */ /* 0x080fe20007f3e0ff */
[----:B------:R-:W-:Y:S01]  /*48c0*/  IMAD R127, R6, 0xc5, RZ ;  /* 0x000000c5067f7824 */ /* 0x000fe200078e02ff */
[-C--:B------:R-:W-:Y:S01]  /*48d0*/  IADD3 R126, P3, PT, R212, R5.reuse, RZ ;  /* 0x00000005d47e7210 */ /* 0x080fe20007f7e0ff */
[----:B------:R1:W3:Y:S01]  /*48e0*/  LDG.E.U16 R208, desc[UR10][R122.64] ;  /* 0x0000000a7ad07981 */ /* 0x0002e2000c1e1500 */
[----:B----4-:R-:W-:-:S02]  /*48f0*/  IADD3 R124, P2, PT, R210, R5, RZ ;  /* 0x00000005d27c7210 */ /* 0x010fc40007f5e0ff */
[-C--:B------:R-:W-:Y:S01]  /*4900*/  LEA.HI.X.SX32 R129, R129, R4.reuse, 0x1, P1 ;  /* 0x0000000481817211 */ /* 0x080fe200008f0eff */
[----:B------:R-:W-:Y:S01]  /*4910*/  IMAD R218, R218, 0x1ba, RZ ;  /* 0x000001badada7824 */ /* 0x000fe200078e02ff */
[-C--:B------:R-:W-:Y:S01]  /*4920*/  LEA.HI.X.SX32 R125, R247, R4.reuse, 0x1, P2 ;  /* 0x00000004f77d7211 */ /* 0x080fe200010f0eff */
[----:B------:R-:W-:Y:S01]  /*4930*/  IMAD R216, R216, 0x1da, RZ ;  /* 0x000001dad8d87824 */ /* 0x000fe200078e02ff */
[-C--:B------:R-:W-:Y:S01]  /*4940*/  LEA.HI.X.SX32 R127, R127, R4.reuse, 0x1, P3 ;  /* 0x000000047f7f7211 */ /* 0x080fe200018f0eff */
[----:B------:R4:W3:Y:S01]  /*4950*/  LDG.E.U16 R214, desc[UR10][R128.64] ;  /* 0x0000000a80d67981 */ /* 0x0008e2000c1e1500 */
[----:B-1----:R-:W-:Y:S01]  /*4960*/  IADD3 R122, P1, PT, R222, R5, RZ ;  /* 0x00000005de7a7210 */ /* 0x002fe20007f3e0ff */
[----:B------:R-:W-:Y:S02]  /*4970*/  IMAD R247, R6, 0xdd, RZ ;  /* 0x000000dd06f77824 */ /* 0x000fe400078e02ff */
[----:B------:R1:W3:Y:S01]  /*4980*/  LDG.E.U16 R210, desc[UR10][R124.64] ;  /* 0x0000000a7cd27981 */ /* 0x0002e2000c1e1500 */
[----:B------:R-:W-:-:S03]  /*4990*/  LEA.HI.X.SX32 R123, R249, R4, 0x1, P1 ;  /* 0x00000004f97b7211 */ /* 0x000fc600008f0eff */
[----:B------:R1:W3:Y:S01]  /*49a0*/  LDG.E.U16 R212, desc[UR10][R126.64] ;  /* 0x0000000a7ed47981 */ /* 0x0002e2000c1e1500 */
[----:B0-----:R-:W-:Y:S01]  /*49b0*/  IMAD R248, R227, 0x1fa, RZ ;  /* 0x000001fae3f87824 */ /* 0x001fe200078e02ff */
[-C--:B----4-:R-:W-:Y:S01]  /*49c0*/  IADD3 R128, P1, PT, R216, R5.reuse, RZ ;  /* 0x00000005d8807210 */ /* 0x090fe20007f3e0ff */
[C---:B------:R-:W-:Y:S01]  /*49d0*/  IMAD R129, R6.reuse, 0xed, RZ ;  /* 0x000000ed06817824 */ /* 0x040fe200078e02ff */
[----:B------:R-:W4:Y:S01]  /*49e0*/  LDG.E.U16 R216, desc[UR10][R122.64] ;  /* 0x0000000a7ad87981 */ /* 0x000f22000c1e1500 */
[----:B------:R-:W-:Y:S01]  /*49f0*/  IMAD R244, R6, 0x5e, RZ ;  /* 0x0000005e06f47824 */ /* 0x000fe200078e02ff */
[-C--:B-1----:R-:W-:Y:S01]  /*4a00*/  IADD3 R124, P2, PT, R218, R5.reuse, RZ ;  /* 0x00000005da7c7210 */ /* 0x082fe20007f5e0ff */
[----:B------:R-:W0:Y:S01]  /*4a10*/  LDC R249, c[0x0][0x3b8] ;  /* 0x0000ee00fff97b82 */ /* 0x000e220000000800 */
[----:B------:R-:W-:Y:S02]  /*4a20*/  LEA.HI.X.SX32 R129, R129, R4, 0x1, P1 ;  /* 0x0000000481817211 */ /* 0x000fe400008f0eff */
[----:B------:R-:W-:-:S02]  /*4a30*/  IADD3 R126, P3, PT, R220, R5, RZ ;  /* 0x00000005dc7e7210 */ /* 0x000fc40007f7e0ff */
[-C--:B------:R-:W-:Y:S01]  /*4a40*/  LEA.HI.X.SX32 R125, R247, R4.reuse, 0x1, P2 ;  /* 0x00000004f77d7211 */ /* 0x080fe200010f0eff */
[----:B------:R1:W3:Y:S01]  /*4a50*/  LDG.E.U16 R222, desc[UR10][R128.64] ;  /* 0x0000000a80de7981 */ /* 0x0002e2000c1e1500 */
[----:B------:R-:W-:Y:S01]  /*4a60*/  LEA.HI.X.SX32 R127, R251, R4, 0x1, P3 ;  /* 0x00000004fb7f7211 */ /* 0x000fe200018f0eff */
[C---:B------:R-:W-:Y:S02]  /*4a70*/  IMAD R227, R6.reuse, 0xf5, RZ ;  /* 0x000000f506e37824 */ /* 0x040fe400078e02ff */
[----:B------:R1:W3:Y:S01]  /*4a80*/  LDG.E.U16 R218, desc[UR10][R124.64] ;  /* 0x0000000a7cda7981 */ /* 0x0002e2000c1e1500 */
[----:B------:R-:W-:-:S03]  /*4a90*/  IMAD R247, R6, 0xfd, RZ ;  /* 0x000000fd06f77824 */ /* 0x000fc600078e02ff */
[----:B------:R1:W3:Y:S02]  /*4aa0*/  LDG.E.U16 R220, desc[UR10][R126.64] ;  /* 0x0000000a7edc7981 */ /* 0x0002e4000c1e1500 */
[-C--:B-1----:R-:W-:Y:S01]  /*4ab0*/  IADD3 R128, P3, PT, R248, R5.reuse, RZ ;  /* 0x00000005f8807210 */ /* 0x082fe20007f7e0ff */
[----:B------:R-:W-:Y:S01]  /*4ac0*/  IMAD R123, R6, 0x2f, RZ ;  /* 0x0000002f067b7824 */ /* 0x000fe200078e02ff */
[----:B------:R-:W1:Y:S01]  /*4ad0*/  LDC R248, c[0x0][0x3b8] ;  /* 0x0000ee00fff87b82 */ /* 0x000e620000000800 */
[-C--:B------:R-:W-:Y:S02]  /*4ae0*/  IADD3 R124, P1, PT, R246, R5.reuse, RZ ;  /* 0x00000005f67c7210 */ /* 0x080fe40007f3e0ff */
[-C--:B------:R-:W-:Y:S02]  /*4af0*/  LEA.HI.X.SX32 R129, R247, R4.reuse, 0x1, P3 ;  /* 0x00000004f7817211 */ /* 0x080fe400018f0eff */
[----:B------:R-:W-:Y:S02]  /*4b00*/  IADD3 R126, P2, PT, R223, R5, RZ ;  /* 0x00000005df7e7210 */ /* 0x000fe40007f5e0ff */
[----:B------:R-:W-:-:S02]  /*4b10*/  LEA.HI.X.SX32 R125, R227, R4, 0x1, P1 ;  /* 0x00000004e37d7211 */ /* 0x000fc400008f0eff */
[-C--:B------:R-:W-:Y:S02]  /*4b20*/  LEA.HI.X.SX32 R127, R225, R4.reuse, 0x1, P2 ;  /* 0x00000004e17f7211 */ /* 0x080fe400010f0eff */
[----:B------:R-:W3:Y:S04]  /*4b30*/  LDG.E.U16 R225, desc[UR10][R128.64] ;  /* 0x0000000a80e17981 */ /* 0x000ee8000c1e1500 */
[----:B------:R0:W3:Y:S01]  /*4b40*/  LDG.E.U16 R223, desc[UR10][R124.64] ;  /* 0x0000000a7cdf7981 */ /* 0x0000e2000c1e1500 */
[-C--:B------:R-:W-:Y:S01]  /*4b50*/  IADD3 R122, P1, PT, R244, R5.reuse, RZ ;  /* 0x00000005f47a7210 */ /* 0x080fe20007f3e0ff */
[C---:B------:R-:W-:Y:S02]  /*4b60*/  IMAD R246, R6.reuse, 0x6e, RZ ;  /* 0x0000006e06f67824 */ /* 0x040fe400078e02ff */
[----:B------:R-:W-:Y:S01]  /*4b70*/  IMAD R247, R6, 0x37, RZ ;  /* 0x0000003706f77824 */ /* 0x000fe200078e02ff */
[----:B------:R-:W-:Y:S01]  /*4b80*/  LEA.HI.X.SX32 R123, R123, R4, 0x1, P1 ;  /* 0x000000047b7b7211 */ /* 0x000fe200008f0eff */
[----:B------:R-:W3:Y:S01]  /*4b90*/  LDG.E.U16 R227, desc[UR10][R126.64] ;  /* 0x0000000a7ee37981 */ /* 0x000ee2000c1e1500 */
[----:B0-----:R-:W-:-:S03]  /*4ba0*/  IADD3 R124, P1, PT, R229, R5, RZ ;  /* 0x00000005e57c7210 */ /* 0x001fc60007f3e0ff */
[----:B------:R0:W3:Y:S01]  /*4bb0*/  LDG.E.U16 R229, desc[UR10][R122.64] ;  /* 0x0000000a7ae57981 */ /* 0x0000e2000c1e1500 */
[-C--:B------:R-:W-:Y:S02]  /*4bc0*/  LEA.HI.X.SX32 R125, R244, R4.reuse, 0x1, P1 ;  /* 0x00000004f47d7211 */ /* 0x080fe400008f0eff */
[----:B0-----:R-:W-:Y:S01]  /*4bd0*/  IADD3 R122, P2, PT, R232, R5, RZ ;  /* 0x00000005e87a7210 */ /* 0x001fe20007f5e0ff */
[----:B------:R-:W0:Y:S03]  /*4be0*/  LDC R244, c[0x0][0x3b8] ;  /* 0x0000ee00fff47b82 */ /* 0x000e260000000800 */
[----:B------:R-:W-:-:S05]  /*4bf0*/  LEA.HI.X.SX32 R123, R234, R4, 0x1, P2 ;  /* 0x00000004ea7b7211 */ /* 0x000fca00010f0eff */
[----:B------:R-:W1:Y:S01]  /*4c00*/  LDC R234, c[0x0][0x3b8] ;  /* 0x0000ee00ffea7b82 */ /* 0x000e620000000800 */
[-C--:B------:R-:W-:Y:S01]  /*4c10*/  IADD3 R128, P1, PT, R246, R5.reuse, RZ ;  /* 0x00000005f6807210 */ /* 0x080fe20007f3e0ff */
[----:B------:R-:W3:Y:S01]  /*4c20*/  LDG.E.U16 R232, desc[UR10][R122.64] ;  /* 0x0000000a7ae87981 */ /* 0x000ee2000c1e1500 */
[-C--:B------:R-:W-:Y:S02]  /*4c30*/  IADD3 R126, P3, PT, R230, R5.reuse, RZ ;  /* 0x00000005e67e7210 */ /* 0x080fe40007f7e0ff */
[-C--:B------:R-:W-:Y:S01]  /*4c40*/  LEA.HI.X.SX32 R129, R247, R4.reuse, 0x1, P1 ;  /* 0x00000004f7817211 */ /* 0x080fe200008f0eff */
[----:B------:R0:W3:Y:S01]  /*4c50*/  LDG.E.U16 R230, desc[UR10][R124.64] ;  /* 0x0000000a7ce67981 */ /* 0x0000e2000c1e1500 */
[----:B------:R-:W-:Y:S01]  /*4c60*/  LEA.HI.X.SX32 R127, R246, R4, 0x1, P3 ;  /* 0x00000004f67f7211 */ /* 0x000fe200018f0eff */
[----:B------:R-:W2:Y:S02]  /*4c70*/  LDC R247, c[0x0][0x3b8] ;  /* 0x0000ee00fff77b82 */ /* 0x000ea40000000800 */
[----:B------:R-:W3:Y:S01]  /*4c80*/  LDG.E.U16 R128, desc[UR10][R128.64] ;  /* 0x0000000a80807981 */ /* 0x000ee2000c1e1500 */
[----:B0-----:R-:W-:-:S05]  /*4c90*/  IADD3 R124, P1, PT, R231, R5, RZ ;  /* 0x00000005e77c7210 */ /* 0x001fca0007f3e0ff */
[----:B------:R-:W0:Y:S01]  /*4ca0*/  LDC R246, c[0x0][0x3b8] ;  /* 0x0000ee00fff67b82 */ /* 0x000e220000000800 */
[----:B------:R-:W-:Y:S01]  /*4cb0*/  LEA.HI.X.SX32 R125, R233, R4, 0x1, P1 ;  /* 0x00000004e97d7211 */ /* 0x000fe200008f0eff */
[----:B------:R1:W3:Y:S01]  /*4cc0*/  LDG.E.U16 R129, desc[UR10][R126.64] ;  /* 0x0000000a7e817981 */ /* 0x0002e2000c1e1500 */
[----:B------:R-:W-:-:S03]  /*4cd0*/  LEA R123, R6, -R6, 0x6 ;  /* 0x80000006067b7211 */ /* 0x000fc600078e30ff */
[----:B------:R1:W3:Y:S01]  /*4ce0*/  LDG.E.U16 R231, desc[UR10][R124.64] ;  /* 0x0000000a7ce77981 */ /* 0x0002e2000c1e1500 */
[----:B------:R-:W-:-:S04]  /*4cf0*/  IADD3 R122, P1, PT, R250, R5, RZ ;  /* 0x00000005fa7a7210 */ /* 0x000fc80007f3e0ff */
[-C--:B------:R-:W-:Y:S01]  /*4d00*/  LEA.HI.X.SX32 R123, R123, R4.reuse, 0x1, P1 ;  /* 0x000000047b7b7211 */ /* 0x080fe200008f0eff */
[----:B-1----:R-:W1:Y:S01]  /*4d10*/  LDC R127, c[0x0][0x3b8] ;  /* 0x0000ee00ff7f7b82 */ /* 0x002e620000000800 */
[-C--:B------:R-:W-:Y:S01]  /*4d20*/  IADD3 R124, P2, PT, R228, R5.reuse, RZ ;  /* 0x00000005e47c7210 */ /* 0x080fe20007f5e0ff */
[----:B------:R-:W-:Y:S02]  /*4d30*/  IMAD R244, R244, 0x11c, RZ ;  /* 0x0000011cf4f47824 */ /* 0x000fe400078e02ff */
[----:B------:R2:W3:Y:S01]  /*4d40*/  LDG.E.U16 R228, desc[UR10][R122.64] ;  /* 0x0000000a7ae47981 */ /* 0x0004e2000c1e1500 */
[----:B------:R-:W-:Y:S01]  /*4d50*/  LEA.HI.X.SX32 R125, R250, R4, 0x1, P2 ;  /* 0x00000004fa7d7211 */ /* 0x000fe200010f0eff */
[----:B------:R-:W-:Y:S02]  /*4d60*/  IMAD R250, R234, 0x10c, RZ ;  /* 0x0000010ceafa7824 */ /* 0x000fe400078e02ff */
[----:B------:R2:W-:Y:S01]  /*4d70*/  STS.U16 [R13+UR4+0x1c00], R12 ;  /* 0x001c000c0d007988 */ /* 0x0005e20008000404 */
[----:B------:R-:W0:Y:S02]  /*4d80*/  LDC R234, c[0x0][0x3b8] ;  /* 0x0000ee00ffea7b82 */ /* 0x000e240000000800 */
[----:B------:R-:W-:-:S02]  /*4d90*/  IADD3 RZ, P6, PT, R250, R5, RZ ;  /* 0x00000005faff7210 */ /* 0x000fc40007fde0ff */
[C---:B------:R-:W-:Y:S01]  /*4da0*/  LOP3.LUT R17, R13.reuse, 0x10, RZ, 0x3c, !PT ;  /* 0x000000100d117812 */ /* 0x040fe200078e3cff */
[----:B--2---:R-:W-:Y:S01]  /*4db0*/  IMAD R122, R248, 0x12c, RZ ;  /* 0x0000012cf87a7824 */ /* 0x004fe200078e02ff */
[----:B------:R-:W-:Y:S02]  /*4dc0*/  IADD3 RZ, P2, PT, R244, R5, RZ ;  /* 0x00000005f4ff7210 */ /* 0x000fe40007f5e0ff */
[----:B------:R-:W2:Y:S01]  /*4dd0*/  LDC R250, c[0x0][0x3b8] ;  /* 0x0000ee00fffa7b82 */ /* 0x000ea20000000800 */
[C---:B------:R-:W-:Y:S01]  /*4de0*/  LOP3.LUT R12, R13.reuse, 0x20, RZ, 0x3c, !PT ;  /* 0x000000200d0c7812 */ /* 0x040fe200078e3cff */
[----:B------:R-:W-:Y:S04]  /*4df0*/  STS.U16 [R13+UR4+0x400], R135 ;  /* 0x000400870d007988 */ /* 0x000fe80008000404 */
[----:B------:R1:W-:Y:S02]  /*4e00*/  STS.U16 [R13+UR4+0x2400], R136 ;  /* 0x002400880d007988 */ /* 0x0003e40008000404 */
[----:B------:R-:W0:Y:S02]  /*4e10*/  LDC R248, c[0x0][0x3b8] ;  /* 0x0000ee00fff87b82 */ /* 0x000e240000000800 */
[----:B------:R-:W-:Y:S04]  /*4e20*/  STS.U16 [R13+UR4+0x4000], R134 ;  /* 0x004000860d007988 */ /* 0x000fe80008000404 */
[----:B------:R-:W-:Y:S02]  /*4e30*/  STS.U16 [R13+UR4+0x4400], R133 ;  /* 0x004400850d007988 */ /* 0x000fe40008000404 */
[----:B------:R-:W0:Y:S02]  /*4e40*/  LDC R126, c[0x0][0x3b8] ;  /* 0x0000ee00ff7e7b82 */ /* 0x000e240000000800 */
[----:B------:R-:W-:Y:S04]  /*4e50*/  STS.U16 [R13+UR4+0x4800], R132 ;  /* 0x004800840d007988 */ /* 0x000fe80008000404 */
[----:B------:R-:W-:Y:S02]  /*4e60*/  STS.U16 [R13+UR4+0x4c00], R89 ;  /* 0x004c00590d007988 */ /* 0x000fe40008000404 */
[----:B------:R-:W0:Y:S02]  /*4e70*/  LDC R244, c[0x0][0x3b8] ;  /* 0x0000ee00fff47b82 */ /* 0x000e240000000800 */
[----:B------:R-:W-:Y:S04]  /*4e80*/  STS.U16 [R13+UR4+0x800], R184 ;  /* 0x000800b80d007988 */ /* 0x000fe80008000404 */
[----:B------:R-:W-:Y:S02]  /*4e90*/  STS.U16 [R13+UR4+0x1000], R160 ;  /* 0x001000a00d007988 */ /* 0x000fe40008000404 */
[----:B-1----:R-:W1:Y:S02]  /*4ea0*/  LDC R136, c[0x0][0x3b8] ;  /* 0x0000ee00ff887b82 */ /* 0x002e640000000800 */
[----:B------:R-:W-:Y:S04]  /*4eb0*/  STS.U16 [R13+UR4+0x2000], R95 ;  /* 0x0020005f0d007988 */ /* 0x000fe80008000404 */
        /* <DEDUP_REMOVED lines=8> */
[----:B------:R0:W-:Y:S04]  /*4f40*/  STS.U16 [R13+UR4+0x3000], R7 ;  /* 0x003000070d007988 */ /* 0x0001e80008000404 */
        /* <DEDUP_REMOVED lines=10> */
[----:B------:R-:W-:Y:S01]  /*4ff0*/  STS.U16 [R13+UR4+0x7c00], R107 ;  /* 0x007c006b0d007988 */ /* 0x000fe20008000404 */
[----:B0-----:R-:W-:-:S03]  /*5000*/  LOP3.LUT R7, R13, 0x50, RZ, 0x3c, !PT ;  /* 0x000000500d077812 */ /* 0x001fc600078e3cff */
        /* <DEDUP_REMOVED lines=9> */
[----:B------:R-:W-:-:S03]  /*50a0*/  IADD3 RZ, P4, PT, R122, R5, RZ ;  /* 0x000000057aff7210 */ /* 0x000fc60007f9e0ff */
        /* <DEDUP_REMOVED lines=18> */
[----:B------:R-:W-:Y:S01]  /*51d0*/  STS.U16 [R17+UR4+0x3480], R81 ;  /* 0x0034805111007988 */ /* 0x000fe20008000404 */
[----:B0-----:R-:W-:-:S03]  /*51e0*/  LOP3.LUT R8, R13, 0x30, RZ, 0x3c, !PT ;  /* 0x000000300d087812 */ /* 0x001fc600078e3cff */
[----:B------:R-:W-:Y:S04]  /*51f0*/  STS.U16 [R17+UR4+0x3880], R65 ;  /* 0x0038804111007988 */ /* 0x000fe80008000404 */
[----:B------:R-:W-:Y:S04]  /*5200*/  STS.U16 [R17+UR4+0x3c80], R80 ;  /* 0x003c805011007988 */ /* 0x000fe80008000404 */
[----:B------:R-:W-:Y:S04]  /*5210*/  STS.U16 [R17+UR4+0x80], R221 ;  /* 0x000080dd11007988 */ /* 0x000fe80008000404 */
[----:B------:R-:W-:Y:S01]  /*5220*/  STS.U16 [R17+UR4+0x7c80], R119 ;  /* 0x007c807711007988 */ /* 0x000fe20008000404 */
[----:B------:R-:W-:-:S02]  /*5230*/  IMAD R122, R249, 0x12e, RZ ;  /* 0x0000012ef97a7824 */ /* 0x000fc400078e02ff */
[----:B------:R-:W-:Y:S01]  /*5240*/  IMAD R246, R246, 0x10e, RZ ;  /* 0x0000010ef6f67824 */ /* 0x000fe200078e02ff */
[----:B------:R-:W-:Y:S01]  /*5250*/  STS.U16 [R12+UR4+0x500], R205 ;  /* 0x000500cd0c007988 */ /* 0x000fe20008000404 */
[----:B------:R-:W-:-:S03]  /*5260*/  LEA.HI.X.SX32 R123, R241, R4, 0x1, P6 ;  /* 0x00000004f17b7211 */ /* 0x000fc600030f0eff */
[----:B------:R0:W2:Y:S01]  /*5270*/  LDG.E.U16 R233, desc[UR10][R124.64] ;  /* 0x0000000a7ce97981 */ /* 0x0000a2000c1e1500 */
[----:B------:R-:W-:Y:S01]  /*5280*/  IMAD R252, R247, 0x11e, RZ ;  /* 0x0000011ef7fc7824 */ /* 0x000fe200078e02ff */
[----:B------:R-:W0:Y:S02]  /*5290*/  LDC R35, c[0x0][0x3b8] ;  /* 0x0000ee00ff237b82 */ /* 0x000e240000000800 */
[----:B------:R-:W-:Y:S04]  /*52a0*/  STS.U16 [R12+UR4+0x900], R190 ;  /* 0x000900be0c007988 */ /* 0x000fe80008000404 */
[----:B------:R-:W-:Y:S01]  /*52b0*/  STS.U16 [R12+UR4+0xd00], R172 ;  /* 0x000d00ac0c007988 */ /* 0x000fe20008000404 */
[----:B------:R-:W-:Y:S01]  /*52c0*/  IMAD R126, R126, 0x13e, RZ ;  /* 0x0000013e7e7e7824 */ /* 0x000fe200078e02ff */
[----:B------:R-:W0:Y:S02]  /*52d0*/  LDC R36, c[0x0][0x3b8] ;  /* 0x0000ee00ff247b82 */ /* 0x000e240000000800 */
[----:B------:R-:W-:Y:S04]  /*52e0*/  STS.U16 [R12+UR4+0x1100], R156 ;  /* 0x0011009c0c007988 */ /* 0x000fe80008000404 */
[----:B------:R-:W-:Y:S01]  /*52f0*/  STS.U16 [R12+UR4+0x1500], R140 ;  /* 0x0015008c0c007988 */ /* 0x000fe20008000404 */
[----:B------:R-:W-:Y:S01]  /*5300*/  UIMAD UR6, UR16, UR6, URZ ;  /* 0x00000006100672a4 */ /* 0x000fe2000f8e02ff */
[----:B------:R-:W-:Y:S01]  /*5310*/  R2UR UR5, R2 ;  /* 0x00000000020572ca */ /* 0x000fe200000e0000 */
[----:B------:R-:W0:Y:S01]  /*5320*/  LDC R71, c[0x0][0x3d8] ;  /* 0x0000f600ff477b82 */ /* 0x000e220000000800 */
        /* <DEDUP_REMOVED lines=19> */
[----:B-----5:R-:W-:Y:S04]  /*5460*/  STS.U16 [R12+UR4+0x7900], R151 ;  /* 0x007900970c007988 */ /* 0x020fe80008000404 */
[----:B------:R-:W-:Y:S04]  /*5470*/  STS.U16 [R12+UR4+0x2900], R70 ;  /* 0x002900460c007988 */ /* 0x000fe80008000404 */
[----:B------:R-:W-:Y:S04]  /*5480*/  STS.U16 [R12+UR4+0x2d00], R69 ;  /* 0x002d00450c007988 */ /* 0x000fe80008000404 */
[----:B------:R-:W-:Y:S04]  /*5490*/  STS.U16 [R12+UR4+0x3100], R68 ;  /* 0x003100440c007988 */ /* 0x000fe80008000404 */
[----:B------:R5:W-:Y:S04]  /*54a0*/  STS.U16 [R12+UR4+0x3500], R51 ;  /* 0x003500330c007988 */ /* 0x000be80008000404 */
[----:B------:R-:W-:Y:S04]  /*54b0*/  STS.U16 [R12+UR4+0x3900], R67 ;  /* 0x003900430c007988 */ /* 0x000fe80008000404 */
[----:B------:R-:W-:Y:S04]  /*54c0*/  STS.U16 [R12+UR4+0x3d00], R66 ;  /* 0x003d00420c007988 */ /* 0x000fe80008000404 */
[----:B------:R1:W-:Y:S01]  /*54d0*/  STS.U16 [R12+UR4+0x7d00], R153 ;  /* 0x007d00990c007988 */ /* 0x0003e20008000404 */
[----:B0-----:R-:W-:Y:S01]  /*54e0*/  IMAD R124, R127, 0x13c, RZ ;  /* 0x0000013c7f7c7824 */ /* 0x001fe200078e02ff */
[-C--:B------:R-:W-:Y:S01]  /*54f0*/  IADD3 RZ, P5, PT, R122, R5.reuse, RZ ;  /* 0x000000057aff7210 */ /* 0x080fe20007fbe0ff */
[----:B------:R-:W-:Y:S01]  /*5500*/  IMAD R125, R6, 0x87, RZ ;  /* 0x00000087067d7824 */ /* 0x000fe200078e02ff */
[----:B------:R-:W-:Y:S01]  /*5510*/  STS.U16 [R8+UR4+0x180], R217 ;  /* 0x000180d908007988 */ /* 0x000fe20008000404 */
[----:B------:R-:W-:-:S02]  /*5520*/  IADD3 RZ, P1, PT, R246, R5, RZ ;  /* 0x00000005f6ff7210 */ /* 0x000fc40007f3e0ff */
[-C--:B------:R-:W-:Y:S01]  /*5530*/  IADD3 RZ, P3, PT, R252, R5.reuse, RZ ;  /* 0x00000005fcff7210 */ /* 0x080fe20007f7e0ff */
[----:B------:R-:W-:Y:S01]  /*5540*/  IMAD R36, R36, 0x15e, RZ ;  /* 0x0000015e24247824 */ /* 0x000fe200078e02ff */
[----:B-----5:R-:W0:Y:S01]  /*5550*/  LDC R51, c[0x0][0x3b8] ;  /* 0x0000ee00ff337b82 */ /* 0x020e220000000800 */
[----:B-1----:R-:W-:Y:S01]  /*5560*/  LOP3.LUT R12, R13, 0x40, RZ, 0x3c, !PT ;  /* 0x000000400d0c7812 */ /* 0x002fe200078e3cff */
[----:B------:R-:W-:Y:S04]  /*5570*/  STS.U16 [R8+UR4+0x580], R203 ;  /* 0x000580cb08007988 */ /* 0x000fe80008000404 */
[----:B------:R-:W-:Y:S01]  /*5580*/  STS.U16 [R8+UR4+0x980], R188 ;  /* 0x000980bc08007988 */ /* 0x000fe20008000404 */
[----:B------:R-:W-:Y:S01]  /*5590*/  ULEA UR8, UP0, UR6, UR8, 0x1 ;  /* 0x0000000806087291 */ /* 0x000fe2000f8008ff */
[----:B------:R-:W1:Y:S02]  /*55a0*/  LDC R69, c[0x0][0x3c4] ;  /* 0x0000f100ff457b82 */ /* 0x000e640000000800 */
[----:B------:R-:W-:Y:S04]  /*55b0*/  STS.U16 [R8+UR4+0xd80], R170 ;  /* 0x000d80aa08007988 */ /* 0x000fe80008000404 */
[----:B------:R-:W-:Y:S02]  /*55c0*/  STS.U16 [R8+UR4+0x1180], R154 ;  /* 0x0011809a08007988 */ /* 0x000fe40008000404 */
[----:B------:R-:W5:Y:S02]  /*55d0*/  LDC R67, c[0x0][0x3c4] ;  /* 0x0000f100ff437b82 */ /* 0x000f640000000800 */
        /* <DEDUP_REMOVED lines=24> */
[----:B------:R0:W-:Y:S04]  /*5760*/  STS.U16 [R8+UR4+0x3980], R53 ;  /* 0x0039803508007988 */ /* 0x0001e80008000404 */
[----:B------:R0:W-:Y:S04]  /*5770*/  STS.U16 [R8+UR4+0x3d80], R52 ;  /* 0x003d803408007988 */ /* 0x0001e80008000404 */
[----:B------:R-:W-:Y:S01]  /*5780*/  STS.U16 [R8+UR4+0x7d80], R177 ;  /* 0x007d80b108007988 */ /* 0x000fe20008000404 */
[--C-:B------:R-:W-:Y:S01]  /*5790*/  IMAD R122, R234, 0x10c, R121.reuse ;  /* 0x0000010cea7a7824 */ /* 0x100fe200078e0279 */
[-C--:B------:R-:W-:Y:S01]  /*57a0*/  IADD3 RZ, P6, PT, R124, R5.reuse, RZ ;  /* 0x000000057cff7210 */ /* 0x080fe20007fde0ff */
[----:B------:R-:W-:Y:S01]  /*57b0*/  IMAD R127, R6, 0x8f, RZ ;  /* 0x0000008f067f7824 */ /* 0x000fe200078e02ff */
[----:B------:R-:W-:Y:S01]  /*57c0*/  STS.U16 [R12+UR4+0x600], R201 ;  /* 0x000600c90c007988 */ /* 0x000fe20008000404 */
[-C--:B------:R-:W-:Y:S01]  /*57d0*/  LEA.HI.X.SX32 R125, R125, R4.reuse, 0x1, P1 ;  /* 0x000000047d7d7211 */ /* 0x080fe200008f0eff */
[----:B0-----:R-:W0:Y:S02]  /*57e0*/  LDC R31, c[0x0][0x3b8] ;  /* 0x0000ee00ff1f7b82 */ /* 0x001e240000000800 */
[----:B------:R-:W-:Y:S04]  /*57f0*/  STS.U16 [R12+UR4+0xa00], R186 ;  /* 0x000a00ba0c007988 */ /* 0x000fe80008000404 */
[----:B------:R-:W-:Y:S02]  /*5800*/  STS.U16 [R12+UR4+0xe00], R168 ;  /* 0x000e00a80c007988 */ /* 0x000fe40008000404 */
[----:B------:R-:W0:Y:S02]  /*5810*/  LDC R246, c[0x0][0x3b8] ;  /* 0x0000ee00fff67b82 */ /* 0x000e240000000800 */
[----:B------:R-:W-:Y:S04]  /*5820*/  STS.U16 [R12+UR4+0x1200], R152 ;  /* 0x001200980c007988 */ /* 0x000fe80008000404 */
[----:B------:R-:W-:Y:S02]  /*5830*/  STS.U16 [R12+UR4+0x1600], R49 ;  /* 0x001600310c007988 */ /* 0x000fe40008000404 */
[----:B------:R-:W0:Y:S02]  /*5840*/  LDC R53, c[0x0][0x3b8] ;  /* 0x0000ee00ff357b82 */ /* 0x000e240000000800 */
[----:B------:R-:W-:Y:S04]  /*5850*/  STS.U16 [R12+UR4+0x1a00], R48 ;  /* 0x001a00300c007988 */ /* 0x000fe80008000404 */
[----:B------:R0:W-:Y:S02]  /*5860*/  STS.U16 [R12+UR4+0x1e00], R47 ;  /* 0x001e002f0c007988 */ /* 0x0001e40008000404 */
[----:B------:R-:W0:Y:S02]  /*5870*/  LDC R52, c[0x0][0x3b8] ;  /* 0x0000ee00ff347b82 */ /* 0x000e240000000800 */
        /* <DEDUP_REMOVED lines=24> */
[----:B---3--:R3:W-:Y:S01]  /*5a00*/  STS.U16 [R12+UR4+0x7e00], R202 ;  /* 0x007e00ca0c007988 */ /* 0x0087e20008000404 */
[--C-:B--2---:R-:W-:Y:S01]  /*5a10*/  IMAD R124, R250, 0x10e, R121.reuse ;  /* 0x0000010efa7c7824 */ /* 0x104fe200078e0279 */
[----:B------:R-:W2:Y:S02]  /*5a20*/  LDC R234, c[0x0][0x3b8] ;  /* 0x0000ee00ffea7b82 */ /* 0x000ea40000000800 */
[----:B------:R1:W-:Y:S04]  /*5a30*/  STS.U16 [R7+UR4+0x3680], R22 ;  /* 0x0036801607007988 */ /* 0x0003e80008000404 */
[----:B------:R4:W2:Y:S01]  /*5a40*/  LDG.E.U16 R135, desc[UR10][R122.64] ;  /* 0x0000000a7a877981 */ /* 0x0008a2000c1e1500 */
[----:B0-----:R-:W-:Y:S01]  /*5a50*/  LOP3.LUT R47, R13, 0x60, RZ, 0x3c, !PT ;  /* 0x000000600d2f7812 */ /* 0x001fe200078e3cff */
[----:B---3--:R-:W-:Y:S01]  /*5a60*/  IMAD R12, R6, 0xbe, RZ ;  /* 0x000000be060c7824 */ /* 0x008fe200078e02ff */
[----:B------:R-:W-:Y:S01]  /*5a70*/  IADD3 RZ, P1, PT, R126, R5, RZ ;  /* 0x000000057eff7210 */ /* 0x000fe20007f3e0ff */
[----:B------:R0:W3:Y:S01]  /*5a80*/  LDG.E.U16 R241, desc[UR10][R124.64] ;  /* 0x0000000a7cf17981 */ /* 0x0000e2000c1e1500 */
[----:B------:R-:W-:Y:S01]  /*5a90*/  IMAD R8, R6, 0xae, RZ ;  /* 0x000000ae06087824 */ /* 0x000fe200078e02ff */
[----:B-1----:R-:W1:Y:S01]  /*5aa0*/  LDC R22, c[0x0][0x3b8] ;  /* 0x0000ee00ff167b82 */ /* 0x002e620000000800 */
[--C-:B----4-:R-:W-:Y:S01]  /*5ab0*/  IMAD R122, R248, 0x11c, R121.reuse ;  /* 0x0000011cf87a7824 */ /* 0x110fe200078e0279 */
[-C--:B------:R-:W-:Y:S01]  /*5ac0*/  LEA.HI.X.SX32 R123, R242, R4.reuse, 0x1, P2 ;  /* 0x00000004f27b7211 */ /* 0x080fe200010f0eff */
[----:B------:R4:W-:Y:S01]  /*5ad0*/  STS.U16 [R7+UR4+0x3280], R23 ;  /* 0x0032801707007988 */ /* 0x0009e20008000404 */
[----:B0-----:R-:W-:Y:S01]  /*5ae0*/  IMAD R124, R244, 0x11e, R121 ;  /* 0x0000011ef47c7824 */ /* 0x001fe200078e0279 */
[----:B------:R-:W-:-:S02]  /*5af0*/  LEA.HI.X.SX32 R125, R127, R4, 0x1, P3 ;  /* 0x000000047f7d7211 */ /* 0x000fc400018f0eff */
[----:B------:R0:W2:Y:S01]  /*5b00*/  LDG.E.U16 R134, desc[UR10][R122.64] ;  /* 0x0000000a7a867981 */ /* 0x0000a2000c1e1500 */
[C---:B------:R-:W-:Y:S01]  /*5b10*/  IMAD R127, R6.reuse, 0x97, RZ ;  /* 0x00000097067f7824 */ /* 0x040fe200078e02ff */
[----:B------:R-:W1:Y:S02]  /*5b20*/  LDC R38, c[0x0][0x3b8] ;  /* 0x0000ee00ff267b82 */ /* 0x000e640000000800 */
[----:B------:R-:W-:Y:S01]  /*5b30*/  STS.U16 [R7+UR4+0x280], R213 ;  /* 0x000280d507007988 */ /* 0x000fe20008000404 */
[----:B----4-:R-:W-:-:S03]  /*5b40*/  IMAD R23, R6, 0xce, RZ ;  /* 0x000000ce06177824 */ /* 0x010fc600078e02ff */
[----:B------:R-:W-:Y:S01]  /*5b50*/  STS.U16 [R7+UR4+0x680], R199 ;  /* 0x000680c707007988 */ /* 0x000fe20008000404 */
[----:B0-----:R-:W-:Y:S01]  /*5b60*/  LEA.HI.X.SX32 R123, R243, R4, 0x1, P4 ;  /* 0x00000004f37b7211 */ /* 0x001fe200020f0eff */
[----:B------:R-:W-:Y:S02]  /*5b70*/  IMAD R243, R6, 0x9f, RZ ;  /* 0x0000009f06f37824 */ /* 0x000fe400078e02ff */
[----:B------:R-:W-:Y:S01]  /*5b80*/  STS.U16 [R7+UR4+0xa80], R182 ;  /* 0x000a80b607007988 */ /* 0x000fe20008000404 */
[----:B------:R-:W-:Y:S01]  /*5b90*/  IMAD R122, R136, 0x12c, R121 ;  /* 0x0000012c887a7824 */ /* 0x000fe200078e0279 */
[----:B------:R-:W0:Y:S02]  /*5ba0*/  LDC R37, c[0x0][0x3b8] ;  /* 0x0000ee00ff257b82 */ /* 0x000e240000000800 */
[----:B------:R-:W-:Y:S04]  /*5bb0*/  STS.U16 [R7+UR4+0xe80], R166 ;  /* 0x000e80a607007988 */ /* 0x000fe80008000404 */
[----:B------:R-:W-:Y:S02]  /*5bc0*/  STS.U16 [R7+UR4+0x1280], R150 ;  /* 0x0012809607007988 */ /* 0x000fe40008000404 */
[----:B------:R-:W4:Y:S02]  /*5bd0*/  LDC R39, c[0x0][0x3b8] ;  /* 0x0000ee00ff277b82 */ /* 0x000f240000000800 */
        /* <DEDUP_REMOVED lines=10> */
[----:B------:R1:W-:Y:S01]  /*5c80*/  STS.U16 [R7+UR4+0x3a80], R21 ;  /* 0x003a801507007988 */ /* 0x0003e20008000404 */
[----:B------:R-:W-:Y:S01]  /*5c90*/  IMAD R44, R35, 0x15c, RZ ;  /* 0x0000015c232c7824 */ /* 0x000fe200078e02ff */
[----:B------:R-:W0:Y:S02]  /*5ca0*/  LDC R45, c[0x0][0x3b8] ;  /* 0x0000ee00ff2d7b82 */ /* 0x000e240000000800 */
[----:B------:R-:W-:Y:S04]  /*5cb0*/  STS.U16 [R7+UR4+0x3e80], R20 ;  /* 0x003e801407007988 */ /* 0x000fe80008000404 */
[----:B------:R4:W-:Y:S01]  /*5cc0*/  STS.U16 [R7+UR4+0x4280], R19 ;  /* 0x0042801307007988 */ /* 0x0009e20008000404 */
[C---:B-1----:R-:W-:Y:S01]  /*5cd0*/  IMAD R21, R6.reuse, 0x67, RZ ;  /* 0x0000006706157824 */ /* 0x042fe200078e02ff */
[----:B------:R-:W1:Y:S02]  /*5ce0*/  LDC R43, c[0x0][0x3b8] ;  /* 0x0000ee00ff2b7b82 */ /* 0x000e640000000800 */
[----:B------:R5:W-:Y:S04]  /*5cf0*/  STS.U16 [R7+UR4+0x4680], R18 ;  /* 0x0046801207007988 */ /* 0x000be80008000404 */
[----:B------:R-:W-:Y:S01]  /*5d00*/  STS.U16 [R7+UR4+0x4a80], R88 ;  /* 0x004a805807007988 */ /* 0x000fe20008000404 */
[C---:B----4-:R-:W-:Y:S01]  /*5d10*/  IMAD R19, R6.reuse, 0x5f, RZ ;  /* 0x0000005f06137824 */ /* 0x050fe200078e02ff */
[----:B------:R-:W4:Y:S02]  /*5d20*/  LDC R48, c[0x0][0x3b8] ;  /* 0x0000ee00ff307b82 */ /* 0x000f240000000800 */
[----:B------:R-:W-:Y:S04]  /*5d30*/  STS.U16 [R7+UR4+0x4e80], R94 ;  /* 0x004e805e07007988 */ /* 0x000fe80008000404 */
[----:B------:R-:W-:Y:S01]  /*5d40*/  STS.U16 [R7+UR4+0x5280], R204 ;  /* 0x005280cc07007988 */ /* 0x000fe20008000404 */
[----:B-----5:R-:W-:Y:S01]  /*5d50*/  IADD3 R18, P3, PT, R23, R5, RZ ;  /* 0x0000000517127210 */ /* 0x020fe20007f7e0ff */
[----:B------:R-:W5:Y:S02]  /*5d60*/  LDC R126, c[0x0][0x3b8] ;  /* 0x0000ee00ff7e7b82 */ /* 0x000f640000000800 */
[----:B------:R-:W-:Y:S04]  /*5d70*/  STS.U16 [R7+UR4+0x5680], R206 ;  /* 0x005680ce07007988 */ /* 0x000fe80008000404 */
[----:B------:R-:W-:Y:S02]  /*5d80*/  STS.U16 [R7+UR4+0x5a80], R208 ;  /* 0x005a80d007007988 */ /* 0x000fe40008000404 */
        /* <DEDUP_REMOVED lines=11> */
[----:B------:R4:W3:Y:S01]  /*5e40*/  LDG.E.U16 R136, desc[UR10][R124.64] ;  /* 0x0000000a7c887981 */ /* 0x0008e2000c1e1500 */
[----:B-1----:R-:W-:-:S02]  /*5e50*/  IMAD R7, R6, 0x57, RZ ;  /* 0x0000005706077824 */ /* 0x002fc400078e02ff */
[----:B------:R-:W-:Y:S01]  /*5e60*/  IMAD R22, R22, 0x14c, RZ ;  /* 0x0000014c16167824 */ /* 0x000fe200078e02ff */
[----:B------:R-:W3:Y:S01]  /*5e70*/  LDG.E.U16 R242, desc[UR10][R122.64] ;  /* 0x0000000a7af27981 */ /* 0x000ee2000c1e1500 */
[-C--:B0-----:R-:W-:Y:S01]  /*5e80*/  IADD3 R14, P2, PT, R12, R5.reuse, RZ ;  /* 0x000000050c0e7210 */ /* 0x081fe20007f5e0ff */
[----:B------:R-:W-:Y:S02]  /*5e90*/  IMAD R24, R6, 0xde, RZ ;  /* 0x000000de06187824 */ /* 0x000fe400078e02ff */
[----:B------:R0:W-:Y:S01]  /*5ea0*/  STS.U16 [R47+UR4+0x1700], R16 ;  /* 0x001700102f007988 */ /* 0x0001e20008000404 */
[-C--:B----4-:R-:W-:Y:S02]  /*5eb0*/  LEA.HI.X.SX32 R125, R127, R4.reuse, 0x1, P5 ;  /* 0x000000047f7d7211 */ /* 0x090fe400028f0eff */
[----:B------:R-:W-:Y:S01]  /*5ec0*/  LEA.HI.X.SX32 R127, R243, R4, 0x1, P1 ;  /* 0x00000004f37f7211 */ /* 0x000fe200008f0eff */
[----:B------:R1:W-:Y:S01]  /*5ed0*/  STS.U16 [R47+UR4+0x1b00], R15 ;  /* 0x001b000f2f007988 */ /* 0x0003e20008000404 */
[----:B0-----:R-:W-:-:S02]  /*5ee0*/  IADD3 R16, P1, PT, R8, R5, RZ ;  /* 0x0000000508107210 */ /* 0x001fc40007f3e0ff */
[-C--:B-1----:R-:W-:Y:S02]  /*5ef0*/  LEA.HI.X.SX32 R15, R19, R4.reuse, 0x1, P2 ;  /* 0x00000004130f7211 */ /* 0x082fe400010f0eff */
[-C--:B------:R-:W-:Y:S01]  /*5f00*/  LEA.HI.X.SX32 R19, R21, R4.reuse, 0x1, P3 ;  /* 0x0000000415137211 */ /* 0x080fe200018f0eff */
[----:B------:R-:W-:Y:S01]  /*5f10*/  STS.U16 [R47+UR4+0x300], R211 ;  /* 0x000300d32f007988 */ /* 0x000fe20008000404 */
[-C--:B------:R-:W-:Y:S01]  /*5f20*/  LEA.HI.X.SX32 R17, R7, R4.reuse, 0x1, P1 ;  /* 0x0000000407117211 */ /* 0x080fe200008f0eff */
[----:B------:R-:W-:Y:S01]  /*5f30*/  IMAD R7, R6, 0x6f, RZ ;  /* 0x0000006f06077824 */ /* 0x000fe200078e02ff */
[----:B------:R-:W-:Y:S01]  /*5f40*/  IADD3 R20, P1, PT, R24, R5, RZ ;  /* 0x0000000518147210 */ /* 0x000fe20007f3e0ff */
[----:B------:R-:W-:Y:S04]  /*5f50*/  STS.U16 [R47+UR4+0x700], R197 ;  /* 0x000700c52f007988 */ /* 0x000fe80008000404 */
[----:B------:R-:W-:Y:S04]  /*5f60*/  STS.U16 [R47+UR4+0xb00], R180 ;  /* 0x000b00b42f007988 */ /* 0x000fe80008000404 */
[----:B------:R-:W-:Y:S04]  /*5f70*/  STS.U16 [R47+UR4+0xf00], R164 ;  /* 0x000f00a42f007988 */ /* 0x000fe80008000404 */
[----:B------:R-:W-:Y:S04]  /*5f80*/  STS.U16 [R47+UR4+0x1300], R148 ;  /* 0x001300942f007988 */ /* 0x000fe80008000404 */
[----:B------:R0:W4:Y:S01]  /*5f90*/  LDG.E.U16 R29, desc[UR10][R18.64] ;  /* 0x0000000a121d7981 */ /* 0x000122000c1e1500 */
[----:B------:R-:W-:Y:S01]  /*5fa0*/  LEA.HI.X.SX32 R21, R7, R4, 0x1, P1 ;  /* 0x0000000407157211 */ /* 0x000fe200008f0eff */
[----:B------:R-:W-:-:S02]  /*5fb0*/  IMAD R25, R6, 0xee, RZ ;  /* 0x000000ee06197824 */ /* 0x000fc400078e02ff */
[----:B------:R1:W3:Y:S01]  /*5fc0*/  LDG.E.U16 R28, desc[UR10][R14.64] ;  /* 0x0000000a0e1c7981 */ /* 0x0002e2000c1e1500 */
[----:B------:R-:W-:-:S03]  /*5fd0*/  IMAD R26, R6, 0xfe, RZ ;  /* 0x000000fe061a7824 */ /* 0x000fc600078e02ff */
[----:B------:R5:W3:Y:S01]  /*5fe0*/  LDG.E.U16 R27, desc[UR10][R16.64] ;  /* 0x0000000a101b7981 */ /* 0x000ae2000c1e1500 */
[-C--:B0-----:R-:W-:Y:S02]  /*5ff0*/  IADD3 R18, P3, PT, R22, R5.reuse, RZ ;  /* 0x0000000516127210 */ /* 0x081fe40007f7e0ff */
[----:B------:R-:W0:Y:S01]  /*6000*/  LDC R22, c[0x0][0x3b8] ;  /* 0x0000ee00ff167b82 */ /* 0x000e220000000800 */
[C---:B------:R-:W-:Y:S01]  /*6010*/  IMAD R7, R6.reuse, 0x77, RZ ;  /* 0x0000007706077824 */ /* 0x040fe200078e02ff */
[----:B------:R5:W3:Y:S01]  /*6020*/  LDG.E.U16 R30, desc[UR10][R20.64] ;  /* 0x0000000a141e7981 */ /* 0x000ae2000c1e1500 */
[-C--:B-1----:R-:W-:Y:S02]  /*6030*/  IADD3 R14, P1, PT, R25, R5.reuse, RZ ;  /* 0x00000005190e7210 */ /* 0x082fe40007f3e0ff */
[----:B-----5:R-:W-:Y:S02]  /*6040*/  LEA R17, R6, -R6, 0x7 ;  /* 0x8000000606117211 */ /* 0x020fe400078e38ff */
[----:B------:R-:W-:Y:S01]  /*6050*/  IADD3 R16, P2, PT, R26, R5, RZ ;  /* 0x000000051a107210 */ /* 0x000fe20007f5e0ff */
[----:B------:R-:W-:Y:S01]  /*6060*/  IMAD R20, R31, 0x14e, RZ ;  /* 0x0000014e1f147824 */ /* 0x000fe200078e02ff */
[-C--:B------:R-:W-:Y:S01]  /*6070*/  LEA.HI.X.SX32 R15, R7, R4.reuse, 0x1, P1 ;  /* 0x00000004070f7211 */ /* 0x080fe200008f0eff */
[----:B------:R-:W-:Y:S01]  /*6080*/  IMAD R7, R6, 0xa7, RZ ;  /* 0x000000a706077824 */ /* 0x000fe200078e02ff */
[----:B------:R-:W-:-:S02]  /*6090*/  LEA.HI.X.SX32 R17, R17, R4, 0x1, P2 ;  /* 0x0000000411117211 */ /* 0x000fc400010f0eff */
[-C--:B------:R-:W-:Y:S01]  /*60a0*/  IADD3 R20, P1, PT, R20, R5.reuse, RZ ;  /* 0x0000000514147210 */ /* 0x080fe20007f3e0ff */
[----:B------:R1:W5:Y:S01]  /*60b0*/  LDG.E.U16 R31, desc[UR10][R14.64] ;  /* 0x0000000a0e1f7981 */ /* 0x000362000c1e1500 */
[-C--:B------:R-:W-:Y:S02]  /*60c0*/  LEA.HI.X.SX32 R19, R240, R4.reuse, 0x1, P3 ;  /* 0x00000004f0137211 */ /* 0x080fe400018f0eff */
[----:B------:R-:W-:Y:S01]  /*60d0*/  LEA.HI.X.SX32 R21, R7, R4, 0x1, P1 ;  /* 0x0000000407157211 */ /* 0x000fe200008f0eff */
[----:B------:R-:W-:Y:S01]  /*60e0*/  IMAD R38, R38, 0x16e, RZ ;  /* 0x0000016e26267824 */ /* 0x000fe200078e02ff */
[----:B------:R0:W4:Y:S01]  /*60f0*/  LDG.E.U16 R32, desc[UR10][R16.64] ;  /* 0x0000000a10207981 */ /* 0x000122000c1e1500 */
[----:B------:R-:W-:Y:S02]  /*6100*/  IMAD R46, R37, 0x16c, RZ ;  /* 0x0000016c252e7824 */ /* 0x000fe400078e02ff */
[----:B------:R-:W-:Y:S01]  /*6110*/  IMAD R7, R6, 0xaf, RZ ;  /* 0x000000af06077824 */ /* 0x000fe200078e02ff */
[----:B------:R0:W4:Y:S01]  /*6120*/  LDG.E.U16 R34, desc[UR10][R20.64] ;  /* 0x0000000a14227981 */ /* 0x000122000c1e1500 */
[-C--:B-1----:R-:W-:Y:S01]  /*6130*/  IADD3 R14, P1, PT, R44, R5.reuse, RZ ;  /* 0x000000052c0e7210 */ /* 0x082fe20007f3e0ff */
[----:B0-----:R-:W-:Y:S01]  /*6140*/  IMAD R22, R22, 0x17c, RZ ;  /* 0x0000017c16167824 */ /* 0x001fe200078e02ff */
[----:B------:R-:W0:Y:S01]  /*6150*/  LDC R44, c[0x0][0x3b8] ;  /* 0x0000ee00ff2c7b82 */ /* 0x000e220000000800 */
[----:B------:R1:W4:Y:S01]  /*6160*/  LDG.E.U16 R33, desc[UR10][R18.64] ;  /* 0x0000000a12217981 */ /* 0x000322000c1e1500 */
[----:B------:R-:W-:-:S02]  /*6170*/  IADD3 R16, P2, PT, R36, R5, RZ ;  /* 0x0000000524107210 */ /* 0x000fc40007f5e0ff */
[-C--:B------:R-:W-:Y:S01]  /*6180*/  LEA.HI.X.SX32 R15, R8, R4.reuse, 0x1, P1 ;  /* 0x00000004080f7211 */ /* 0x080fe200008f0eff */
[----:B------:R-:W-:Y:S01]  /*6190*/  IMAD R21, R6, 0xb7, RZ ;  /* 0x000000b706157824 */ /* 0x000fe200078e02ff */
[-C--:B------:R-:W-:Y:S01]  /*61a0*/  IADD3 R20, P1, PT, R38, R5.reuse, RZ ;  /* 0x0000000526147210 */ /* 0x080fe20007f3e0ff */
[----:B------:R-:W-:Y:S01]  /*61b0*/  IMAD R38, R39, 0x18c, RZ ;  /* 0x0000018c27267824 */ /* 0x000fe200078e02ff */
[-C--:B------:R-:W-:Y:S01]  /*61c0*/  LEA.HI.X.SX32 R17, R7, R4.reuse, 0x1, P2 ;  /* 0x0000000407117211 */ /* 0x080fe200010f0eff */
[----:B------:R1:W5:Y:S02]  /*61d0*/  LDG.E.U16 R8, desc[UR10][R14.64] ;  /* 0x0000000a0e087981 */ /* 0x000364000c1e1500 */
[----:B-1----:R-:W-:Y:S01]  /*61e0*/  IADD3 R18, P3, PT, R46, R5, RZ ;  /* 0x000000052e127210 */ /* 0x002fe20007f7e0ff */
[----:B------:R-:W1:Y:S01]  /*61f0*/  LDC R7, c[0x0][0x3b8] ;  /* 0x0000ee00ff077b82 */ /* 0x000e620000000800 */
[-C--:B------:R-:W-:Y:S01]  /*6200*/  LEA.HI.X.SX32 R21, R21, R4.reuse, 0x1, P1 ;  /* 0x0000000415157211 */ /* 0x080fe200008f0eff */
[----:B------:R0:W5:Y:S01]  /*6210*/  LDG.E.U16 R35, desc[UR10][R16.64] ;  /* 0x0000000a10237981 */ /* 0x000162000c1e1500 */
[----:B------:R-:W-:Y:S01]  /*6220*/  LEA.HI.X.SX32 R19, R239, R4, 0x1, P3 ;  /* 0x00000004ef137211 */ /* 0x000fe200018f0eff */
[----:B------:R-:W-:-:S02]  /*6230*/  IMAD R40, R40, 0x19c, RZ ;  /* 0x0000019c28287824 */ /* 0x000fc400078e02ff */
[----:B------:R-:W-:Y:S01]  /*6240*/  IMAD R42, R42, 0x1bc, RZ ;  /* 0x000001bc2a2a7824 */ /* 0x000fe200078e02ff */
[----:B------:R0:W5:Y:S01]  /*6250*/  LDG.E.U16 R37, desc[UR10][R20.64] ;  /* 0x0000000a14257981 */ /* 0x000162000c1e1500 */
[-C--:B------:R-:W-:Y:S01]  /*6260*/  IADD3 R14, P1, PT, R22, R5.reuse, RZ ;  /* 0x00000005160e7210 */ /* 0x080fe20007f3e0ff */
[----:B------:R-:W-:Y:S02]  /*6270*/  IMAD R22, R41, 0x1ac, RZ ;  /* 0x000001ac29167824 */ /* 0x000fe400078e02ff */
[----:B------:R0:W5:Y:S02]  /*6280*/  LDG.E.U16 R36, desc[UR10][R18.64] ;  /* 0x0000000a12247981 */ /* 0x000164000c1e1500 */
[----:B0-----:R-:W-:Y:S01]  /*6290*/  IADD3 R16, P2, PT, R38, R5, RZ ;  /* 0x0000000526107210 */ /* 0x001fe20007f5e0ff */
[----:B------:R-:W0:Y:S01]  /*62a0*/  LDC R41, c[0x0][0x3b8] ;  /* 0x0000ee00ff297b82 */ /* 0x000e220000000800 */
[-C--:B------:R-:W-:Y:S02]  /*62b0*/  LEA.HI.X.SX32 R15, R12, R4.reuse, 0x1, P1 ;  /* 0x000000040c0f7211 */ /* 0x080fe400008f0eff */
[----:B------:R-:W-:-:S02]  /*62c0*/  LEA.HI.X.SX32 R17, R238, R4, 0x1, P2 ;  /* 0x00000004ee117211 */ /* 0x000fc400010f0eff */
[-C--:B------:R-:W-:Y:S01]  /*62d0*/  IADD3 R20, P3, PT, R22, R5.reuse, RZ ;  /* 0x0000000516147210 */ /* 0x080fe20007f7e0ff */
[----:B------:R1:W5:Y:S01]  /*62e0*/  LDG.E.U16 R12, desc[UR10][R14.64] ;  /* 0x0000000a0e0c7981 */ /* 0x000362000c1e1500 */
[-C--:B------:R-:W-:Y:S02]  /*62f0*/  IADD3 R22, P2, PT, R42, R5.reuse, RZ ;  /* 0x000000052a167210 */ /* 0x080fe40007f5e0ff */
[----:B------:R-:W-:Y:S01]  /*6300*/  IADD3 R18, P1, PT, R40, R5, RZ ;  /* 0x0000000528127210 */ /* 0x000fe20007f3e0ff */
[----:B------:R-:W-:Y:S01]  /*6310*/  IMAD R50, R43, 0x1dc, RZ ;  /* 0x000001dc2b327824 */ /* 0x000fe200078e02ff */
[----:B------:R-:W5:Y:S02]  /*6320*/  LDG.E.U16 R38, desc[UR10][R16.64] ;  /* 0x0000000a10267981 */ /* 0x000f64000c1e1500 */
[-C--:B------:R-:W-:Y:S02]  /*6330*/  LEA.HI.X.SX32 R19, R23, R4.reuse, 0x1, P1 ;  /* 0x0000000417137211 */ /* 0x080fe400008f0eff */
[----:B------:R-:W-:-:S02]  /*6340*/  LEA.HI.X.SX32 R23, R24, R4, 0x1, P2 ;  /* 0x0000000418177211 */ /* 0x000fc400010f0eff */
[----:B------:R-:W0:Y:S01]  /*6350*/  LDC R24, c[0x0][0x3b8] ;  /* 0x0000ee00ff187b82 */ /* 0x000e220000000800 */
[----:B-1----:R-:W-:Y:S01]  /*6360*/  IMAD R46, R7, 0x1cc, RZ ;  /* 0x000001cc072e7824 */ /* 0x002fe200078e02ff */
[----:B------:R-:W-:Y:S01]  /*6370*/  LEA.HI.X.SX32 R21, R237, R4, 0x1, P3 ;  /* 0x00000004ed157211 */ /* 0x000fe200018f0eff */
[----:B------:R1:W5:Y:S03]  /*6380*/  LDG.E.U16 R42, desc[UR10][R22.64] ;  /* 0x0000000a162a7981 */ /* 0x000366000c1e1500 */
[----:B------:R-:W-:Y:S01]  /*6390*/  IADD3 R14, P1, PT, R46, R5, RZ ;  /* 0x000000052e0e7210 */ /* 0x000fe20007f3e0ff */
[----:B------:R2:W5:Y:S01]  /*63a0*/  LDG.E.U16 R40, desc[UR10][R20.64] ;  /* 0x0000000a14287981 */ /* 0x000562000c1e1500 */
[----:B------:R-:W-:-:S03]  /*63b0*/  IMAD R44, R44, 0x1ec, RZ ;  /* 0x000001ec2c2c7824 */ /* 0x000fc600078e02ff */
[----:B------:R-:W5:Y:S01]  /*63c0*/  LDG.E.U16 R39, desc[UR10][R18.64] ;  /* 0x0000000a12277981 */ /* 0x000f62000c1e1500 */
[----:B-1----:R-:W1:Y:S01]  /*63d0*/  LDC R22, c[0x0][0x3b8] ;  /* 0x0000ee00ff167b82 */ /* 0x002e620000000800 */
[----:B------:R-:W-:Y:S01]  /*63e0*/  IMAD R46, R45, 0x1fc, RZ ;  /* 0x000001fc2d2e7824 */ /* 0x000fe200078e02ff */
[-C--:B------:R-:W-:Y:S02]  /*63f0*/  LEA.HI.X.SX32 R15, R236, R4.reuse, 0x1, P1 ;  /* 0x00000004ec0f7211 */ /* 0x080fe400008f0eff */
[-C--:B------:R-:W-:Y:S02]  /*6400*/  IADD3 R16, P2, PT, R50, R5.reuse, RZ ;  /* 0x0000000532107210 */ /* 0x080fe40007f5e0ff */
[----:B--2---:R-:W-:Y:S01]  /*6410*/  IADD3 R20, P1, PT, R46, R5, RZ ;  /* 0x000000052e147210 */ /* 0x004fe20007f3e0ff */
[----:B------:R2:W5:Y:S01]  /*6420*/  LDG.E.U16 R43, desc[UR10][R14.64] ;  /* 0x0000000a0e2b7981 */ /* 0x000562000c1e1500 */
[----:B------:R-:W1:Y:S01]  /*6430*/  LDC R50, c[0x0][0x3b8] ;  /* 0x0000ee00ff327b82 */ /* 0x000e620000000800 */
[----:B0-----:R-:W-:Y:S01]  /*6440*/  IMAD R24, R24, 0x17e, RZ ;  /* 0x0000017e18187824 */ /* 0x001fe200078e02ff */
[----:B------:R-:W-:Y:S01]  /*6450*/  LEA.HI.X.SX32 R21, R26, R4, 0x1, P1 ;  /* 0x000000041a157211 */ /* 0x000fe200008f0eff */
[----:B------:R-:W-:-:S03]  /*6460*/  IMAD R7, R6, 0xbf, RZ ;  /* 0x000000bf06077824 */ /* 0x000fc600078e02ff */
[-C--:B--2---:R-:W-:Y:S01]  /*6470*/  IADD3 R14, P1, PT, R24, R5.reuse, RZ ;  /* 0x00000005180e7210 */ /* 0x084fe20007f3e0ff */
[----:B------:R0:W2:Y:S01]  /*6480*/  LDG.E.U16 R46, desc[UR10][R20.64] ;  /* 0x0000000a142e7981 */ /* 0x0000a2000c1e1500 */
[-C--:B------:R-:W-:Y:S02]  /*6490*/  IADD3 R18, P3, PT, R44, R5.reuse, RZ ;  /* 0x000000052c127210 */ /* 0x080fe40007f7e0ff */
[-C--:B------:R-:W-:Y:S01]  /*64a0*/  LEA.HI.X.SX32 R15, R7, R4.reuse, 0x1, P1 ;  /* 0x00000004070f7211 */ /* 0x080fe200008f0eff */
[----:B-1----:R-:W-:Y:S01]  /*64b0*/  IMAD R22, R22, 0x1ae, RZ ;  /* 0x000001ae16167824 */ /* 0x002fe200078e02ff */
[-C--:B------:R-:W-:Y:S01]  /*64c0*/  LEA.HI.X.SX32 R17, R25, R4.reuse, 0x1, P2 ;  /* 0x0000000419117211 */ /* 0x080fe200010f0eff */
[----:B------:R-:W-:Y:S01]  /*64d0*/  IMAD R7, R6, 0xd7, RZ ;  /* 0x000000d706077824 */ /* 0x000fe200078e02ff */
[-C--:B------:R-:W-:Y:S01]  /*64e0*/  LEA.HI.X.SX32 R123, R245, R4.reuse, 0x1, P6 ;  /* 0x00000004f57b7211 */ /* 0x080fe200030f0eff */
[--C-:B------:R-:W-:Y:S01]  /*64f0*/  IMAD R122, R234, 0x13c, R121.reuse ;  /* 0x0000013cea7a7824 */ /* 0x100fe200078e0279 */
[----:B0-----:R-:W-:Y:S01]  /*6500*/  IADD3 R20, P1, PT, R22, R5, RZ ;  /* 0x0000000516147210 */ /* 0x001fe20007f3e0ff */
[----:B------:R0:W2:Y:S01]  /*6510*/  LDG.E.U16 R44, desc[UR10][R16.64] ;  /* 0x0000000a102c7981 */ /* 0x0000a2000c1e1500 */
[-C--:B------:R-:W-:Y:S01]  /*6520*/  LEA.HI.X.SX32 R19, R235, R4.reuse, 0x1, P3 ;  /* 0x00000004eb137211 */ /* 0x080fe200018f0eff */
[----:B------:R-:W-:Y:S01]  /*6530*/  IMAD R48, R48, 0x19e, RZ ;  /* 0x0000019e30307824 */ /* 0x000fe200078e02ff */
[----:B------:R-:W-:Y:S01]  /*6540*/  LEA.HI.X.SX32 R21, R7, R4, 0x1, P1 ;  /* 0x0000000407157211 */ /* 0x000fe200008f0eff */
[--C-:B------:R-:W-:Y:S01]  /*6550*/  IMAD R124, R246, 0x12e, R121.reuse ;  /* 0x0000012ef67c7824 */ /* 0x100fe200078e0279 */
[----:B------:R-:W2:Y:S01]  /*6560*/  LDG.E.U16 R24, desc[UR10][R14.64] ;  /* 0x0000000a0e187981 */ /* 0x000ea2000c1e1500 */
[----:B------:R-:W-:-:S02]  /*6570*/  IMAD R126, R126, 0x13e, R121 ;  /* 0x0000013e7e7e7824 */ /* 0x000fc400078e0279 */
[----:B------:R-:W-:Y:S01]  /*6580*/  IMAD R23, R6, 0xc7, RZ ;  /* 0x000000c706177824 */ /* 0x000fe200078e02ff */
[----:B------:R-:W2:Y:S01]  /*6590*/  LDG.E.U16 R121, desc[UR10][R122.64] ;  /* 0x0000000a7a797981 */ /* 0x000ea2000c1e1500 */
[----:B0-----:R-:W-:-:S03]  /*65a0*/  IMAD R16, R41, 0x18e, RZ ;  /* 0x0000018e29107824 */ /* 0x001fc600078e02ff */
[----:B------:R0:W2:Y:S02]  /*65b0*/  LDG.E.U16 R45, desc[UR10][R18.64] ;  /* 0x0000000a122d7981 */ /* 0x0000a4000c1e1500 */
[-C--:B------:R-:W-:Y:S02]  /*65c0*/  IADD3 R16, P2, PT, R16, R5.reuse, RZ ;  /* 0x0000000510107210 */ /* 0x080fe40007f5e0ff */
[----:B------:R1:W2:Y:S01]  /*65d0*/  LDG.E.U16 R41, desc[UR10][R20.64] ;  /* 0x0000000a14297981 */ /* 0x0002a2000c1e1500 */
[C---:B------:R-:W-:Y:S02]  /*65e0*/  IMAD R7, R6.reuse, 0xdf, RZ ;  /* 0x000000df06077824 */ /* 0x040fe400078e02ff */
[----:B------:R-:W-:Y:S01]  /*65f0*/  IMAD R22, R53, 0x1fe, RZ ;  /* 0x000001fe35167824 */ /* 0x000fe200078e02ff */
[----:B------:R-:W2:Y:S01]  /*6600*/  LDG.E.U16 R124, desc[UR10][R124.64] ;  /* 0x0000000a7c7c7981 */ /* 0x000ea2000c1e1500 */
[----:B0-----:R-:W-:Y:S01]  /*6610*/  IMAD R19, R6, 0xcf, RZ ;  /* 0x000000cf06137824 */ /* 0x001fe200078e02ff */
[-C--:B------:R-:W-:Y:S01]  /*6620*/  IADD3 R18, P3, PT, R48, R5.reuse, RZ ;  /* 0x0000000530127210 */ /* 0x080fe20007f7e0ff */
[----:B------:R-:W-:Y:S01]  /*6630*/  IMAD R48, R49, 0x1be, RZ ;  /* 0x000001be31307824 */ /* 0x000fe200078e02ff */
[-C--:B------:R-:W-:Y:S01]  /*6640*/  LEA.HI.X.SX32 R17, R23, R4.reuse, 0x1, P2 ;  /* 0x0000000417117211 */ /* 0x080fe200010f0eff */
[----:B------:R-:W-:Y:S01]  /*6650*/  IMAD R50, R50, 0x1ce, RZ ;  /* 0x000001ce32327824 */ /* 0x000fe200078e02ff */
[-C--:B------:R-:W-:Y:S01]  /*6660*/  LEA.HI.X.SX32 R19, R19, R4.reuse, 0x1, P3 ;  /* 0x0000000413137211 */ /* 0x080fe200018f0eff */
[----:B------:R-:W-:Y:S01]  /*6670*/  IMAD R54, R51, 0x1de, RZ ;  /* 0x000001de33367824 */ /* 0x000fe200078e02ff */
[-C--:B------:R-:W-:Y:S01]  /*6680*/  IADD3 R14, P1, PT, R48, R5.reuse, RZ ;  /* 0x00000005300e7210 */ /* 0x080fe20007f3e0ff */
[----:B------:R-:W-:Y:S01]  /*6690*/  IMAD R52, R52, 0x1ee, RZ ;  /* 0x000001ee34347824 */ /* 0x000fe200078e02ff */
[----:B------:R0:W2:Y:S01]  /*66a0*/  LDG.E.U16 R25, desc[UR10][R16.64] ;  /* 0x0000000a10197981 */ /* 0x0000a2000c1e1500 */
[-C--:B------:R-:W-:Y:S01]  /*66b0*/  IADD3 R22, P5, PT, R22, R5.reuse, RZ ;  /* 0x0000000516167210 */ /* 0x080fe20007fbe0ff */
[----:B-1----:R-:W-:Y:S01]  /*66c0*/  IMAD R21, R6, 0xf7, RZ ;  /* 0x000000f706157824 */ /* 0x002fe200078e02ff */
[----:B------:R-:W-:Y:S01]  /*66d0*/  LEA.HI.X.SX32 R15, R7, R4, 0x1, P1 ;  /* 0x00000004070f7211 */ /* 0x000fe200008f0eff */
[----:B------:R1:W2:Y:S01]  /*66e0*/  LDG.E.U16 R26, desc[UR10][R18.64] ;  /* 0x0000000a121a7981 */ /* 0x0002a2000c1e1500 */
[-C--:B------:R-:W-:Y:S01]  /*66f0*/  IADD3 R20, P4, PT, R52, R5.reuse, RZ ;  /* 0x0000000534147210 */ /* 0x080fe20007f9e0ff */
[C---:B------:R-:W-:Y:S01]  /*6700*/  IMAD R7, R6.reuse, 0xef, RZ ;  /* 0x000000ef06077824 */ /* 0x040fe200078e02ff */
[----:B------:R-:W-:Y:S01]  /*6710*/  LEA R23, R6, -R6, 0x8 ;  /* 0x8000000606177211 */ /* 0x000fe200078e40ff */
[----:B------:R-:W2:Y:S01]  /*6720*/  LDG.E.U16 R126, desc[UR10][R126.64] ;  /* 0x0000000a7e7e7981 */ /* 0x000ea2000c1e1500 */
[----:B------:R-:W-:Y:S01]  /*6730*/  LOP3.LUT R13, R13, 0x70, RZ, 0x3c, !PT ;  /* 0x000000700d0d7812 */ /* 0x000fe200078e3cff */
[----:B------:R-:W-:Y:S01]  /*6740*/  ULEA.HI.X.SX32 UR12, UR6, UR9, 0x1, UP0 ;  /* 0x00000009060c7291 */ /* 0x000fe200080f0eff */
[-C--:B0-----:R-:W-:Y:S01]  /*6750*/  IADD3 R16, P2, PT, R50, R5.reuse, RZ ;  /* 0x0000000532107210 */ /* 0x081fe20007f5e0ff */
[----:B------:R0:W2:Y:S01]  /*6760*/  LDG.E.U16 R14, desc[UR10][R14.64] ;  /* 0x0000000a0e0e7981 */ /* 0x0000a2000c1e1500 */
[----:B------:R-:W0:Y:S01]  /*6770*/  LDC R48, c[0x0][0x3c4] ;  /* 0x0000f100ff307b82 */ /* 0x000e220000000800 */
[----:B-1----:R-:W-:Y:S01]  /*6780*/  IADD3 R18, P3, PT, R54, R5, RZ ;  /* 0x0000000536127210 */ /* 0x002fe20007f7e0ff */
[----:B------:R-:W-:Y:S01]  /*6790*/  IMAD R5, R6, 0xe7, RZ ;  /* 0x000000e706057824 */ /* 0x000fe200078e02ff */
[-C--:B------:R-:W-:Y:S01]  /*67a0*/  LEA.HI.X.SX32 R23, R23, R4.reuse, 0x1, P5 ;  /* 0x0000000417177211 */ /* 0x080fe200028f0eff */
[----:B------:R-:W1:Y:S01]  /*67b0*/  LDCU UR6, c[0x0][0x3c8] ;  /* 0x00007900ff0677ac */ /* 0x000e620008000800 */
[----:B------:R-:W-:-:S02]  /*67c0*/  LEA.HI.X.SX32 R19, R7, R4, 0x1, P3 ;  /* 0x0000000407137211 */ /* 0x000fc400018f0eff */
[-C--:B------:R-:W-:Y:S01]  /*67d0*/  LEA.HI.X.SX32 R17, R5, R4.reuse, 0x1, P2 ;  /* 0x0000000405117211 */ /* 0x080fe200010f0eff */
[----:B------:R-:W2:Y:S01]  /*67e0*/  LDG.E.U16 R22, desc[UR10][R22.64] ;  /* 0x0000000a16167981 */ /* 0x000ea2000c1e1500 */
[----:B------:R-:W-:Y:S01]  /*67f0*/  LEA.HI.X.SX32 R21, R21, R4, 0x1, P4 ;  /* 0x0000000415157211 */ /* 0x000fe200020f0eff */
[----:B------:R-:W0:Y:S01]  /*6800*/  LDCU UR9, c[0x0][0x3f0] ;  /* 0x00007e00ff0977ac */ /* 0x000e220008000800 */
[----:B------:R-:W-:Y:S01]  /*6810*/  LOP3.LUT P1, RZ, R226, 0x7f, RZ, 0xc0, !PT ;  /* 0x0000007fe2ff7812 */ /* 0x000fe2000782c0ff */
[----:B------:R-:W2:Y:S01]  /*6820*/  LDG.E.U16 R16, desc[UR10][R16.64] ;  /* 0x0000000a10107981 */ /* 0x000ea2000c1e1500 */
[----:B------:R-:W1:Y:S03]  /*6830*/  LDC R50, c[0x0][0x3c4] ;  /* 0x0000f100ff327b82 */ /* 0x000e660000000800 */
[----:B------:R-:W2:Y:S04]  /*6840*/  LDG.E.U16 R18, desc[UR10][R18.64] ;  /* 0x0000000a12127981 */ /* 0x000ea8000c1e1500 */
[----:B------:R-:W2:Y:S01]  /*6850*/  LDG.E.U16 R20, desc[UR10][R20.64] ;  /* 0x0000000a14147981 */ /* 0x000ea2000c1e1500 */
[----:B------:R-:W-:Y:S01]  /*6860*/  SHF.R.U32.HI R4, RZ, 0x5, R226 ;  /* 0x00000005ff047819 */ /* 0x000fe200000116e2 */
[----:B------:R-:W1:Y:S03]  /*6870*/  LDC R52, c[0x0][0x3c4] ;  /* 0x0000f100ff347b82 */ /* 0x000e660000000800 */
[----:B------:R-:W-:Y:S01]  /*6880*/  R2UR UR33, R4 ;  /* 0x00000000042172ca */ /* 0x000fe200000e0000 */
[----:B------:R-:W-:Y:S04]  /*6890*/  STS.U16 [R47+UR4+0x2300], R3 ;  /* 0x002300032f007988 */ /* 0x000fe80008000404 */
[----:B------:R-:W-:Y:S01]  /*68a0*/  STS.U16 [R47+UR4+0x2700], R11 ;  /* 0x0027000b2f007988 */ /* 0x000fe20008000404 */
[----:B0-----:R-:W-:Y:S01]  /*68b0*/  PRMT R15, RZ, 0x7610, R15 ;  /* 0x00007610ff0f7816 */ /* 0x001fe2000000000f */
[----:B------:R-:W-:Y:S01]  /*68c0*/  IMAD R61, R48, 0xd, RZ ;  /* 0x0000000d303d7824 */ /* 0x000fe200078e02ff */
[----:B------:R-:W-:Y:S01]  /*68d0*/  PRMT R2, RZ, 0x7610, R2 ;  /* 0x00007610ff027816 */ /* 0x000fe20000000002 */
[----:B------:R-:W-:Y:S01]  /*68e0*/  STS.U16 [R47+UR4+0x2b00], R227 ;  /* 0x002b00e32f007988 */ /* 0x000fe20008000404 */
[----:B------:R-:W-:Y:S01]  /*68f0*/  LEA R198, R0, R196, 0x5 ;  /* 0x000000c400c67211 */ /* 0x000fe200078e28ff */
[----:B------:R-:W0:Y:S02]  /*6900*/  LDC R54, c[0x0][0x3d8] ;  /* 0x0000f600ff367b82 */ /* 0x000e240000000800 */
[----:B------:R-:W-:Y:S01]  /*6910*/  STS.U16 [R47+UR4+0x2f00], R230 ;  /* 0x002f00e62f007988 */ /* 0x000fe20008000404 */
[----:B------:R-:W-:-:S03]  /*6920*/  USHF.L.U32 UR7, UR33, 0x15, URZ ;  /* 0x0000001521077899 */ /* 0x000fc600080006ff */
[----:B------:R-:W-:Y:S04]  /*6930*/  STS.U16 [R47+UR4+0x3300], R232 ;  /* 0x003300e82f007988 */ /* 0x000fe80008000404 */
[----:B------:R-:W-:Y:S04]  /*6940*/  STS.U16 [R47+UR4+0x3700], R129 ;  /* 0x003700812f007988 */ /* 0x000fe80008000404 */
[----:B------:R-:W-:Y:S04]  /*6950*/  STS.U16 [R47+UR4+0x3b00], R231 ;  /* 0x003b00e72f007988 */ /* 0x000fe80008000404 */
[----:B------:R-:W-:Y:S04]  /*6960*/  STS.U16 [R47+UR4+0x3f00], R233 ;  /* 0x003f00e92f007988 */ /* 0x000fe80008000404 */
[----:B------:R-:W-:Y:S04]  /*6970*/  STS.U16 [R47+UR4+0x4300], R135 ;  /* 0x004300872f007988 */ /* 0x000fe80008000404 */
[----:B------:R-:W-:Y:S01]  /*6980*/  STS.U16 [R47+UR4+0x4700], R134 ;  /* 0x004700862f007988 */ /* 0x000fe20008000404 */
[----:B------:R-:W-:-:S04]  /*6990*/  ULOP3.LUT UR7, UR7, 0x600000, URZ, 0xc0, !UPT ;  /* 0x0060000007077892 */ /* 0x000fc8000f8ec0ff */
[----:B------:R-:W-:Y:S01]  /*69a0*/  UIADD3 UR7, UPT, UPT, UR5, UR7, URZ ;  /* 0x0000000705077290 */ /* 0x000fe2000fffe0ff */
[----:B---3--:R-:W-:Y:S01]  /*69b0*/  STS.U16 [R47+UR4+0x4b00], R242 ;  /* 0x004b00f22f007988 */ /* 0x008fe20008000404 */
[----:B-1----:R-:W-:-:S07]  /*69c0*/  IMAD R224, R224, UR6, RZ ;  /* 0x00000006e0e07c24 */ /* 0x002fce000f8e02ff */
[----:B------:R-:W-:Y:S01]  /*69d0*/  STTM.x64 tmem[UR7], RZ ;  /* 0x000000ff000079ed */ /* 0x000fe20008340007 */
[----:B------:R-:W-:Y:S01]  /*69e0*/  STTM.x64 tmem[UR7+0x40], RZ ;  /* 0x000040ff000079ed */ /* 0x000fe20008340007 */
[----:B------:R-:W-:Y:S01]  /*69f0*/  STTM.x64 tmem[UR7+0x80], RZ ;  /* 0x000080ff000079ed */ /* 0x000fe20008340007 */
[----:B------:R-:W-:Y:S01]  /*6a00*/  STTM.x64 tmem[UR7+0xc0], RZ ;  /* 0x0000c0ff000079ed */ /* 0x000fe20008340007 */
[C---:B------:R-:W-:Y:S01]  /*6a10*/  LEA R202, P2, R224.reuse, UR8, 0x1 ;  /* 0x00000008e0ca7c11 */ /* 0x040fe2000f8408ff */
[----:B------:R-:W-:Y:S01]  /*6a20*/  VOTEU.ALL UP1, P1 ;  /* 0x0000000000ff7886 */ /* 0x000fe20000820000 */
[----:B------:R-:W-:Y:S02]  /*6a30*/  UIADD3 UR6, UPT, UPT, UR4, 0x16000, URZ ;  /* 0x0001600004067890 */ /* 0x000fe4000fffe0ff */
[----:B------:R-:W-:Y:S01]  /*6a40*/  LEA.HI.X.SX32 R203, R224, UR12, 0x1, P2 ;  /* 0x0000000ce0cb7c11 */ /* 0x000fe200090f0eff */
[----:B------:R-:W-:Y:S01]  /*6a50*/  VOTEU.ALL UP2, P1 ;  /* 0x0000000000ff7886 */ /* 0x000fe20000840000 */
[----:B------:R-:W-:-:S06]  /*6a60*/  UISETP.GT.AND UP0, UPT, UR9, URZ, UPT ;  /* 0x000000ff0900728c */ /* 0x000fcc000bf04270 */
[----:B------:R-:W-:Y:S01]  /*6a70*/  PLOP3.LUT P2, PT, PT, PT, UP0, 0x80, 0x8 ;  /* 0x000000000008781c */ /* 0x000fe20003f4f008 */
[----:B----4-:R-:W-:Y:S04]  /*6a80*/  STS.U16 [R47+UR4+0x5300], R33 ;  /* 0x005300212f007988 */ /* 0x010fe80008000404 */
[----:B-----5:R-:W-:Y:S04]  /*6a90*/  STS.U16 [R47+UR4+0x5700], R8 ;  /* 0x005700082f007988 */ /* 0x020fe80008000404 */
[----:B------:R1:W-:Y:S04]  /*6aa0*/  STS.U16 [R47+UR4+0x5b00], R36 ;  /* 0x005b00242f007988 */ /* 0x0003e80008000404 */
[----:B------:R-:W-:Y:S01]  /*6ab0*/  STS.U16 [R47+UR4+0x5f00], R12 ;  /* 0x005f000c2f007988 */ /* 0x000fe20008000404 */
[----:B-1----:R-:W1:Y:S03]  /*6ac0*/  LDC R36, c[0x0][0x3c4] ;  /* 0x0000f100ff247b82 */ /* 0x002e660000000800 */
[----:B------:R3:W-:Y:S04]  /*6ad0*/  STS.U16 [R47+UR4+0x6300], R38 ;  /* 0x006300262f007988 */ /* 0x0007e80008000404 */
[----:B------:R4:W-:Y:S01]  /*6ae0*/  STS.U16 [R47+UR4+0x6f00], R42 ;  /* 0x006f002a2f007988 */ /* 0x0009e20008000404 */
[----:B---3--:R-:W3:Y:S03]  /*6af0*/  LDC R38, c[0x0][0x3c4] ;  /* 0x0000f100ff267b82 */ /* 0x008ee60000000800 */
[----:B------:R-:W-:Y:S04]  /*6b00*/  STS.U16 [R47+UR4+0x6b00], R40 ;  /* 0x006b00282f007988 */ /* 0x000fe80008000404 */
[----:B------:R5:W-:Y:S01]  /*6b10*/  STS.U16 [R47+UR4+0x6700], R39 ;  /* 0x006700272f007988 */ /* 0x000be20008000404 */
[----:B----4-:R-:W4:Y:S03]  /*6b20*/  LDC R42, c[0x0][0x3c4] ;  /* 0x0000f100ff2a7b82 */ /* 0x010f260000000800 */
[----:B------:R0:W-:Y:S05]  /*6b30*/  STS.U16 [R47+UR4+0x7300], R43 ;  /* 0x0073002b2f007988 */ /* 0x0001ea0008000404 */
[----:B-----5:R-:W5:Y:S01]  /*6b40*/  LDC R39, c[0x0][0x3c8] ;  /* 0x0000f200ff277b82 */ /* 0x020f620000000800 */
[----:B--2---:R2:W-:Y:S07]  /*6b50*/  STS.U16 [R47+UR4+0x7f00], R46 ;  /* 0x007f002e2f007988 */ /* 0x0045ee0008000404 */
[----:B0-----:R-:W0:Y:S01]  /*6b60*/  LDC R43, c[0x0][0x3c4] ;  /* 0x0000f100ff2b7b82 */ /* 0x001e220000000800 */
[----:B------:R1:W-:Y:S07]  /*6b70*/  STS.U16 [R47+UR4+0x7700], R44 ;  /* 0x0077002c2f007988 */ /* 0x0003ee0008000404 */
[----:B--2---:R-:W2:Y:S01]  /*6b80*/  LDC R46, c[0x0][0x3c4] ;  /* 0x0000f100ff2e7b82 */ /* 0x004ea20000000800 */
[----:B------:R-:W-:Y:S07]  /*6b90*/  STS.U16 [R47+UR4+0x4f00], R121 ;  /* 0x004f00792f007988 */ /* 0x000fee0008000404 */
[----:B-1----:R-:W1:Y:S01]  /*6ba0*/  LDC R44, c[0x0][0x3c4] ;  /* 0x0000f100ff2c7b82 */ /* 0x002e620000000800 */
[----:B------:R-:W-:Y:S04]  /*6bb0*/  STS.U16 [R47+UR4+0x7b00], R45 ;  /* 0x007b002d2f007988 */ /* 0x000fe80008000404 */
[----:B------:R0:W-:Y:S03]  /*6bc0*/  STS.U16 [R13+UR4+0x6b80], R41 ;  /* 0x006b80290d007988 */ /* 0x0001e60008000404 */
[----:B------:R-:W1:Y:S01]  /*6bd0*/  LDC R40, c[0x0][0x3c4] ;  /* 0x0000f100ff287b82 */ /* 0x000e620000000800 */
[----:B------:R3:W-:Y:S07]  /*6be0*/  STS.U16 [R13+UR4+0x3780], R30 ;  /* 0x0037801e0d007988 */ /* 0x0007ee0008000404 */
[----:B0-----:R-:W0:Y:S08]  /*6bf0*/  LDC R41, c[0x0][0x3c4] ;  /* 0x0000f100ff297b82 */ /* 0x001e300000000800 */
[----:B---3--:R-:W3:Y:S01]  /*6c00*/  LDC R30, c[0x0][0x3c4] ;  /* 0x0000f100ff1e7b82 */ /* 0x008ee20000000800 */
[----:B------:R-:W-:Y:S04]  /*6c10*/  STS.U16 [R13+UR4+0x380], R209 ;  /* 0x000380d10d007988 */ /* 0x000fe80008000404 */
[----:B------:R-:W-:Y:S04]  /*6c20*/  STS.U16 [R13+UR4+0x780], R194 ;  /* 0x000780c20d007988 */ /* 0x000fe80008000404 */
[----:B------:R-:W-:Y:S04]  /*6c30*/  STS.U16 [R13+UR4+0xb80], R178 ;  /* 0x000b80b20d007988 */ /* 0x000fe80008000404 */
[----:B------:R-:W-:Y:S04]  /*6c40*/  STS.U16 [R13+UR4+0xf80], R162 ;  /* 0x000f80a20d007988 */ /* 0x000fe80008000404 */
[----:B------:R-:W-:Y:S01]  /*6c50*/  STS.U16 [R13+UR4+0x1380], R146 ;  /* 0x001380920d007988 */ /* 0x000fe20008000404 */
[----:B0-----:R-:W-:-:S03]  /*6c60*/  SHF.L.U32 R51, R41, 0x3, RZ ;  /* 0x0000000329337819 */ /* 0x001fc600000006ff */
        /* <DEDUP_REMOVED lines=14> */
[----:B------:R0:W-:Y:S04]  /*6d50*/  STS.U16 [R13+UR4+0x5380], R34 ;  /* 0x005380220d007988 */ /* 0x0001e80008000404 */
[----:B------:R-:W-:Y:S04]  /*6d60*/  STS.U16 [R13+UR4+0x5780], R35 ;  /* 0x005780230d007988 */ /* 0x000fe80008000404 */
[----:B------:R0:W-:Y:S04]  /*6d70*/  STS.U16 [R13+UR4+0x5b80], R37 ;  /* 0x005b80250d007988 */ /* 0x0001e80008000404 */
[----:B------:R-:W-:Y:S04]  /*6d80*/  STS.U16 [R13+UR4+0x5f80], R24 ;  /* 0x005f80180d007988 */ /* 0x000fe80008000404 */
[----:B------:R-:W-:Y:S04]  /*6d90*/  STS.U16 [R13+UR4+0x6380], R25 ;  /* 0x006380190d007988 */ /* 0x000fe80008000404 */
[----:B------:R0:W-:Y:S04]  /*6da0*/  STS.U16 [R13+UR4+0x6780], R26 ;  /* 0x0067801a0d007988 */ /* 0x0001e80008000404 */
[----:B------:R-:W-:Y:S04]  /*6db0*/  STS.U16 [R13+UR4+0x6f80], R14 ;  /* 0x006f800e0d007988 */ /* 0x000fe80008000404 */
[----:B------:R-:W-:Y:S04]  /*6dc0*/  STS.U16 [R13+UR4+0x7380], R16 ;  /* 0x007380100d007988 */ /* 0x000fe80008000404 */
[----:B------:R-:W-:Y:S04]  /*6dd0*/  STS.U16 [R13+UR4+0x7780], R18 ;  /* 0x007780120d007988 */ /* 0x000fe80008000404 */
[----:B------:R-:W-:Y:S04]  /*6de0*/  STS.U16 [R13+UR4+0x7b80], R20 ;  /* 0x007b80140d007988 */ /* 0x000fe80008000404 */
[----:B------:R1:W-:Y:S01]  /*6df0*/  STS.U16 [R13+UR4+0x7f80], R22 ;  /* 0x007f80160d007988 */ /* 0x0003e20008000404 */
[----:B---3--:R-:W-:Y:S01]  /*6e00*/  SHF.L.U32 R41, R30, 0x1, RZ ;  /* 0x000000011e297819 */ /* 0x008fe200000006ff */
[----:B0-----:R-:W0:Y:S01]  /*6e10*/  LDC R32, c[0x0][0x3c4] ;  /* 0x0000f100ff207b82 */ /* 0x001e220000000800 */
[----:B------:R-:W3:Y:S01]  /*6e20*/  FENCE.VIEW.ASYNC.T ;  /* 0x00000000000073c6 */ /* 0x000ee20000000200 */
[----:B-----5:R-:W-:-:S04]  /*6e30*/  LEA R30, R39, R224, 0x7 ;  /* 0x000000e0271e7211 */ /* 0x020fc800078e38ff */
[C---:B------:R-:W-:Y:S02]  /*6e40*/  LEA R200, P3, R30.reuse, UR8, 0x1 ;  /* 0x000000081ec87c11 */ /* 0x040fe4000f8608ff */
[----:B------:R-:W5:Y:S02]  /*6e50*/  LDC R34, c[0x0][0x3c4] ;  /* 0x0000f100ff227b82 */ /* 0x000f640000000800 */
[----:B------:R-:W-:Y:S01]  /*6e60*/  LEA.HI.X.SX32 R201, R30, UR12, 0x1, P3 ;  /* 0x0000000c1ec97c11 */ /* 0x000fe200098f0eff */
[----:B------:R-:W-:-:S04]  /*6e70*/  @!UP1 UIADD3 UR12, UPT, UPT, -UR14, 0x100000, URZ ;  /* 0x001000000e0c9890 */ /* 0x000fc8000fffe1ff */
[----:B------:R-:W-:Y:S02]  /*6e80*/  @!UP1 USHF.L.U32 UR13, UR12, 0xb, URZ ;  /* 0x0000000b0c0d9899 */ /* 0x000fe400080006ff */
[----:B------:R-:W-:Y:S01]  /*6e90*/  @!UP1 USHF.L.U32 UR12, UR12, 0x1, URZ ;  /* 0x000000010c0c9899 */ /* 0x000fe200080006ff */
[----:B---3--:R-:W-:Y:S01]  /*6ea0*/  BAR.SYNC.DEFER_BLOCKING 0x0 ;  /* 0x0000000000007b1d */ /* 0x008fe20000010000 */
[----:B----4-:R-:W-:Y:S01]  /*6eb0*/  LEA R53, R42, R42, 0x3 ;  /* 0x0000002a2a357211 */ /* 0x010fe200078e18ff */
[C---:B------:R-:W-:Y:S01]  /*6ec0*/  IMAD.WIDE R84, R51.reuse, 0x2, R202 ;  /* 0x0000000233547825 */ /* 0x040fe200078e02ca */
[----:B------:R-:W-:Y:S02]  /*6ed0*/  PRMT R37, RZ, 0x7610, R37 ;  /* 0x00007610ff257816 */ /* 0x000fe40000000025 */
[----:B------:R-:W-:Y:S01]  /*6ee0*/  PRMT R33, RZ, 0x7610, R33 ;  /* 0x00007610ff217816 */ /* 0x000fe20000000021 */
[----:B------:R-:W3:Y:S05]  /*6ef0*/  FENCE.VIEW.ASYNC.S ;  /* 0x00000000000073c6 */ /* 0x000eea0000000000 */
[----:B---3--:R3:W4:Y:S02]  /*6f00*/  @!UP2 SYNCS.EXCH.64 URZ, [UR6], UR12 ;  /* 0x0000000c06ffa5b2 */ /* 0x0087240008000100 */
[----:B----4-:R-:W-:Y:S01]  /*6f10*/  BAR.SYNC.DEFER_BLOCKING 0x0 ;  /* 0x0000000000007b1d */ /* 0x010fe20000010000 */
[----:B------:R-:W-:Y:S01]  /*6f20*/  PRMT R31, RZ, 0x7610, R31 ;  /* 0x00007610ff1f7816 */ /* 0x000fe2000000001f */
[----:B------:R-:W-:Y:S01]  /*6f30*/  IMAD.WIDE R74, R51, 0x2, R200 ;  /* 0x00000002334a7825 */ /* 0x000fe200078e02c8 */
[----:B------:R-:W-:-:S02]  /*6f40*/  PRMT R35, RZ, 0x7610, R35 ;  /* 0x00007610ff237816 */ /* 0x000fc40000000023 */
[----:B------:R-:W-:Y:S01]  /*6f50*/  PRMT R29, RZ, 0x7610, R29 ;  /* 0x00007610ff1d7816 */ /* 0x000fe2000000001d */
[----:B------:R-:W-:Y:S01]  /*6f60*/  IMAD.WIDE R76, R69, 0x2, R202 ;  /* 0x00000002454c7825 */ /* 0x000fe200078e02ca */
[----:B------:R-:W-:Y:S02]  /*6f70*/  PRMT R27, RZ, 0x7610, R27 ;  /* 0x00007610ff1b7816 */ /* 0x000fe4000000001b */
[----:B------:R-:W-:Y:S01]  /*6f80*/  PRMT R26, RZ, 0x7610, R26 ;  /* 0x00007610ff1a7816 */ /* 0x000fe2000000001a */
[----:B------:R-:W-:Y:S01]  /*6f90*/  IMAD.WIDE R78, R67, 0x2, R200 ;  /* 0x00000002434e7825 */ /* 0x000fe200078e02c8 */
[----:B------:R-:W-:Y:S02]  /*6fa0*/  PRMT R28, RZ, 0x7610, R28 ;  /* 0x00007610ff1c7816 */ /* 0x000fe4000000001c */
[----:B------:R-:W-:Y:S01]  /*6fb0*/  PRMT R24, RZ, 0x7610, R24 ;  /* 0x00007610ff187816 */ /* 0x000fe20000000018 */
[----:B------:R-:W-:Y:S01]  /*6fc0*/  IMAD R55, R43, 0xa, RZ ;  /* 0x0000000a2b377824 */ /* 0x000fe200078e02ff */
[----:B0-----:R-:W-:Y:S01]  /*6fd0*/  LEA R43, R32, R32, 0x1 ;  /* 0x00000020202b7211 */ /* 0x001fe200078e08ff */
[----:B------:R-:W-:Y:S01]  /*6fe0*/  IMAD.WIDE R118, R53, 0x2, R202 ;  /* 0x0000000235767825 */ /* 0x000fe200078e02ca */
[----:B-1----:R-:W-:-:S03]  /*6ff0*/  PRMT R22, RZ, 0x7610, R22 ;  /* 0x00007610ff167816 */ /* 0x002fc60000000016 */
[----:B------:R-:W-:Y:S01]  /*7000*/  IMAD.WIDE R80, R53, 0x2, R200 ;  /* 0x0000000235507825 */ /* 0x000fe200078e02c8 */
[----:B------:R-:W-:-:S03]  /*7010*/  PRMT R21, RZ, 0x7610, R21 ;  /* 0x00007610ff157816 */ /* 0x000fc60000000015 */
[C---:B------:R-:W-:Y:S01]  /*7020*/  IMAD.WIDE R82, R41.reuse, 0x2, R202 ;  /* 0x0000000229527825 */ /* 0x040fe200078e02ca */
[----:B------:R-:W4:Y:S01]  /*7030*/  @P2 LDG.E.U16 R37, desc[UR10][R202.64] ;  /* 0x0000000aca252981 */ /* 0x000f22000c1e1500 */
[----:B------:R-:W-:Y:S01]  /*7040*/  PRMT R23, RZ, 0x7610, R23 ;  /* 0x00007610ff177816 */ /* 0x000fe20000000017 */
[----:B---3--:R-:W0:Y:S01]  /*7050*/  LDCU UR12, c[0x0][0x3d0] ;  /* 0x00007a00ff0c77ac */ /* 0x008e220008000800 */
[----:B------:R-:W-:Y:S01]  /*7060*/  IMAD.WIDE R72, R41, 0x2, R200 ;  /* 0x0000000229487825 */ /* 0x000fe200078e02c8 */
[----:B------:R-:W3:Y:S01]  /*7070*/  @P2 LDG.E.U16 R33, desc[UR10][R200.64] ;  /* 0x0000000ac8212981 */ /* 0x000ee2000c1e1500 */
[----:B------:R-:W-:Y:S01]  /*7080*/  PRMT R25, RZ, 0x7610, R25 ;  /* 0x00007610ff197816 */ /* 0x000fe20000000019 */
[----:B------:R-:W1:Y:S02]  /*7090*/  LDC R51, c[0x0][0x3d8] ;  /* 0x0000f600ff337b82 */ /* 0x000e640000000800 */
[----:B------:R-:W3:Y:S01]  /*70a0*/  @P2 LDG.E.U16 R31, desc[UR10][R84.64] ;  /* 0x0000000a541f2981 */ /* 0x000ee2000c1e1500 */
[----:B------:R-:W-:-:S03]  /*70b0*/  IMAD R57, R44, 0xb, RZ ;  /* 0x0000000b2c397824 */ /* 0x000fc600078e02ff */
[----:B------:R0:W3:Y:S01]  /*70c0*/  @P2 LDG.E.U16 R35, desc[UR10][R74.64] ;  /* 0x0000000a4a232981 */ /* 0x0000e2000c1e1500 */
[C---:B------:R-:W-:Y:S01]  /*70d0*/  IMAD.WIDE R116, R55.reuse, 0x2, R202 ;  /* 0x0000000237747825 */ /* 0x040fe200078e02ca */
[----:B-----5:R-:W-:Y:S01]  /*70e0*/  SHF.L.U32 R45, R34, 0x2, RZ ;  /* 0x00000002222d7819 */ /* 0x020fe200000006ff */
[----:B------:R-:W5:Y:S01]  /*70f0*/  LDC R53, c[0x0][0x3d8] ;  /* 0x0000f600ff357b82 */ /* 0x000f620000000800 */
[----:B------:R-:W3:Y:S01]  /*7100*/  @P2 LDG.E.U16 R29, desc[UR10][R76.64] ;  /* 0x0000000a4c1d2981 */ /* 0x000ee2000c1e1500 */
[----:B------:R-:W-:Y:S01]  /*7110*/  IMAD.WIDE R114, R55, 0x2, R200 ;  /* 0x0000000237727825 */ /* 0x000fe200078e02c8 */
[----:B------:R-:W-:Y:S02]  /*7120*/  PRMT R18, RZ, 0x7610, R18 ;  /* 0x00007610ff127816 */ /* 0x000fe40000000012 */
[----:B------:R-:W3:Y:S01]  /*7130*/  @P2 LDG.E.U16 R27, desc[UR10][R78.64] ;  /* 0x0000000a4e1b2981 */ /* 0x000ee2000c1e1500 */
[C---:B------:R-:W-:Y:S01]  /*7140*/  IMAD.WIDE R112, R43.reuse, 0x2, R202 ;  /* 0x000000022b707825 */ /* 0x040fe200078e02ca */
[----:B------:R-:W-:Y:S01]  /*7150*/  PRMT R20, RZ, 0x7610, R20 ;  /* 0x00007610ff147816 */ /* 0x000fe20000000014 */
[----:B------:R-:W0:Y:S01]  /*7160*/  LDC R67, c[0x0][0x3d8] ;  /* 0x0000f600ff437b82 */ /* 0x000e220000000800 */
[----:B------:R-:W3:Y:S01]  /*7170*/  @P2 LDG.E.U16 R26, desc[UR10][R118.64] ;  /* 0x0000000a761a2981 */ /* 0x000ee2000c1e1500 */
[----:B------:R-:W-:Y:S01]  /*7180*/  IMAD.WIDE R110, R43, 0x2, R200 ;  /* 0x000000022b6e7825 */ /* 0x000fe200078e02c8 */
[----:B------:R-:W-:-:S02]  /*7190*/  PRMT R19, RZ, 0x7610, R19 ;  /* 0x00007610ff137816 */ /* 0x000fc40000000013 */
[----:B------:R-:W3:Y:S01]  /*71a0*/  @P2 LDG.E.U16 R28, desc[UR10][R80.64] ;  /* 0x0000000a501c2981 */ /* 0x000ee2000c1e1500 */
[----:B--2---:R-:W-:Y:S01]  /*71b0*/  IMAD R59, R46, 0xc, RZ ;  /* 0x0000000c2e3b7824 */ /* 0x004fe200078e02ff */
[----:B------:R-:W-:Y:S01]  /*71c0*/  PRMT R13, RZ, 0x7610, R13 ;  /* 0x00007610ff0d7816 */ /* 0x000fe2000000000d */
[C---:B------:R-:W-:Y:S01]  /*71d0*/  IMAD.WIDE R108, R57.reuse, 0x2, R202 ;  /* 0x00000002396c7825 */ /* 0x040fe200078e02ca */
[----:B------:R-:W2:Y:S01]  /*71e0*/  @P2 LDG.E.U16 R24, desc[UR10][R82.64] ;  /* 0x0000000a52182981 */ /* 0x000ea2000c1e1500 */
[----:B------:R-:W-:Y:S02]  /*71f0*/  LEA R47, R36, R36, 0x2 ;  /* 0x00000024242f7211 */ /* 0x000fe400078e10ff */
[----:B------:R-:W-:Y:S01]  /*7200*/  PRMT R16, RZ, 0x7610, R16 ;  /* 0x00007610ff107816 */ /* 0x000fe20000000010 */
[----:B------:R0:W2:Y:S01]  /*7210*/  @P2 LDG.E.U16 R22, desc[UR10][R72.64] ;  /* 0x0000000a48162981 */ /* 0x0000a2000c1e1500 */
[----:B------:R-:W-:Y:S01]  /*7220*/  IMAD.WIDE R106, R57, 0x2, R200 ;  /* 0x00000002396a7825 */ /* 0x000fe200078e02c8 */
[----:B------:R-:W-:-:S02]  /*7230*/  PRMT R14, RZ, 0x7610, R14 ;  /* 0x00007610ff0e7816 */ /* 0x000fc4000000000e */
[----:B------:R-:W-:Y:S01]  /*7240*/  PRMT R17, RZ, 0x7610, R17 ;  /* 0x00007610ff117816 */ /* 0x000fe20000000011 */
[----:B------:R-:W2:Y:S01]  /*7250*/  @P2 LDG.E.U16 R21, desc[UR10][R116.64] ;  /* 0x0000000a74152981 */ /* 0x000ea2000c1e1500 */
[C---:B------:R-:W-:Y:S01]  /*7260*/  IMAD.WIDE R104, R45.reuse, 0x2, R202 ;  /* 0x000000022d687825 */ /* 0x040fe200078e02ca */
[----:B------:R-:W-:Y:S02]  /*7270*/  PRMT R12, RZ, 0x7610, R12 ;  /* 0x00007610ff0c7816 */ /* 0x000fe4000000000c */
[----:B------:R-:W-:Y:S01]  /*7280*/  PRMT R10, RZ, 0x7610, R10 ;  /* 0x00007610ff0a7816 */ /* 0x000fe2000000000a */
[----:B------:R-:W2:Y:S01]  /*7290*/  @P2 LDG.E.U16 R23, desc[UR10][R114.64] ;  /* 0x0000000a72172981 */ /* 0x000ea2000c1e1500 */
[----:B------:R-:W-:Y:S01]  /*72a0*/  IMAD.WIDE R102, R45, 0x2, R200 ;  /* 0x000000022d667825 */ /* 0x000fe200078e02c8 */
[----:B------:R-:W-:-:S03]  /*72b0*/  PRMT R11, RZ, 0x7610, R11 ;  /* 0x00007610ff0b7816 */ /* 0x000fc6000000000b */
[----:B------:R-:W-:Y:S01]  /*72c0*/  IMAD R49, R38, 0x6, RZ ;  /* 0x0000000626317824 */ /* 0x000fe200078e02ff */
[----:B------:R-:W2:Y:S01]  /*72d0*/  @P2 LDG.E.U16 R25, desc[UR10][R112.64] ;  /* 0x0000000a70192981 */ /* 0x000ea2000c1e1500 */
[----:B------:R-:W-:Y:S01]  /*72e0*/  IMAD.WIDE R100, R59, 0x2, R202 ;  /* 0x000000023b647825 */ /* 0x000fe200078e02ca */
[----:B------:R-:W-:-:S03]  /*72f0*/  LEA R39, R40, -R40, 0x3 ;  /* 0x8000002828277211 */ /* 0x000fc600078e18ff */
[----:B------:R-:W-:Y:S01]  /*7300*/  IMAD R63, R50, 0xe, RZ ;  /* 0x0000000e323f7824 */ /* 0x000fe200078e02ff */
[----:B------:R-:W2:Y:S01]  /*7310*/  @P2 LDG.E.U16 R18, desc[UR10][R110.64] ;  /* 0x0000000a6e122981 */ /* 0x000ea2000c1e1500 */
[----:B------:R-:W-:Y:S01]  /*7320*/  IMAD.WIDE R98, R59, 0x2, R200 ;  /* 0x000000023b627825 */ /* 0x000fe200078e02c8 */
[----:B------:R-:W-:-:S03]  /*7330*/  PRMT R3, RZ, 0x7610, R3 ;  /* 0x00007610ff037816 */ /* 0x000fc60000000003 */
[C---:B------:R-:W-:Y:S01]  /*7340*/  IMAD.WIDE R244, R61.reuse, 0x2, R202 ;  /* 0x000000023df47825 */ /* 0x040fe200078e02ca */
[----:B------:R-:W2:Y:S01]  /*7350*/  @P2 LDG.E.U16 R20, desc[UR10][R108.64] ;  /* 0x0000000a6c142981 */ /* 0x000ea2000c1e1500 */
[----:B------:R-:W-:Y:S02]  /*7360*/  PRMT R4, RZ, 0x7610, R4 ;  /* 0x00007610ff047816 */ /* 0x000fe40000000004 */
[----:B------:R-:W-:Y:S01]  /*7370*/  IMAD.WIDE R246, R61, 0x2, R200 ;  /* 0x000000023df67825 */ /* 0x000fe200078e02c8 */
[----:B------:R-:W2:Y:S01]  /*7380*/  @P2 LDG.E.U16 R19, desc[UR10][R106.64] ;  /* 0x0000000a6a132981 */ /* 0x000ea2000c1e1500 */
[----:B------:R-:W-:Y:S02]  /*7390*/  LEA R65, R52, -R52, 0x4 ;  /* 0x8000003434417211 */ /* 0x000fe400078e20ff */
[----:B------:R-:W-:Y:S01]  /*73a0*/  PRMT R5, RZ, 0x7610, R5 ;  /* 0x00007610ff057816 */ /* 0x000fe20000000005 */
[----:B------:R-:W-:Y:S01]  /*73b0*/  IMAD.WIDE R96, R47, 0x2, R202 ;  /* 0x000000022f607825 */ /* 0x000fe200078e02ca */
[----:B------:R-:W2:Y:S01]  /*73c0*/  @P2 LDG.E.U16 R13, desc[UR10][R104.64] ;  /* 0x0000000a680d2981 */ /* 0x000ea2000c1e1500 */
[----:B------:R-:W-:-:S02]  /*73d0*/  PRMT R6, RZ, 0x7610, R6 ;  /* 0x00007610ff067816 */ /* 0x000fc40000000006 */
[----:B------:R-:W-:Y:S01]  /*73e0*/  PRMT R7, RZ, 0x7610, R7 ;  /* 0x00007610ff077816 */ /* 0x000fe20000000007 */
[----:B------:R-:W-:Y:S01]  /*73f0*/  IMAD.WIDE R122, R47, 0x2, R200 ;  /* 0x000000022f7a7825 */ /* 0x000fe200078e02c8 */
[----:B------:R-:W2:Y:S01]  /*7400*/  @P2 LDG.E.U16 R15, desc[UR10][R102.64] ;  /* 0x0000000a660f2981 */ /* 0x000ea2000c1e1500 */
[----:B------:R-:W-:Y:S02]  /*7410*/  PRMT R8, RZ, 0x7610, R8 ;  /* 0x00007610ff087816 */ /* 0x000fe40000000008 */
[----:B------:R-:W-:Y:S01]  /*7420*/  PRMT R9, RZ, 0x7610, R9 ;  /* 0x00007610ff097816 */ /* 0x000fe20000000009 */
[----:B------:R-:W2:Y:S01]  /*7430*/  @P2 LDG.E.U16 R16, desc[UR10][R100.64] ;  /* 0x0000000a64102981 */ /* 0x000ea2000c1e1500 */
[----:B------:R-:W-:-:S03]  /*7440*/  IMAD.WIDE R248, R49, 0x2, R202 ;  /* 0x0000000231f87825 */ /* 0x000fc600078e02ca */
[----:B------:R-:W-:Y:S01]  /*7450*/  STL.64 [R1+0x208], R84 ;  /* 0x0002085401007387 */ /* 0x000fe20000100a00 */
[----:B------:R-:W-:Y:S01]  /*7460*/  IMAD.WIDE R250, R49, 0x2, R200 ;  /* 0x0000000231fa7825 */ /* 0x000fe200078e02c8 */
[C---:B------:R-:W-:Y:S01]  /*7470*/  LOP3.LUT R30, R226.reuse, 0xf, RZ, 0xc0, !PT ;  /* 0x0000000fe21e7812 */ /* 0x040fe200078ec0ff */
[----:B0-----:R-:W-:Y:S01]  /*7480*/  UIMAD UR12, UR16, UR12, URZ ;  /* 0x0000000c100c72a4 */ /* 0x001fe2000f8e02ff */
[----:B------:R-:W2:Y:S01]  /*7490*/  @P2 LDG.E.U16 R14, desc[UR10][R98.64] ;  /* 0x0000000a620e2981 */ /* 0x000ea2000c1e1500 */
[C---:B------:R-:W-:Y:S01]  /*74a0*/  IMAD.WIDE R48, R63.reuse, 0x2, R202 ;  /* 0x000000023f307825 */ /* 0x040fe200078e02ca */
[----:B------:R-:W0:Y:S01]  /*74b0*/  LDCU UR16, c[0x0][0x3d8] ;  /* 0x00007b00ff1077ac */ /* 0x000e220008000800 */
[C---:B------:R-:W-:Y:S01]  /*74c0*/  LEA.HI R32, R226.reuse, 0x38, RZ, 0x1c ;  /* 0x00000038e2207811 */ /* 0x040fe200078fe0ff */
[----:B------:R-:W2:Y:S01]  /*74d0*/  @P2 LDG.E.U16 R17, desc[UR10][R96.64] ;  /* 0x0000000a60112981 */ /* 0x000ea2000c1e1500 */
[----:B------:R-:W-:Y:S01]  /*74e0*/  IMAD.WIDE R46, R63, 0x2, R200 ;  /* 0x000000023f2e7825 */ /* 0x000fe200078e02c8 */
[----:B------:R-:W-:Y:S01]  /*74f0*/  LEA.HI R34, R226, 0x78, RZ, 0x1c ;  /* 0x00000078e2227811 */ /* 0x000fe200078fe0ff */
[----:B------:R-:W0:Y:S01]  /*7500*/  LDC R55, c[0x0][0x3d8] ;  /* 0x0000f600ff377b82 */ /* 0x000e220000000800 */
[----:B------:R-:W2:Y:S01]  /*7510*/  @P2 LDG.E.U16 R12, desc[UR10][R122.64] ;  /* 0x0000000a7a0c2981 */ /* 0x000ea2000c1e1500 */
[----:B------:R-:W-:-:S03]  /*7520*/  IMAD.WIDE R44, R39, 0x2, R202 ;  /* 0x00000002272c7825 */ /* 0x000fc600078e02ca */
[----:B------:R-:W2:Y:S01]  /*7530*/  @P2 LDG.E.U16 R10, desc[UR10][R244.64] ;  /* 0x0000000af40a2981 */ /* 0x000ea2000c1e1500 */
[----:B------:R-:W-:Y:S01]  /*7540*/  IMAD.WIDE R42, R39, 0x2, R200 ;  /* 0x00000002272a7825 */ /* 0x000fe200078e02c8 */
[----:B------:R-:W-:Y:S01]  /*7550*/  LEA.HI R36, R226, 0xb8, RZ, 0x1c ;  /* 0x000000b8e2247811 */ /* 0x000fe200078fe0ff */
[----:B------:R-:W1:Y:S01]  /*7560*/  LDC R57, c[0x0][0x3d8] ;  /* 0x0000f600ff397b82 */ /* 0x000e620000000800 */
[----:B------:R-:W2:Y:S01]  /*7570*/  @P2 LDG.E.U16 R11, desc[UR10][R246.64] ;  /* 0x0000000af60b2981 */ /* 0x000ea2000c1e1500 */
[----:B------:R-:W-:-:S03]  /*7580*/  IMAD.WIDE R40, R65, 0x2, R202 ;  /* 0x0000000241287825 */ /* 0x000fc600078e02ca */
[----:B------:R-:W2:Y:S01]  /*7590*/  @P2 LDG.E.U16 R2, desc[UR10][R248.64] ;  /* 0x0000000af8022981 */ /* 0x000ea2000c1e1500 */
[----:B------:R-:W-:Y:S02]  /*75a0*/  IMAD.WIDE R38, R65, 0x2, R200 ;  /* 0x0000000241267825 */ /* 0x000fe400078e02c8 */
[----:B------:R-:W1:Y:S01]  /*75b0*/  LDC R59, c[0x0][0x3d8] ;  /* 0x0000f600ff3b7b82 */ /* 0x000e620000000800 */
[----:B------:R-:W2:Y:S04]  /*75c0*/  @P2 LDG.E.U16 R3, desc[UR10][R250.64] ;  /* 0x0000000afa032981 */ /* 0x000ea8000c1e1500 */
[----:B------:R0:W2:Y:S03]  /*75d0*/  @P2 LDG.E.U16 R4, desc[UR10][R48.64] ;  /* 0x0000000a30042981 */ /* 0x0000a6000c1e1500 */
[----:B------:R-:W1:Y:S01]  /*75e0*/  LDC R50, c[0x0][0x3d8] ;  /* 0x0000f600ff327b82 */ /* 0x000e620000000800 */
[----:B------:R0:W2:Y:S04]  /*75f0*/  @P2 LDG.E.U16 R5, desc[UR10][R46.64] ;  /* 0x0000000a2e052981 */ /* 0x0000a8000c1e1500 */
[----:B------:R0:W2:Y:S03]  /*7600*/  @P2 LDG.E.U16 R6, desc[UR10][R44.64] ;  /* 0x0000000a2c062981 */ /* 0x0000a6000c1e1500 */
[----:B------:R-:W1:Y:S01]  /*7610*/  LDC R61, c[0x0][0x3d8] ;  /* 0x0000f600ff3d7b82 */ /* 0x000e620000000800 */
[----:B------:R-:W2:Y:S04]  /*7620*/  @P2 LDG.E.U16 R7, desc[UR10][R42.64] ;  /* 0x0000000a2a072981 */ /* 0x000ea8000c1e1500 */
[----:B------:R0:W2:Y:S03]  /*7630*/  @P2 LDG.E.U16 R8, desc[UR10][R40.64] ;  /* 0x0000000a28082981 */ /* 0x0000a6000c1e1500 */
[----:B------:R-:W1:Y:S01]  /*7640*/  LDC R52, c[0x0][0x3d8] ;  /* 0x0000f600ff347b82 */ /* 0x000e620000000800 */
[----:B------:R1:W2:Y:S04]  /*7650*/  @P2 LDG.E.U16 R9, desc[UR10][R38.64] ;  /* 0x0000000a26092981 */ /* 0x0002a8000c1e1500 */
[----:B------:R5:W-:Y:S01]  /*7660*/  STL.64 [R1+0x200], R74 ;  /* 0x0002004a01007387 */ /* 0x000be20000100a00 */
[----:B------:R-:W-:Y:S01]  /*7670*/  IMAD R30, R30, UR37, RZ ;  /* 0x000000251e1e7c24 */ /* 0x000fe2000f8e02ff */
[----:B------:R-:W-:Y:S01]  /*7680*/  USHF.L.U32 UR8, UR12, 0x1, URZ ;  /* 0x000000010c087899 */ /* 0x000fe200080006ff */
[----:B0-----:R-:W-:Y:S01]  /*7690*/  IMAD R32, R32, UR16, RZ ;  /* 0x0000001020207c24 */ /* 0x001fe2000f8e02ff */
[----:B------:R-:W-:Y:S01]  /*76a0*/  STL.64 [R1+0x250], R76 ;  /* 0x0002504c01007387 */ /* 0x000fe20000100a00 */
[----:B------:R-:W0:Y:S03]  /*76b0*/  LDC R63, c[0x0][0x3d8] ;  /* 0x0000f600ff3f7b82 */ /* 0x000e260000000800 */
[----:B------:R-:W-:Y:S04]  /*76c0*/  STL.64 [R1+0x258], R78 ;  /* 0x0002584e01007387 */ /* 0x000fe80000100a00 */
[----:B------:R-:W-:Y:S01]  /*76d0*/  STL.64 [R1+0x1f8], R118 ;  /* 0x0001f87601007387 */ /* 0x000fe20000100a00 */
[----:B------:R-:W0:Y:S03]  /*76e0*/  LDC R65, c[0x0][0x3d8] ;  /* 0x0000f600ff417b82 */ /* 0x000e260000000800 */
[----:B------:R-:W-:Y:S04]  /*76f0*/  STL.64 [R1+0x1f0], R80 ;  /* 0x0001f05001007387 */ /* 0x000fe80000100a00 */
[----:B------:R-:W-:Y:S01]  /*7700*/  STL.64 [R1+0x248], R82 ;  /* 0x0002485201007387 */ /* 0x000fe20000100a00 */
[----:B------:R-:W-:Y:S01]  /*7710*/  UIMAD.WIDE UR12, UR12, 0x2, URZ ;  /* 0x000000020c0c78a5 */ /* 0x000fe2000f8e02ff */
[----:B------:R-:W0:Y:S02]  /*7720*/  LDC R69, c[0x0][0x3d8] ;  /* 0x0000f600ff457b82 */ /* 0x000e240000000800 */
[----:B------:R1:W-:Y:S04]  /*7730*/  STL.64 [R1+0x240], R72 ;  /* 0x0002404801007387 */ /* 0x0003e80000100a00 */
[----:B------:R-:W-:Y:S01]  /*7740*/  STL.64 [R1+0x1e8], R116 ;  /* 0x0001e87401007387 */ /* 0x000fe20000100a00 */
[----:B------:R-:W-:Y:S01]  /*7750*/  VOTEU.ALL UP2, P1 ;  /* 0x0000000000ff7886 */ /* 0x000fe20000840000 */
[----:B-----5:R-:W5:Y:S02]  /*7760*/  LDC R75, c[0x0][0x3d8] ;  /* 0x0000f600ff4b7b82 */ /* 0x020f640000000800 */
[----:B------:R-:W-:Y:S01]  /*7770*/  STL.64 [R1+0x1e0], R114 ;  /* 0x0001e07201007387 */ /* 0x000fe20000100a00 */
[----:B------:R-:W0:Y:S03]  /*7780*/  LDCU UR12, c[0x0][0x3d8] ;  /* 0x00007b00ff0c77ac */ /* 0x000e260008000800 */
[----:B------:R-:W-:Y:S02]  /*7790*/  STL.64 [R1+0x238], R112 ;  /* 0x0002387001007387 */ /* 0x000fe40000100a00 */
[----:B-1----:R-:W1:Y:S02]  /*77a0*/  LDC R73, c[0x0][0x3d8] ;  /* 0x0000f600ff497b82 */ /* 0x002e640000000800 */
[----:B------:R-:W-:Y:S04]  /*77b0*/  STL.64 [R1+0x230], R110 ;  /* 0x0002306e01007387 */ /* 0x000fe80000100a00 */
[----:B------:R-:W-:Y:S02]  /*77c0*/  STL.64 [R1+0x1d8], R108 ;  /* 0x0001d86c01007387 */ /* 0x000fe40000100a00 */
[----:B------:R-:W0:Y:S02]  /*77d0*/  LDC R77, c[0x0][0x3d8] ;  /* 0x0000f600ff4d7b82 */ /* 0x000e240000000800 */
[----:B------:R-:W-:Y:S04]  /*77e0*/  STL.64 [R1+0x1d0], R106 ;  /* 0x0001d06a01007387 */ /* 0x000fe80000100a00 */
[----:B------:R-:W-:Y:S02]  /*77f0*/  STL.64 [R1+0x228], R104 ;  /* 0x0002286801007387 */ /* 0x000fe40000100a00 */
[----:B------:R-:W0:Y:S02]  /*7800*/  LDC R79, c[0x0][0x3d8] ;  /* 0x0000f600ff4f7b82 */ /* 0x000e240000000800 */
[----:B------:R-:W-:Y:S04]  /*7810*/  STL.64 [R1+0x220], R102 ;  /* 0x0002206601007387 */ /* 0x000fe80000100a00 */
        /* <DEDUP_REMOVED lines=8> */
[----:B------:R0:W-:Y:S04]  /*78a0*/  STL.64 [R1+0x188], R48 ;  /* 0x0001883001007387 */ /* 0x0001e80000100a00 */
[----:B------:R1:W-:Y:S01]  /*78b0*/  STL.64 [R1+0x180], R46 ;  /* 0x0001802e01007387 */ /* 0x0003e20000100a00 */
[----:B0-----:R-:W0:Y:S08]  /*78c0*/  LDC R49, c[0x0][0x3d8] ;  /* 0x0000f600ff317b82 */ /* 0x001e300000000800 */
[----:B-1----:R-:W1:Y:S01]  /*78d0*/  LDC.64 R46, c[0x0][0x390] ;  /* 0x0000e400ff2e7b82 */ /* 0x002e620000000a00 */
[----:B------:R5:W-:Y:S04]  /*78e0*/  STL.64 [R1+0x1a0], R44 ;  /* 0x0001a02c01007387 */ /* 0x000be80000100a00 */
[----:B------:R-:W-:Y:S03]  /*78f0*/  STL.64 [R1+0x198], R42 ;  /* 0x0001982a01007387 */ /* 0x000fe60000100a00 */
[----:B------:R-:W0:Y:S01]  /*7900*/  LDC R48, c[0x0][0x3d8] ;  /* 0x0000f600ff307b82 */ /* 0x000e220000000800 */
[----:B------:R5:W-:Y:S04]  /*7910*/  STL.64 [R1+0x178], R40 ;  /* 0x0001782801007387 */ /* 0x000be80000100a00 */
[----:B------:R5:W-:Y:S03]  /*7920*/  STL.64 [R1+0x170], R38 ;  /* 0x0001702601007387 */ /* 0x000be60000100a00 */
[----:B-----5:R-:W5:Y:S08]  /*7930*/  LDC R45, c[0x0][0x3d8] ;  /* 0x0000f600ff2d7b82 */ /* 0x020f700000000800 */
[----:B------:R-:W0:Y:S01]  /*7940*/  LDC R41, c[0x0][0x3d8] ;  /* 0x0000f600ff297b82 */ /* 0x000e220000000800 */
[C---:B------:R-:W-:Y:S01]  /*7950*/  SHF.L.U32 R39, R30.reuse, 0x1, RZ ;  /* 0x000000011e277819 */ /* 0x040fe200000006ff */
[----:B------:R-:W-:-:S03]  /*7960*/  IMAD.HI R30, R30, 0x2, RZ ;  /* 0x000000021e1e7827 */ /* 0x000fc600078e02ff */
[----:B-1----:R-:W-:Y:S01]  /*7970*/  IADD3 R217, P3, P4, R39, UR8, R46 ;  /* 0x0000000827d97c10 */ /* 0x002fe2000fc7e02e */
[----:B------:R-:W1:Y:S02]  /*7980*/  LDCU UR8, c[0x0][0x3d8] ;  /* 0x00007b00ff0877ac */ /* 0x000e640008000800 */
[----:B------:R-:W1:Y:S01]  /*7990*/  LDC R39, c[0x0][0x3d8] ;  /* 0x0000f600ff277b82 */ /* 0x000e620000000800 */
[----:B------:R-:W-:Y:S02]  /*79a0*/  IADD3.X R47, PT, PT, R30, UR13, R47, P3, P4 ;  /* 0x0000000d1e2f7c10 */ /* 0x000fe40009fe842f */
[----:B------:R-:W-:-:S05]  /*79b0*/  SHF.R.U32.HI R30, RZ, 0x4, R226 ;  /* 0x00000004ff1e7819 */ /* 0x000fca00000116e2 */
[----:B------:R-:W3:Y:S01]  /*79c0*/  LDC R40, c[0x0][0x3d8] ;  /* 0x0000f600ff287b82 */ /* 0x000ee20000000800 */
[----:B------:R-:W-:-:S07]  /*79d0*/  SGXT.U32 R30, R30, 0x3 ;  /* 0x000000031e1e781a */ /* 0x000fce0000000000 */
[----:B------:R-:W4:Y:S01]  /*79e0*/  LDC R43, c[0x0][0x3d8] ;  /* 0x0000f600ff2b7b82 */ /* 0x000f220000000800 */
[----:B------:R-:W-:-:S07]  /*79f0*/  IMAD R30, R30, UR15, RZ ;  /* 0x0000000f1e1e7c24 */ /* 0x000fce000f8e02ff */
[----:B------:R-:W5:Y:S01]  /*7a00*/  LDC R42, c[0x0][0x3d8] ;  /* 0x0000f600ff2a7b82 */ /* 0x000f620000000800 */
[----:B0-----:R-:W-:-:S07]  /*7a10*/  LEA R38, R41, R30, 0x3 ;  /* 0x0000001e29267211 */ /* 0x001fce00078e18ff */
[----:B------:R-:W0:Y:S01]  /*7a20*/  LDC R44, c[0x0][0x3d8] ;  /* 0x0000f600ff2c7b82 */ /* 0x000e220000000800 */
[----:B-1----:R-:W-:-:S04]  /*7a30*/  LEA R39, R39, R38, 0x3 ;  /* 0x0000002627277211 */ /* 0x002fc800078e18ff */
[----:B---3--:R-:W-:-:S04]  /*7a40*/  LEA R40, R40, R39, 0x3 ;  /* 0x0000002728287211 */ /* 0x008fc800078e18ff */
[----:B----4-:R-:W-:Y:S02]  /*7a50*/  LEA R41, R43, R40, 0x3 ;  /* 0x000000282b297211 */ /* 0x010fe400078e18ff */
[----:B------:R-:W-:Y:S02]  /*7a60*/  LEA.HI R226, R226, 0xf8, RZ, 0x1c ;  /* 0x000000f8e2e27811 */ /* 0x000fe400078fe0ff */
[----:B-----5:R-:W-:-:S03]  /*7a70*/  LEA R42, R42, R41, 0x3 ;  /* 0x000000292a2a7211 */ /* 0x020fc600078e18ff */
[----:B------:R-:W-:Y:S01]  /*7a80*/  IMAD R226, R226, UR12, RZ ;  /* 0x0000000ce2e27c24 */ /* 0x000fe2000f8e02ff */
[-C--:B------:R-:W-:Y:S02]  /*7a90*/  LEA R82, P3, R30, R217.reuse, 0x1 ;  /* 0x000000d91e527211 */ /* 0x080fe400078608ff */
[----:B------:R-:W-:Y:S01]  /*7aa0*/  LEA R43, R45, R42, 0x3 ;  /* 0x0000002a2d2b7211 */ /* 0x000fe200078e18ff */
[----:B------:R-:W-:Y:S01]  /*7ab0*/  IMAD R45, R34, UR17, RZ ;  /* 0x00000011222d7c24 */ /* 0x000fe2000f8e02ff */
[----:B------:R-:W-:Y:S01]  /*7ac0*/  LEA R80, P6, R32, R217, 0x1 ;  /* 0x000000d920507211 */ /* 0x000fe200078c08ff */
[----:B------:R-:W-:Y:S01]  /*7ad0*/  IMAD R46, R36, UR8, RZ ;  /* 0x00000008242e7c24 */ /* 0x000fe2000f8e02ff */
[----:B0-----:R-:W-:Y:S02]  /*7ae0*/  LEA R34, R44, R43, 0x4 ;  /* 0x0000002b2c227211 */ /* 0x001fe400078e20ff */
[----:B------:R-:W-:Y:S02]  /*7af0*/  LEA.HI.X.SX32 R83, R30, R47, 0x1, P3 ;  /* 0x0000002f1e537211 */ /* 0x000fe400018f0eff */
[----:B------:R-:W-:-:S02]  /*7b00*/  LEA R214, P3, R226, R217, 0x1 ;  /* 0x000000d9e2d67211 */ /* 0x000fc400078608ff */
[----:B------:R-:W-:Y:S02]  /*7b10*/  LEA.HI.X.SX32 R81, R32, R47, 0x1, P6 ;  /* 0x0000002f20517211 */ /* 0x000fe400030f0eff */
[----:B------:R-:W-:Y:S02]  /*7b20*/  LEA R36, R49, R34, 0x3 ;  /* 0x0000002231247211 */ /* 0x000fe400078e18ff */
[-C--:B------:R-:W-:Y:S01]  /*7b30*/  LEA R230, P4, R46, R217.reuse, 0x1 ;  /* 0x000000d92ee67211 */ /* 0x080fe200078808ff */
[----:B------:R0:W-:Y:S01]  /*7b40*/  STL.64 [R1+0x160], R82 ;  /* 0x0001605201007387 */ /* 0x0001e20000100a00 */
[----:B------:R-:W-:Y:S02]  /*7b50*/  LEA R84, P6, R38, R217, 0x1 ;  /* 0x000000d926547211 */ /* 0x000fe400078c08ff */
[----:B------:R-:W-:Y:S01]  /*7b60*/  LEA.HI.X.SX32 R215, R226, R47, 0x1, P3 ;  /* 0x0000002fe2d77211 */ /* 0x000fe200018f0eff */
[----:B------:R1:W-:Y:S01]  /*7b70*/  STL.64 [R1+0x128], R80 ;  /* 0x0001285001007387 */ /* 0x0003e20000100a00 */
[----:B------:R-:W-:-:S02]  /*7b80*/  LEA R44, R51, R36, 0x3 ;  /* 0x00000024332c7211 */ /* 0x000fc400078e18ff */
[-C--:B------:R-:W-:Y:S02]  /*7b90*/  LEA.HI.X.SX32 R231, R46, R47.reuse, 0x1, P4 ;  /* 0x0000002f2ee77211 */ /* 0x080fe400020f0eff */
[----:B------:R-:W-:Y:S02]  /*7ba0*/  LEA.HI.X.SX32 R85, R38, R47, 0x1, P6 ;  /* 0x0000002f26557211 */ /* 0x000fe400030f0eff */
[-C--:B0-----:R-:W-:Y:S02]  /*7bb0*/  LEA R82, P3, R39, R217.reuse, 0x1 ;  /* 0x000000d927527211 */ /* 0x081fe400078608ff */
[----:B-1----:R-:W-:Y:S02]  /*7bc0*/  LEA R80, P4, R40, R217, 0x1 ;  /* 0x000000d928507211 */ /* 0x002fe400078808ff */
[----:B------:R-:W-:Y:S02]  /*7bd0*/  LEA R30, R53, R44, 0x3 ;  /* 0x0000002c351e7211 */ /* 0x000fe400078e18ff */
[----:B------:R-:W-:-:S02]  /*7be0*/  LEA.HI.X.SX32 R83, R39, R47, 0x1, P3 ;  /* 0x0000002f27537211 */ /* 0x000fc400018f0eff */
[----:B------:R-:W-:Y:S02]  /*7bf0*/  LEA.HI.X.SX32 R81, R40, R47, 0x1, P4 ;  /* 0x0000002f28517211 */ /* 0x000fe400020f0eff */
[----:B------:R-:W-:Y:S01]  /*7c00*/  LEA R246, P5, R45, R217, 0x1 ;  /* 0x000000d92df67211 */ /* 0x000fe200078a08ff */
[----:B------:R0:W-:Y:S01]  /*7c10*/  STL.64 [R1+0x158], R84 ;  /* 0x0001585401007387 */ /* 0x0001e20000100a00 */
[----:B------:R-:W-:Y:S02]  /*7c20*/  LEA R32, R55, R30, 0x3 ;  /* 0x0000001e37207211 */ /* 0x000fe400078e18ff */
[----:B------:R-:W-:Y:S01]  /*7c30*/  LEA.HI.X.SX32 R247, R45, R47, 0x1, P5 ;  /* 0x0000002f2df77211 */ /* 0x000fe200028f0eff */
[----:B------:R1:W-:Y:S01]  /*7c40*/  STL.64 [R1+0x150], R82 ;  /* 0x0001505201007387 */ /* 0x0003e20000100a00 */
[----:B------:R-:W-:-:S03]  /*7c50*/  LEA R45, R57, R32, 0x3 ;  /* 0x00000020392d7211 */ /* 0x000fc600078e18ff */
[----:B------:R3:W-:Y:S01]  /*7c60*/  STL.64 [R1+0x148], R80 ;  /* 0x0001485001007387 */ /* 0x0007e20000100a00 */
[CC--:B0-----:R-:W-:Y:S02]  /*7c70*/  LEA R84, P3, R41.reuse, R217.reuse, 0x1 ;  /* 0x000000d929547211 */ /* 0x0c1fe400078608ff */
[C---:B-1----:R-:W-:Y:S02]  /*7c80*/  LEA R82, P4, R42.reuse, R217, 0x1 ;  /* 0x000000d92a527211 */ /* 0x042fe400078808ff */
[----:B------:R-:W-:Y:S02]  /*7c90*/  LEA.HI.X.SX32 R85, R41, R47, 0x1, P3 ;  /* 0x0000002f29557211 */ /* 0x000fe400018f0eff */
[C---:B---3--:R-:W-:Y:S02]  /*7ca0*/  LEA R80, P5, R43.reuse, R217, 0x1 ;  /* 0x000000d92b507211 */ /* 0x048fe400078a08ff */
[-C--:B------:R-:W-:Y:S02]  /*7cb0*/  LEA.HI.X.SX32 R83, R42, R47.reuse, 0x1, P4 ;  /* 0x0000002f2a537211 */ /* 0x080fe400020f0eff */
[----:B------:R-:W-:-:S02]  /*7cc0*/  LEA.HI.X.SX32 R81, R43, R47, 0x1, P5 ;  /* 0x0000002f2b517211 */ /* 0x000fc400028f0eff */
[----:B------:R-:W-:Y:S01]  /*7cd0*/  LEA R38, R48, R45, 0x3 ;  /* 0x0000002d30267211 */ /* 0x000fe200078e18ff */
[----:B------:R0:W-:Y:S01]  /*7ce0*/  STL.64 [R1+0x140], R84 ;  /* 0x0001405401007387 */ /* 0x0001e20000100a00 */
[----:B------:R-:W-:-:S04]  /*7cf0*/  @!UP1 UIADD3 UR12, UPT, UPT, -UR14, 0x100000, URZ ;  /* 0x001000000e0c9890 */ /* 0x000fc8000fffe1ff */
[----:B------:R-:W-:Y:S02]  /*7d00*/  @!UP1 USHF.L.U32 UR13, UR12, 0xb, URZ ;  /* 0x0000000b0c0d9899 */ /* 0x000fe400080006ff */
[----:B------:R-:W-:Y:S01]  /*7d10*/  @!UP1 USHF.L.U32 UR12, UR12, 0x1, URZ ;  /* 0x000000010c0c9899 */ /* 0x000fe200080006ff */
[----:B------:R-:W-:Y:S01]  /*7d20*/  LEA R39, R59, R38, 0x4 ;  /* 0x000000263b277211 */ /* 0x000fe200078e20ff */
[----:B------:R1:W-:Y:S04]  /*7d30*/  STL.64 [R1+0x138], R82 ;  /* 0x0001385201007387 */ /* 0x0003e80000100a00 */
[----:B------:R3:W-:Y:S01]  /*7d40*/  STL.64 [R1+0x130], R80 ;  /* 0x0001305001007387 */ /* 0x0007e20000100a00 */
[----:B------:R-:W-:Y:S02]  /*7d50*/  LEA R40, R50, R39, 0x3 ;  /* 0x0000002732287211 */ /* 0x000fe400078e18ff */
[----:B0-----:R-:W-:-:S03]  /*7d60*/  LEA R84, P3, R34, R217, 0x1 ;  /* 0x000000d922547211 */ /* 0x001fc600078608ff */
[----:B------:R0:W4:Y:S01]  /*7d70*/  @!UP2 SYNCS.EXCH.64 URZ, [UR4+0x16008], UR12 ;  /* 0x0160080c04ffa5b2 */ /* 0x0001220008000100 */
[-C--:B-1----:R-:W-:Y:S02]  /*7d80*/  LEA R82, P4, R36, R217.reuse, 0x1 ;  /* 0x000000d924527211 */ /* 0x082fe400078808ff */
[----:B---3--:R-:W-:-:S04]  /*7d90*/  LEA R80, P5, R44, R217, 0x1 ;  /* 0x000000d92c507211 */ /* 0x008fc800078a08ff */
[-C--:B------:R-:W-:Y:S02]  /*7da0*/  LEA.HI.X.SX32 R81, R44, R47.reuse, 0x1, P5 ;  /* 0x0000002f2c517211 */ /* 0x080fe400028f0eff */
[----:B------:R-:W-:Y:S02]  /*7db0*/  LOP3.LUT R44, R198, 0x10, RZ, 0x3c, !PT ;  /* 0x00000010c62c7812 */ /* 0x000fe400078e3cff */
[----:B------:R-:W-:Y:S02]  /*7dc0*/  LEA R41, R61, R40, 0x3 ;  /* 0x000000283d297211 */ /* 0x000fe400078e18ff */
[-C--:B------:R-:W-:Y:S01]  /*7dd0*/  LEA.HI.X.SX32 R85, R34, R47.reuse, 0x1, P3 ;  /* 0x0000002f22557211 */ /* 0x080fe200018f0eff */
[----:B------:R-:W-:Y:S01]  /*7de0*/  STS.U16 [R198+UR4+0x10000], R37 ;  /* 0x01000025c6007988 */ /* 0x000fe20008000404 */
[----:B------:R-:W-:Y:S02]  /*7df0*/  LEA.HI.X.SX32 R83, R36, R47, 0x1, P4 ;  /* 0x0000002f24537211 */ /* 0x000fe400020f0eff */
[----:B------:R-:W-:Y:S01]  /*7e00*/  LOP3.LUT R42, R198, 0x20, RZ, 0x3c, !PT ;  /* 0x00000020c62a7812 */ /* 0x000fe200078e3cff */
[----:B------:R-:W-:Y:S01]  /*7e10*/  STS.U16 [R198+UR4+0x11000], R33 ;  /* 0x01100021c6007988 */ /* 0x000fe20008000404 */
[----:B------:R-:W-:-:S03]  /*7e20*/  LEA R34, R52, R41, 0x3 ;  /* 0x0000002934227211 */ /* 0x000fc600078e18ff */
[----:B------:R-:W-:Y:S04]  /*7e30*/  STS.U16 [R198+UR4+0x10400], R31 ;  /* 0x0104001fc6007988 */ /* 0x000fe80008000404 */
[----:B------:R-:W-:Y:S04]  /*7e40*/  STS.U16 [R198+UR4+0x11400], R35 ;  /* 0x01140023c6007988 */ /* 0x000fe80008000404 */
[----:B------:R-:W-:Y:S04]  /*7e50*/  STS.U16 [R44+UR4+0x10080], R29 ;  /* 0x0100801d2c007988 */ /* 0x000fe80008000404 */
[----:B------:R-:W-:Y:S01]  /*7e60*/  STS.U16 [R44+UR4+0x11080], R27 ;  /* 0x0110801b2c007988 */ /* 0x000fe20008000404 */
[----:B------:R-:W-:-:S03]  /*7e70*/  LEA R36, R63, R34, 0x3 ;  /* 0x000000223f247211 */ /* 0x000fc600078e18ff */
[----:B------:R-:W-:Y:S04]  /*7e80*/  STL.64 [R1+0x120], R84 ;  /* 0x0001205401007387 */ /* 0x000fe80000100a00 */
[----:B------:R1:W-:Y:S04]  /*7e90*/  STS.U16 [R44+UR4+0x10480], R26 ;  /* 0x0104801a2c007988 */ /* 0x0003e80008000404 */
[----:B------:R3:W-:Y:S04]  /*7ea0*/  STL.64 [R1+0x118], R82 ;  /* 0x0001185201007387 */ /* 0x0007e80000100a00 */
[----:B------:R-:W-:Y:S01]  /*7eb0*/  STS.U16 [R44+UR4+0x11480], R28 ;  /* 0x0114801c2c007988 */ /* 0x000fe20008000404 */
[----:B-1----:R-:W-:-:S03]  /*7ec0*/  LOP3.LUT R26, R198, 0x30, RZ, 0x3c, !PT ;  /* 0x00000030c61a7812 */ /* 0x002fc600078e3cff */
[----:B--2---:R-:W-:Y:S01]  /*7ed0*/  STS.U16 [R42+UR4+0x10100], R24 ;  /* 0x010100182a007988 */ /* 0x004fe20008000404 */
[----:B---3--:R-:W-:-:S03]  /*7ee0*/  LEA R82, P3, R30, R217, 0x1 ;  /* 0x000000d91e527211 */ /* 0x008fc600078608ff */
[----:B------:R1:W-:Y:S04]  /*7ef0*/  STS.U16 [R42+UR4+0x11100], R22 ;  /* 0x011100162a007988 */ /* 0x0003e80008000404 */
[----:B------:R-:W-:Y:S01]  /*7f00*/  STS.U16 [R42+UR4+0x10500], R21 ;  /* 0x010500152a007988 */ /* 0x000fe20008000404 */
[----:B------:R-:W-:-:S03]  /*7f10*/  LEA.HI.X.SX32 R83, R30, R47, 0x1, P3 ;  /* 0x0000002f1e537211 */ /* 0x000fc600018f0eff */
[----:B------:R2:W-:Y:S01]  /*7f20*/  STL.64 [R1+0x110], R80 ;  /* 0x0001105001007387 */ /* 0x0005e20000100a00 */
[----:B-1----:R-:W-:-:S03]  /*7f30*/  LOP3.LUT R22, R198, 0x40, RZ, 0x3c, !PT ;  /* 0x00000040c6167812 */ /* 0x002fc600078e3cff */
[----:B------:R-:W-:Y:S01]  /*7f40*/  STS.U16 [R42+UR4+0x11500], R23 ;  /* 0x011500172a007988 */ /* 0x000fe20008000404 */
[----:B------:R-:W-:-:S03]  /*7f50*/  LEA R30, R65, R36, 0x3 ;  /* 0x00000024411e7211 */ /* 0x000fc600078e18ff */
[----:B------:R-:W-:Y:S01]  /*7f60*/  STS.U16 [R26+UR4+0x10180], R25 ;  /* 0x010180191a007988 */ /* 0x000fe20008000404 */
[----:B--2---:R-:W-:-:S03]  /*7f70*/  LEA R80, P4, R32, R217, 0x1 ;  /* 0x000000d920507211 */ /* 0x004fc600078808ff */
[----:B------:R1:W-:Y:S01]  /*7f80*/  STS.U16 [R26+UR4+0x11180], R18 ;  /* 0x011180121a007988 */ /* 0x0003e20008000404 */
[----:B------:R-:W-:-:S03]  /*7f90*/  LEA R248, P3, R38, R217, 0x1 ;  /* 0x000000d926f87211 */ /* 0x000fc600078608ff */
[----:B------:R-:W-:Y:S01]  /*7fa0*/  STS.U16 [R26+UR4+0x10580], R20 ;  /* 0x010580141a007988 */ /* 0x000fe20008000404 */
[----:B------:R-:W-:-:S03]  /*7fb0*/  LEA.HI.X.SX32 R81, R32, R47, 0x1, P4 ;  /* 0x0000002f20517211 */ /* 0x000fc600020f0eff */
[----:B------:R-:W-:Y:S01]  /*7fc0*/  STS.U16 [R26+UR4+0x11580], R19 ;  /* 0x011580131a007988 */ /* 0x000fe20008000404 */
[----:B-1----:R-:W-:-:S03]  /*7fd0*/  LOP3.LUT R18, R198, 0x50, RZ, 0x3c, !PT ;  /* 0x00000050c6127812 */ /* 0x002fc600078e3cff */
[----:B------:R1:W-:Y:S01]  /*7fe0*/  STS.U16 [R22+UR4+0x10200], R13 ;  /* 0x0102000d16007988 */ /* 0x0003e20008000404 */
[----:B------:R-:W-:Y:S02]  /*7ff0*/  LEA R32, R67, R30, 0x3 ;  /* 0x0000001e43207211 */ /* 0x000fe400078e18ff */
[-C--:B------:R-:W-:Y:S01]  /*8000*/  LEA R250, P5, R45, R217.reuse, 0x1 ;  /* 0x000000d92dfa7211 */ /* 0x080fe200078a08ff */
[----:B------:R-:W-:Y:S01]  /*8010*/  STS.U16 [R22+UR4+0x11200], R15 ;  /* 0x0112000f16007988 */ /* 0x000fe20008000404 */
[----:B------:R-:W-:-:S03]  /*8020*/  LEA R244, P4, R39, R217, 0x1 ;  /* 0x000000d927f47211 */ /* 0x000fc600078808ff */
[----:B------:R-:W-:Y:S01]  /*8030*/  STS.U16 [R22+UR4+0x10600], R16 ;  /* 0x0106001016007988 */ /* 0x000fe20008000404 */
[----:B------:R-:W-:Y:S02]  /*8040*/  LEA.HI.X.SX32 R249, R38, R47, 0x1, P3 ;  /* 0x0000002f26f97211 */ /* 0x000fe400018f0eff */
[----:B-1----:R-:W-:Y:S01]  /*8050*/  LOP3.LUT R13, R198, 0x60, RZ, 0x3c, !PT ;  /* 0x00000060c60d7812 */ /* 0x002fe200078e3cff */
[----:B------:R-:W-:Y:S01]  /*8060*/  STS.U16 [R22+UR4+0x11600], R14 ;  /* 0x0116000e16007988 */ /* 0x000fe20008000404 */
[----:B------:R-:W-:Y:S01]  /*8070*/  LEA R38, R69, R32, 0x4 ;  /* 0x0000002045267211 */ /* 0x000fe200078e20ff */
[----:B------:R-:W-:-:S04]  /*8080*/  @!UP1 UIADD3 UR14, UPT, UPT, -UR14, 0x100000, URZ ;  /* 0x001000000e0e9890 */ /* 0x000fc8000fffe1ff */
[----:B------:R-:W-:Y:S02]  /*8090*/  @!UP1 USHF.L.U32 UR15, UR14, 0xb, URZ ;  /* 0x0000000b0e0f9899 */ /* 0x000fe400080006ff */
[----:B------:R-:W-:Y:S01]  /*80a0*/  @!UP1 USHF.L.U32 UR14, UR14, 0x1, URZ ;  /* 0x000000010e0e9899 */ /* 0x000fe200080006ff */
[----:B------:R-:W-:Y:S01]  /*80b0*/  STS.U16 [R18+UR4+0x10280], R17 ;  /* 0x0102801112007988 */ /* 0x000fe20008000404 */
[----:B------:R-:W-:-:S03]  /*80c0*/  LEA.HI.X.SX32 R251, R45, R47, 0x1, P5 ;  /* 0x0000002f2dfb7211 */ /* 0x000fc600028f0eff */
[----:B------:R-:W-:Y:S01]  /*80d0*/  STS.U16 [R18+UR4+0x11280], R12 ;  /* 0x0112800c12007988 */ /* 0x000fe20008000404 */
[----:B------:R-:W-:Y:S02]  /*80e0*/  LEA R242, P5, R40, R217, 0x1 ;  /* 0x000000d928f27211 */ /* 0x000fe400078a08ff */
[----:B------:R-:W-:Y:S01]  /*80f0*/  LEA.HI.X.SX32 R245, R39, R47, 0x1, P4 ;  /* 0x0000002f27f57211 */ /* 0x000fe200020f0eff */
[----:B------:R1:W-:Y:S01]  /*8100*/  STS.U16 [R18+UR4+0x10680], R10 ;  /* 0x0106800a12007988 */ /* 0x0003e20008000404 */
[----:B------:R-:W-:-:S03]  /*8110*/  LEA R238, P4, R34, R217, 0x1 ;  /* 0x000000d922ee7211 */ /* 0x000fc600078808ff */
[----:B------:R2:W-:Y:S01]  /*8120*/  STS.U16 [R18+UR4+0x11680], R11 ;  /* 0x0116800b12007988 */ /* 0x0005e20008000404 */
[----:B------:R-:W-:-:S03]  /*8130*/  LEA R39, R71, R38, 0x3 ;  /* 0x0000002647277211 */ /* 0x000fc600078e18ff */
[----:B------:R2:W-:Y:S01]  /*8140*/  STS.U16 [R13+UR4+0x10300], R2 ;  /* 0x010300020d007988 */ /* 0x0005e20008000404 */
[----:B-1----:R-:W-:-:S03]  /*8150*/  LOP3.LUT R10, R198, 0x70, RZ, 0x3c, !PT ;  /* 0x00000070c60a7812 */ /* 0x002fc600078e3cff */
[----:B------:R2:W-:Y:S01]  /*8160*/  STS.U16 [R13+UR4+0x11300], R3 ;  /* 0x011300030d007988 */ /* 0x0005e20008000404 */
[----:B------:R-:W-:Y:S01]  /*8170*/  LEA.HI.X.SX32 R243, R40, R47, 0x1, P5 ;  /* 0x0000002f28f37211 */ /* 0x000fe200028f0eff */
[----:B------:R-:W-:Y:S01]  /*8180*/  VOTEU.ALL UP3, P1 ;  /* 0x0000000000ff7886 */ /* 0x000fe20000860000 */
[-C--:B------:R-:W-:Y:S01]  /*8190*/  LEA R240, P3, R41, R217.reuse, 0x1 ;  /* 0x000000d929f07211 */ /* 0x080fe200078608ff */
[----:B------:R2:W-:Y:S01]  /*81a0*/  STS.U16 [R13+UR4+0x10700], R4 ;  /* 0x010700040d007988 */ /* 0x0005e20008000404 */
[----:B------:R-:W-:Y:S02]  /*81b0*/  LEA R236, P5, R36, R217, 0x1 ;  /* 0x000000d924ec7211 */ /* 0x000fe400078a08ff */
[----:B------:R-:W-:Y:S01]  /*81c0*/  LEA.HI.X.SX32 R239, R34, R47, 0x1, P4 ;  /* 0x0000002f22ef7211 */ /* 0x000fe200020f0eff */
[----:B------:R2:W-:Y:S01]  /*81d0*/  STS.U16 [R13+UR4+0x11700], R5 ;  /* 0x011700050d007988 */ /* 0x0005e20008000404 */
[----:B------:R-:W-:-:S03]  /*81e0*/  LEA R34, R54, R39, 0x3 ;  /* 0x0000002736227211 */ /* 0x000fc600078e18ff */
[----:B------:R2:W-:Y:S01]  /*81f0*/  STS.U16 [R10+UR4+0x10380], R6 ;  /* 0x010380060a007988 */ /* 0x0005e20008000404 */
[----:B------:R-:W-:-:S03]  /*8200*/  LEA.HI.X.SX32 R241, R41, R47, 0x1, P3 ;  /* 0x0000002f29f17211 */ /* 0x000fc600018f0eff */
[----:B------:R2:W-:Y:S01]  /*8210*/  STS.U16 [R10+UR4+0x11380], R7 ;  /* 0x011380070a007988 */ /* 0x0005e20008000404 */
[----:B------:R-:W-:-:S03]  /*8220*/  LEA.HI.X.SX32 R237, R36, R47, 0x1, P5 ;  /* 0x0000002f24ed7211 */ /* 0x000fc600028f0eff */
[----:B------:R2:W-:Y:S01]  /*8230*/  STS.U16 [R10+UR4+0x10780], R8 ;  /* 0x010780080a007988 */ /* 0x0005e20008000404 */
[----:B------:R-:W-:-:S03]  /*8240*/  LEA R234, P3, R30, R217, 0x1 ;  /* 0x000000d91eea7211 */ /* 0x000fc600078608ff */
[----:B------:R2:W-:Y:S01]  /*8250*/  STS.U16 [R10+UR4+0x11780], R9 ;  /* 0x011780090a007988 */ /* 0x0005e20008000404 */
[----:B------:R-:W-:Y:S01]  /*8260*/  LEA R36, R73, R34, 0x3 ;  /* 0x0000002249247211 */ /* 0x000fe200078e18ff */
[----:B----4-:R1:W-:Y:S06]  /*8270*/  MEMBAR.ALL.CTA ;  /* 0x0000000000007992 */ /* 0x0103ec0000008000 */
[----:B-1----:R-:W-:Y:S04]  /*8280*/  FENCE.VIEW.ASYNC.S ;  /* 0x00000000000073c6 */ /* 0x002fe80000000000 */
[----:B------:R-:W1:Y:S02]  /*8290*/  FENCE.VIEW.ASYNC.S ;  /* 0x00000000000073c6 */ /* 0x000e640000000000 */
[----:B-1----:R2:W1:Y:S01]  /*82a0*/  @!UP3 SYNCS.EXCH.64 URZ, [UR4+0x12000], UR14 ;  /* 0x0120000e04ffb5b2 */ /* 0x0024620008000100 */
[----:B------:R-:W-:Y:S01]  /*82b0*/  LEA R232, P4, R32, R217, 0x1 ;  /* 0x000000d920e87211 */ /* 0x000fe200078808ff */
[----:B------:R2:W-:Y:S01]  /*82c0*/  STL.64 [R1+0x108], R82 ;  /* 0x0001085201007387 */ /* 0x0005e20000100a00 */
[----:B------:R-:W-:-:S03]  /*82d0*/  LEA.HI.X.SX32 R235, R30, R47, 0x1, P3 ;  /* 0x0000002f1eeb7211 */ /* 0x000fc600018f0eff */
[----:B------:R2:W-:Y:S01]  /*82e0*/  STL.64 [R1+0x100], R80 ;  /* 0x0001005001007387 */ /* 0x0005e20000100a00 */
[----:B------:R-:W-:Y:S01]  /*82f0*/  LEA R30, R75, R36, 0x3 ;  /* 0x000000244b1e7211 */ /* 0x000fe200078e18ff */
[----:B------:R-:W-:Y:S01]  /*8300*/  UISETP.EQ.U32.AND UP2, UPT, UR33, URZ, UP0 ;  /* 0x000000ff2100728c */ /* 0x000fe20008742070 */
[----:B------:R-:W-:Y:S02]  /*8310*/  LEA R228, P5, R38, R217, 0x1 ;  /* 0x000000d926e47211 */ /* 0x000fe400078a08ff */
[----:B------:R-:W-:Y:S02]  /*8320*/  LEA.HI.X.SX32 R233, R32, R47, 0x1, P4 ;  /* 0x0000002f20e97211 */ /* 0x000fe400020f0eff */
[----:B------:R-:W-:Y:S02]  /*8330*/  LEA R224, P4, R34, R217, 0x1 ;  /* 0x000000d922e07211 */ /* 0x000fe400078808ff */
[----:B------:R-:W-:Y:S02]  /*8340*/  LEA R32, R77, R30, 0x3 ;  /* 0x0000001e4d207211 */ /* 0x000fe400078e18ff */
[----:B------:R-:W-:-:S02]  /*8350*/  LEA.HI.X.SX32 R229, R38, R47, 0x1, P5 ;  /* 0x0000002f26e57211 */ /* 0x000fc400028f0eff */
[-C--:B------:R-:W-:Y:S02]  /*8360*/  LEA R226, P3, R39, R217.reuse, 0x1 ;  /* 0x000000d927e27211 */ /* 0x080fe400078608ff */
[----:B------:R-:W-:Y:S02]  /*8370*/  LEA R222, P5, R36, R217, 0x1 ;  /* 0x000000d924de7211 */ /* 0x000fe400078a08ff */
[-C--:B------:R-:W-:Y:S02]  /*8380*/  LEA.HI.X.SX32 R225, R34, R47.reuse, 0x1, P4 ;  /* 0x0000002f22e17211 */ /* 0x080fe400020f0eff */
[----:B------:R-:W-:Y:S01]  /*8390*/  LEA R34, R79, R32, 0x3 ;  /* 0x000000204f227211 */ /* 0x000fe200078e18ff */
[----:B------:R-:W-:Y:S01]  /*83a0*/  @!UP2 UIADD3 UR8, UPT, UPT, UR4, 0x10000, URZ ;  /* 0x000100000408a890 */ /* 0x000fe2000fffe0ff */
[-C--:B------:R-:W-:Y:S02]  /*83b0*/  LEA.HI.X.SX32 R227, R39, R47.reuse, 0x1, P3 ;  /* 0x0000002f27e37211 */ /* 0x080fe400018f0eff */
[----:B------:R-:W-:-:S02]  /*83c0*/  LEA.HI.X.SX32 R223, R36, R47, 0x1, P5 ;  /* 0x0000002f24df7211 */ /* 0x000fc400028f0eff */
[-C--:B------:R-:W-:Y:S02]  /*83d0*/  LEA R220, P3, R30, R217.reuse, 0x1 ;  /* 0x000000d91edc7211 */ /* 0x080fe400078608ff */
[-C--:B------:R-:W-:Y:S02]  /*83e0*/  LEA R218, P4, R32, R217.reuse, 0x1 ;  /* 0x000000d920da7211 */ /* 0x080fe400078808ff */
[----:B------:R-:W-:Y:S01]  /*83f0*/  LEA R216, P5, R34, R217, 0x1 ;  /* 0x000000d922d87211 */ /* 0x000fe200078a08ff */
[----:B0-----:R-:W-:Y:S01]  /*8400*/  @!UP2 USHF.R.U32.HI UR13, URZ, 0x4, UR8 ;  /* 0x00000004ff0da899 */ /* 0x001fe20008011608 */
[-C--:B------:R-:W-:Y:S02]  /*8410*/  LEA.HI.X.SX32 R221, R30, R47.reuse, 0x1, P3 ;  /* 0x0000002f1edd7211 */ /* 0x080fe400018f0eff */
[-C--:B------:R-:W-:Y:S02]  /*8420*/  LEA.HI.X.SX32 R219, R32, R47.reuse, 0x1, P4 ;  /* 0x0000002f20db7211 */ /* 0x080fe400020f0eff */
[----:B------:R-:W-:-:S02]  /*8430*/  LEA.HI.X.SX32 R217, R34, R47, 0x1, P5 ;  /* 0x0000002f22d97211 */ /* 0x000fc400028f0eff */
[----:B------:R-:W-:Y:S02]  /*8440*/  PRMT R21, RZ, 0x7610, R21 ;  /* 0x00007610ff157816 */ /* 0x000fe40000000015 */
[----:B------:R-:W-:Y:S02]  /*8450*/  PRMT R23, RZ, 0x7610, R23 ;  /* 0x00007610ff177816 */ /* 0x000fe40000000017 */
[----:B------:R-:W-:Y:S02]  /*8460*/  PRMT R25, RZ, 0x7610, R25 ;  /* 0x00007610ff197816 */ /* 0x000fe40000000019 */
[----:B------:R-:W-:Y:S02]  /*8470*/  PRMT R27, RZ, 0x7610, R27 ;  /* 0x00007610ff1b7816 */ /* 0x000fe4000000001b */
[----:B------:R-:W-:Y:S02]  /*8480*/  PRMT R29, RZ, 0x7610, R29 ;  /* 0x00007610ff1d7816 */ /* 0x000fe4000000001d */
[----:B------:R-:W-:-:S02]  /*8490*/  PRMT R31, RZ, 0x7610, R31 ;  /* 0x00007610ff1f7816 */ /* 0x000fc4000000001f */
        /* <DEDUP_REMOVED lines=25> */
[----:B------:R-:W-:Y:S01]  /*8630*/  PRMT R143, RZ, 0x7610, R143 ;  /* 0x00007610ff8f7816 */ /* 0x000fe2000000008f */
[----:B------:R-:W-:Y:S01]  /*8640*/  UMOV UR12, URZ ;  /* 0x000000ff000c7c82 */ /* 0x000fe20008000000 */
[----:B------:R-:W-:Y:S02]  /*8650*/  UIADD3 UR31, UPT, UPT, UR4, 0x12000, URZ ;  /* 0x00012000041f7890 */ /* 0x000fe4000fffe0ff */
[----:B------:R-:W-:Y:S02]  /*8660*/  UIADD3 UR8, UPT, UPT, UR5, 0x100, URZ ;  /* 0x0000010005087890 */ /* 0x000fe4000fffe0ff */
[----:B------:R-:W-:Y:S01]  /*8670*/  @!UP2 USGXT.U32 UR13, UR13, 0xe ;  /* 0x0000000e0d0da89a */ /* 0x000fe20008000000 */
[----:B-1----:R-:W-:Y:S06]  /*8680*/  BAR.SYNC.DEFER_BLOCKING 0x0 ;  /* 0x0000000000007b1d */ /* 0x002fec0000010000 */
[----:B--2---:R-:W-:Y:S05]  /*8690*/  BRA.U !UP2, `(.L_x_6) ;  /* 0x000000050a947547 */ /* 0x004fea000b800000 */
[----:B------:R-:W-:Y:S02]  /*86a0*/  USHF.R.U32.HI UR64, URZ, 0x4, UR4 ;  /* 0x00000004ff407899 */ /* 0x000fe40008011604 */
[----:B------:R-:W-:Y:S02]  /*86b0*/  UIADD3 UR13, UPT, UPT, UR4, 0x10000, URZ ;  /* 0x00010000040d7890 */ /* 0x000fe4000fffe0ff */
[----:B------:R-:W-:Y:S02]  /*86c0*/  USGXT.U32 UR64, UR64, 0xe ;  /* 0x0000000e4040789a */ /* 0x000fe40008000000 */
[----:B------:R-:W-:Y:S01]  /*86d0*/  USHF.R.U32.HI UR13, URZ, 0x4, UR13 ;  /* 0x00000004ff0d7899 */ /* 0x000fe2000801160d */
[----:B------:R-:W-:Y:S01]  /*86e0*/  UMOV UR16, UR31 ;  /* 0x0000001f00107c82 */ /* 0x000fe20008000000 */
[----:B------:R-:W-:Y:S02]  /*86f0*/  UMOV UR17, URZ ;  /* 0x000000ff00117c82 */ /* 0x000fe40008000000 */
[----:B------:R-:W-:Y:S01]  /*8700*/  USGXT.U32 UR13, UR13, 0xe ;  /* 0x0000000e0d0d789a */ /* 0x000fe20008000000 */
[----:B------:R-:W-:Y:S01]  /*8710*/  UMOV UR30, UR16 ;  /* 0x00000010001e7c82 */ /* 0x000fe20008000000 */
[----:B------:R-:W-:Y:S01]  /*8720*/  UIADD3 UR16, UP3, UPT, UR64, 0x8000080, URZ ;  /* 0x0800008040107890 */ /* 0x000fe2000ff7e0ff */
[----:B------:R-:W-:Y:S01]  /*8730*/  UMOV UR22, URZ ;  /* 0x000000ff00167c82 */ /* 0x000fe20008000000 */
[----:B------:R-:W-:-:S02]  /*8740*/  ULOP3.LUT UR64, UR64, 0x8000000, URZ, 0xfc, !UPT ;  /* 0x0800000040407892 */ /* 0x000fc4000f8efcff */
[----:B------:R-:W-:Y:S02]  /*8750*/  UIADD3.X UR17, UPT, UPT, UR22, 0x40004040, URZ, UP3, !UPT ;  /* 0x4000404016117890 */ /* 0x000fe40009ffe4ff */
[----:B------:R-:W-:Y:S02]  /*8760*/  UIADD3 UR58, UP3, UPT, UR13, 0x2, URZ ;  /* 0x000000020d3a7890 */ /* 0x000fe4000ff7e0ff */
[----:B------:R-:W-:Y:S02]  /*8770*/  UIADD3 UR60, UP6, UPT, UR13, 0x4, URZ ;  /* 0x000000040d3c7890 */ /* 0x000fe4000ffde0ff */
[----:B------:R-:W-:Y:S02]  /*8780*/  UIADD3.X UR59, UPT, UPT, UR12, 0x40004040, URZ, UP3, !UPT ;  /* 0x400040400c3b7890 */ /* 0x000fe40009ffe4ff */
[----:B------:R-:W-:Y:S02]  /*8790*/  UIADD3 UR52, UP5, UPT, UR13, 0x6, URZ ;  /* 0x000000060d347890 */ /* 0x000fe4000ffbe0ff */
[----:B------:R-:W-:Y:S01]  /*87a0*/  UIADD3 UR26, UP4, UPT, UR13, 0x80, URZ ;  /* 0x000000800d1a7890 */ /* 0x000fe2000ff9e0ff */
[----:B------:R-:W-:Y:S01]  /*87b0*/  UMOV UR62, 0x0 ;  /* 0x00000000003e7882 */ /* 0x000fe20000000000 */
[----:B------:R-:W-:Y:S01]  /*87c0*/  UMOV UR63, 0x8048010 ;  /* 0x08048010003f7882 */ /* 0x000fe20000000000 */
[----:B------:R-:W-:-:S02]  /*87d0*/  UIADD3 UR40, UP3, UPT, UR13, 0x82, URZ ;  /* 0x000000820d287890 */ /* 0x000fc4000ff7e0ff */
[----:B------:R-:W-:Y:S01]  /*87e0*/  UIADD3.X UR61, UPT, UPT, UR12, 0x40004040, URZ, UP6, !UPT ;  /* 0x400040400c3d7890 */ /* 0x000fe2000b7fe4ff */
[----:B------:R-:W-:Y:S01]  /*87f0*/  UMOV UR66, UR13 ;  /* 0x0000000d00427c82 */ /* 0x000fe20008000000 */
[----:B------:R-:W-:Y:S01]  /*8800*/  UMOV UR67, 0x40004040 ;  /* 0x4000404000437882 */ /* 0x000fe20000000000 */
[----:B------:R-:W-:Y:S01]  /*8810*/  UMOV UR65, 0x40004040 ;  /* 0x4000404000417882 */ /* 0x000fe20000000000 */
[----:B------:R-:W-:Y:S01]  /*8820*/  UIADD3.64 UR70, UPT, UPT, UR16, 0x80, URZ ;  /* 0x0000008010467897 */ /* 0x000fe2000fffe0ff */
[----:B------:R0:W-:Y:S01]  /*8830*/  UTCHMMA gdesc[UR64], gdesc[UR66], tmem[UR8], tmem[UR62], idesc[UR63], !UPT ;  /* 0x00ff3e42400075ea */ /* 0x0001e2000f800008 */
[----:B------:R-:W-:Y:S02]  /*8840*/  UIADD3 UR22, UP6, UPT, UR13, 0x84, URZ ;  /* 0x000000840d167890 */ /* 0x000fe4000ffde0ff */
[----:B------:R-:W-:Y:S01]  /*8850*/  UIADD3.X UR53, UPT, UPT, UR12, 0x40004040, URZ, UP5, !UPT ;  /* 0x400040400c357890 */ /* 0x000fe2000affe4ff */
[----:B------:R-:W-:Y:S01]  /*8860*/  UMOV UR56, 0x0 ;  /* 0x0000000000387882 */ /* 0x000fe20000000000 */
[----:B------:R-:W-:Y:S01]  /*8870*/  UMOV UR57, 0x8048010 ;  /* 0x0804801000397882 */ /* 0x000fe20000000000 */
[----:B------:R-:W-:Y:S01]  /*8880*/  UIADD3 UR50, UP5, UPT, UR13, 0x86, URZ ;  /* 0x000000860d327890 */ /* 0x000fe2000ffbe0ff */
[----:B------:R1:W-:Y:S01]  /*8890*/  UTCHMMA gdesc[UR16], gdesc[UR58], tmem[UR8], tmem[UR56], idesc[UR57], UPT ;  /* 0x00ff383a100075ea */ /* 0x0003e2000b800008 */
[----:B------:R-:W-:-:S02]  /*88a0*/  UIADD3.64 UR76, UPT, UPT, UR16, 0x100, URZ ;  /* 0x00000100104c7897 */ /* 0x000fc4000fffe0ff */
[----:B------:R-:W-:Y:S02]  /*88b0*/  UIADD3.X UR27, UPT, UPT, UR12, 0x40004040, URZ, UP4, !UPT ;  /* 0x400040400c1b7890 */ /* 0x000fe4000a7fe4ff */
[----:B0-----:R-:W-:Y:S02]  /*88c0*/  UIADD3.64 UR62, UPT, UPT, UR16, 0x180, URZ ;  /* 0x00000180103e7897 */ /* 0x001fe4000fffe0ff */
[----:B------:R-:W-:Y:S02]  /*88d0*/  UIADD3 UR46, UP4, UPT, UR13, 0x100, URZ ;  /* 0x000001000d2e7890 */ /* 0x000fe4000ff9e0ff */
[----:B------:R-:W-:Y:S02]  /*88e0*/  UIADD3.X UR41, UPT, UPT, UR12, 0x40004040, URZ, UP3, !UPT ;  /* 0x400040400c297890 */ /* 0x000fe40009ffe4ff */
[----:B------:R-:W-:Y:S02]  /*88f0*/  UIADD3.64 UR64, UPT, UPT, UR16, 0x200, URZ ;  /* 0x0000020010407897 */ /* 0x000fe4000fffe0ff */
[----:B------:R-:W-:-:S02]  /*8900*/  UIADD3 UR42, UP3, UPT, UR13, 0x102, URZ ;  /* 0x000001020d2a7890 */ /* 0x000fc4000ff7e0ff */
[----:B------:R-:W-:Y:S02]  /*8910*/  UIADD3.X UR23, UPT, UPT, UR12, 0x40004040, URZ, UP6, !UPT ;  /* 0x400040400c177890 */ /* 0x000fe4000b7fe4ff */
[----:B-1----:R-:W-:Y:S02]  /*8920*/  UIADD3.64 UR56, UPT, UPT, UR16, 0x280, URZ ;  /* 0x0000028010387897 */ /* 0x002fe4000fffe0ff */
[----:B------:R-:W-:Y:S02]  /*8930*/  UIADD3 UR38, UP6, UPT, UR13, 0x104, URZ ;  /* 0x000001040d267890 */ /* 0x000fe4000ffde0ff */
[----:B------:R-:W-:Y:S01]  /*8940*/  UIADD3.X UR51, UPT, UPT, UR12, 0x40004040, URZ, UP5, !UPT ;  /* 0x400040400c337890 */ /* 0x000fe2000affe4ff */
[----:B------:R-:W-:Y:S01]  /*8950*/  UMOV UR54, 0x0 ;  /* 0x0000000000367882 */ /* 0x000fe20000000000 */
[----:B------:R-:W-:Y:S01]  /*8960*/  UMOV UR55, 0x8048010 ;  /* 0x0804801000377882 */ /* 0x000fe20000000000 */
[----:B------:R-:W-:Y:S01]  /*8970*/  UIADD3 UR28, UP5, UPT, UR13, 0x106, URZ ;  /* 0x000001060d1c7890 */ /* 0x000fe2000ffbe0ff */
[----:B------:R0:W-:Y:S01]  /*8980*/  UTCHMMA gdesc[UR70], gdesc[UR60], tmem[UR8], tmem[UR54], idesc[UR55], UPT ;  /* 0x00ff363c460075ea */ /* 0x0001e2000b800008 */
[----:B------:R-:W-:-:S02]  /*8990*/  UIADD3.X UR47, UPT, UPT, UR12, 0x40004040, URZ, UP4, !UPT ;  /* 0x400040400c2f7890 */ /* 0x000fc4000a7fe4ff */
[----:B------:R-:W-:Y:S01]  /*89a0*/  UIADD3.64 UR58, UPT, UPT, UR16, 0x300, URZ ;  /* 0x00000300103a7897 */ /* 0x000fe2000fffe0ff */
[----:B------:R-:W-:Y:S01]  /*89b0*/  UMOV UR44, 0x0 ;  /* 0x00000000002c7882 */ /* 0x000fe20000000000 */
[----:B------:R-:W-:Y:S01]  /*89c0*/  UMOV UR45, 0x8048010 ;  /* 0x08048010002d7882 */ /* 0x000fe20000000000 */
[----:B------:R-:W-:Y:S01]  /*89d0*/  UIADD3 UR24, UP4, UPT, UR13, 0x180, URZ ;  /* 0x000001800d187890 */ /* 0x000fe2000ff9e0ff */
[----:B------:R1:W-:Y:S01]  /*89e0*/  UTCHMMA gdesc[UR76], gdesc[UR52], tmem[UR8], tmem[UR44], idesc[UR45], UPT ;  /* 0x00ff2c344c0075ea */ /* 0x0003e2000b800008 */
[----:B------:R-:W-:Y:S02]  /*89f0*/  UIADD3.X UR43, UPT, UPT, UR12, 0x40004040, URZ, UP3, !UPT ;  /* 0x400040400c2b7890 */ /* 0x000fe40009ffe4ff */
[----:B------:R-:W-:Y:S01]  /*8a00*/  UIADD3.64 UR66, UPT, UPT, UR16, 0x380, URZ ;  /* 0x0000038010427897 */ /* 0x000fe2000fffe0ff */
[----:B------:R-:W-:Y:S01]  /*8a10*/  UMOV UR48, 0x0 ;  /* 0x0000000000307882 */ /* 0x000fe20000000000 */
[----:B------:R-:W-:Y:S01]  /*8a20*/  UMOV UR49, 0x8048010 ;  /* 0x0804801000317882 */ /* 0x000fe20000000000 */
[----:B------:R-:W-:Y:S01]  /*8a30*/  UIADD3 UR68, UP3, UPT, UR13, 0x182, URZ ;  /* 0x000001820d447890 */ /* 0x000fe2000ff7e0ff */
[----:B------:R2:W-:Y:S01]  /*8a40*/  UTCHMMA gdesc[UR62], gdesc[UR26], tmem[UR8], tmem[UR48], idesc[UR49], UPT ;  /* 0x00ff301a3e0075ea */ /* 0x0005e2000b800008 */
[----:B------:R-:W-:-:S02]  /*8a50*/  UIADD3.X UR39, UPT, UPT, UR12, 0x40004040, URZ, UP6, !UPT ;  /* 0x400040400c277890 */ /* 0x000fc4000b7fe4ff */
[----:B0-----:R-:W-:Y:S01]  /*8a60*/  UIADD3.64 UR60, UPT, UPT, UR16, 0x400, URZ ;  /* 0x00000400103c7897 */ /* 0x001fe2000fffe0ff */
[----:B------:R-:W-:Y:S01]  /*8a70*/  UMOV UR34, 0x0 ;  /* 0x0000000000227882 */ /* 0x000fe20000000000 */
[----:B------:R-:W-:Y:S01]  /*8a80*/  UMOV UR35, 0x8048010 ;  /* 0x0804801000237882 */ /* 0x000fe20000000000 */
[----:B------:R-:W-:Y:S01]  /*8a90*/  UIADD3 UR72, UP6, UPT, UR13, 0x184, URZ ;  /* 0x000001840d487890 */ /* 0x000fe2000ffde0ff */
[----:B------:R-:W-:Y:S01]  /*8aa0*/  UTCHMMA gdesc[UR64], gdesc[UR40], tmem[UR8], tmem[UR34], idesc[UR35], UPT ;  /* 0x00ff2228400075ea */ /* 0x000fe2000b800008 */
[----:B------:R-:W-:Y:S02]  /*8ab0*/  UIADD3.X UR29, UPT, UPT, UR12, 0x40004040, URZ, UP5, !UPT ;  /* 0x400040400c1d7890 */ /* 0x000fe4000affe4ff */
[----:B------:R-:W-:Y:S02]  /*8ac0*/  UIADD3.64 UR54, UPT, UPT, UR16, 0x480, URZ ;  /* 0x0000048010367897 */ /* 0x000fe4000fffe0ff */
[----:B------:R-:W-:Y:S01]  /*8ad0*/  UIADD3 UR74, UP5, UPT, UR13, 0x186, URZ ;  /* 0x000001860d4a7890 */ /* 0x000fe2000ffbe0ff */
[----:B-1----:R-:W-:Y:S01]  /*8ae0*/  UMOV UR52, 0x0 ;  /* 0x0000000000347882 */ /* 0x002fe20000000000 */
[----:B------:R-:W-:Y:S01]  /*8af0*/  UMOV UR53, 0x8048010 ;  /* 0x0804801000357882 */ /* 0x000fe20000000000 */
[----:B------:R-:W-:Y:S01]  /*8b00*/  UIADD3.64 UR70, UPT, UPT, UR16, 0x500, URZ ;  /* 0x0000050010467897 */ /* 0x000fe2000fffe0ff */
[----:B------:R0:W-:Y:S01]  /*8b10*/  UTCHMMA gdesc[UR56], gdesc[UR22], tmem[UR8], tmem[UR52], idesc[UR53], UPT ;  /* 0x00ff3416380075ea */ /* 0x0001e2000b800008 */
[----:B------:R-:W-:Y:S01]  /*8b20*/  UIADD3.X UR25, UPT, UPT, UR12, 0x40004040, URZ, UP4, !UPT ;  /* 0x400040400c197890 */ /* 0x000fe2000a7fe4ff */
[----:B------:R1:W-:Y:S01]  /*8b30*/  UTCHMMA gdesc[UR58], gdesc[UR50], tmem[UR8], tmem[UR48], idesc[UR49], UPT ;  /* 0x00ff30323a0075ea */ /* 0x0003e2000b800008 */
[----:B--2---:R-:W-:-:S02]  /*8b40*/  UIADD3.64 UR26, UPT, UPT, UR16, 0x580, URZ ;  /* 0x00000580101a7897 */ /* 0x004fc4000fffe0ff */
[----:B------:R-:W-:Y:S02]  /*8b50*/  UIADD3.X UR69, UPT, UPT, UR12, 0x40004040, URZ, UP3, !UPT ;  /* 0x400040400c457890 */ /* 0x000fe40009ffe4ff */
[----:B------:R-:W-:Y:S02]  /*8b60*/  UIADD3.64 UR44, UPT, UPT, UR16, 0x600, URZ ;  /* 0x00000600102c7897 */ /* 0x000fe4000fffe0ff */
[----:B------:R-:W-:Y:S02]  /*8b70*/  UIADD3.X UR73, UPT, UPT, UR12, 0x40004040, URZ, UP6, !UPT ;  /* 0x400040400c497890 */ /* 0x000fe4000b7fe4ff */
[----:B0-----:R-:W-:Y:S02]  /*8b80*/  UIADD3.64 UR52, UPT, UPT, UR16, 0x680, URZ ;  /* 0x0000068010347897 */ /* 0x001fe4000fffe0ff */
[----:B------:R-:W-:Y:S01]  /*8b90*/  UIADD3.X UR75, UPT, UPT, UR12, 0x40004040, URZ, UP5, !UPT ;  /* 0x400040400c4b7890 */ /* 0x000fe2000affe4ff */
[----:B------:R-:W-:Y:S01]  /*8ba0*/  UMOV UR76, 0x0 ;  /* 0x00000000004c7882 */ /* 0x000fe20000000000 */
[----:B------:R-:W-:Y:S01]  /*8bb0*/  UMOV UR77, 0x8048010 ;  /* 0x08048010004d7882 */ /* 0x000fe20000000000 */
[----:B------:R-:W-:Y:S01]  /*8bc0*/  UIADD3.64 UR16, UPT, UPT, UR16, 0x700, URZ ;  /* 0x0000070010107897 */ /* 0x000fe2000fffe0ff */
[----:B------:R1:W-:Y:S01]  /*8bd0*/  UTCHMMA gdesc[UR66], gdesc[UR46], tmem[UR8], tmem[UR76], idesc[UR77], UPT ;  /* 0x00ff4c2e420075ea */ /* 0x0003e2000b800008 */
[----:B------:R-:W-:Y:S01]  /*8be0*/  UMOV UR62, 0x0 ;  /* 0x00000000003e7882 */ /* 0x000fe20000000000 */
[----:B------:R-:W-:Y:S01]  /*8bf0*/  UMOV UR63, 0x8048010 ;  /* 0x08048010003f7882 */ /* 0x000fe20000000000 */
[----:B------:R1:W-:Y:S01]  /*8c00*/  UTCHMMA gdesc[UR60], gdesc[UR42], tmem[UR8], tmem[UR34], idesc[UR35], UPT ;  /* 0x00ff222a3c0075ea */ /* 0x0003e2000b800008 */
[----:B------:R1:W-:Y:S01]  /*8c10*/  UTCHMMA gdesc[UR54], gdesc[UR38], tmem[UR8], tmem[UR62], idesc[UR63], UPT ;  /* 0x00ff3e26360075ea */ /* 0x0003e2000b800008 */
[----:B------:R-:W-:Y:S01]  /*8c20*/  UMOV UR20, 0x0 ;  /* 0x0000000000147882 */ /* 0x000fe20000000000 */
[----:B------:R-:W-:Y:S01]  /*8c30*/  UMOV UR21, 0x8048010 ;  /* 0x0804801000157882 */ /* 0x000fe20000000000 */
[----:B------:R1:W-:Y:S01]  /*8c40*/  UTCHMMA gdesc[UR70], gdesc[UR28], tmem[UR8], tmem[UR48], idesc[UR49], UPT ;  /* 0x00ff301c460075ea */ /* 0x0003e2000b800008 */
[----:B------:R-:W-:Y:S01]  /*8c50*/  UMOV UR18, 0x0 ;  /* 0x0000000000127882 */ /* 0x000fe20000000000 */
[----:B------:R-:W-:Y:S01]  /*8c60*/  UMOV UR19, 0x8048010 ;  /* 0x0804801000137882 */ /* 0x000fe20000000000 */
[----:B------:R1:W-:Y:S01]  /*8c70*/  UTCHMMA gdesc[UR26], gdesc[UR24], tmem[UR8], tmem[UR76], idesc[UR77], UPT ;  /* 0x00ff4c181a0075ea */ /* 0x0003e2000b800008 */
[----:B------:R-:W-:Y:S01]  /*8c80*/  UMOV UR14, 0x0 ;  /* 0x00000000000e7882 */ /* 0x000fe20000000000 */
[----:B------:R-:W-:Y:S01]  /*8c90*/  UMOV UR15, 0x8048010 ;  /* 0x08048010000f7882 */ /* 0x000fe20000000000 */
[----:B------:R1:W-:Y:S01]  /*8ca0*/  UTCHMMA gdesc[UR44], gdesc[UR68], tmem[UR8], tmem[UR20], idesc[UR21], UPT ;  /* 0x00ff14442c0075ea */ /* 0x0003e2000b800008 */
[----:B------:R1:W-:Y:S01]  /*8cb0*/  UTCHMMA gdesc[UR52], gdesc[UR72], tmem[UR8], tmem[UR18], idesc[UR19], UPT ;  /* 0x00ff1248340075ea */ /* 0x0003e2000b800008 */
[----:B------:R1:W-:Y:S01]  /*8cc0*/  UTCHMMA gdesc[UR16], gdesc[UR74], tmem[UR8], tmem[UR14], idesc[UR15], UPT ;  /* 0x00ff0e4a100075ea */ /* 0x0003e2000b800008 */
[----:B------:R1:W-:Y:S01]  /*8cd0*/  UTCBAR [UR30], URZ ;  /* 0x000000ff1e0073e9 */ /* 0x0003e200080000ff */
[----:B------:R-:W-:Y:S01]  /*8ce0*/  NOP ;  /* 0x0000000000007918 */ /* 0x000fe20000000000 */
.L_x_6:
[----:B------:R-:W-:Y:S05]  /*8cf0*/  BRA.U !UP0, `(.L_x_7) ;  /* 0x0000000108087547 */ /* 0x000fea000b800000 */
[----:B------:R-:W0:Y:S02]  /*8d00*/  SYNCS.PHASECHK.TRANS64.TRYWAIT P3, [UR4+0x12000], RZ ;  /* 0x012000ffff0075a7 */ /* 0x000e240008061104 */
[----:B0-----:R-:W-:Y:S05]  /*8d10*/  @!P3 BRA `(.L_x_8) ;  /* 0x000000fc0090b947 */ /* 0x001fea0003800000 */
.L_x_7:
[----:B------:R-:W2:Y:S01]  /*8d20*/  LDL.64 R94, [R1+0x160] ;  /* 0x00016000015e7983 */ /* 0x000ea20000100a00 */
[----:B-1----:R-:W0:Y:S03]  /*8d30*/  LDCU UR14, c[0x0][0x3a8] ;  /* 0x00007500ff0e77ac */ /* 0x002e260008000800 */
[----:B------:R-:W3:Y:S04]  /*8d40*/  LDL.64 R92, [R1+0x158] ;  /* 0x00015800015c7983 */ /* 0x000ee80000100a00 */
[----:B------:R-:W4:Y:S04]  /*8d50*/  LDL.64 R90, [R1+0x150] ;  /* 0x00015000015a7983 */ /* 0x000f280000100a00 */
        /* <DEDUP_REMOVED lines=8> */
[----:B------:R-:W4:Y:S01]  /*8de0*/  LDL.64 R72, [R1+0x108] ;  /* 0x0001080001487983 */ /* 0x000f220000100a00 */
[----:B------:R-:W-:Y:S06]  /*8df0*/  BAR.SYNC.DEFER_BLOCKING 0x0 ;  /* 0x0000000000007b1d */ /* 0x000fec0000010000 */
[----:B------:R-:W4:Y:S01]  /*8e00*/  LDL.64 R74, [R1+0x110] ;  /* 0x00011000014a7983 */ /* 0x000f220000100a00 */
[----:B------:R-:W0:Y:S01]  /*8e10*/  LDTM.x16 R4, tmem[UR7+0x100] ;  /* 0x00010007000479ee */ /* 0x000e220008240000 */
[----:B------:R-:W1:Y:S01]  /*8e20*/  @!P1 SYNCS.CCTL.IV [UR4+0x12000] ;  /* 0x01200000ff0099b1 */ /* 0x000e620008000004 */
[----:B------:R-:W-:Y:S01]  /*8e30*/  NOP ;  /* 0x0000000000007918 */ /* 0x000fe20000000000 */
[----:B------:R-:W5:Y:S04]  /*8e40*/  @P2 LDG.E.U16 R47, desc[UR10][R250.64] ;  /* 0x0000000afa2f2981 */ /* 0x000f68000c1e1500 */
        /* <DEDUP_REMOVED lines=18> */
[----:B--2---:R-:W5:Y:S04]  /*8f70*/  @P2 LDG.E.U16 R21, desc[UR10][R94.64] ;  /* 0x0000000a5e152981 */ /* 0x004f68000c1e1500 */
[----:B---3--:R-:W5:Y:S04]  /*8f80*/  @P2 LDG.E.U16 R23, desc[UR10][R92.64] ;  /* 0x0000000a5c172981 */ /* 0x008f68000c1e1500 */
[----:B----4-:R-:W5:Y:S04]  /*8f90*/  @P2 LDG.E.U16 R25, desc[UR10][R90.64] ;  /* 0x0000000a5a192981 */ /* 0x010f68000c1e1500 */
[----:B------:R-:W5:Y:S04]  /*8fa0*/  @P2 LDG.E.U16 R27, desc[UR10][R88.64] ;  /* 0x0000000a581b2981 */ /* 0x000f68000c1e1500 */
[----:B------:R-:W5:Y:S04]  /*8fb0*/  @P2 LDG.E.U16 R29, desc[UR10][R86.64] ;  /* 0x0000000a561d2981 */ /* 0x000f68000c1e1500 */
[----:B------:R-:W5:Y:S04]  /*8fc0*/  @P2 LDG.E.U16 R31, desc[UR10][R84.64] ;  /* 0x0000000a541f2981 */ /* 0x000f68000c1e1500 */
[----:B------:R-:W5:Y:S04]  /*8fd0*/  @P2 LDG.E.U16 R33, desc[UR10][R82.64] ;  /* 0x0000000a52212981 */ /* 0x000f68000c1e1500 */
[----:B------:R-:W5:Y:S04]  /*8fe0*/  @P2 LDG.E.U16 R35, desc[UR10][R80.64] ;  /* 0x0000000a50232981 */ /* 0x000f68000c1e1500 */
[----:B------:R-:W5:Y:S04]  /*8ff0*/  @P2 LDG.E.U16 R37, desc[UR10][R78.64] ;  /* 0x0000000a4e252981 */ /* 0x000f68000c1e1500 */
[----:B------:R-:W5:Y:S01]  /*9000*/  @P2 LDG.E.U16 R39, desc[UR10][R76.64] ;  /* 0x0000000a4c272981 */ /* 0x000f62000c1e1500 */
[----:B0-----:R-:W-:-:S03]  /*9010*/  FMUL R20, R6, UR14 ;  /* 0x0000000e06147c20 */ /* 0x001fc60008400000 */
[----:B------:R0:W5:Y:S01]  /*9020*/  @P2 LDG.E.U16 R45, desc[UR10][R2.64] ;  /* 0x0000000a022d2981 */ /* 0x000162000c1e1500 */
[----:B------:R-:W-:-:S03]  /*9030*/  FMUL R22, R7, UR14 ;  /* 0x0000000e07167c20 */ /* 0x000fc60008400000 */
[----:B------:R2:W5:Y:S01]  /*9040*/  @P2 LDG.E.U16 R43, desc[UR10][R72.64] ;  /* 0x0000000a482b2981 */ /* 0x000562000c1e1500 */
[----:B0-----:R-:W-:Y:S01]  /*9050*/  FMUL R2, R4, UR14 ;  /* 0x0000000e04027c20 */ /* 0x001fe20008400000 */
[----:B------:R-:W-:Y:S01]  /*9060*/  FMUL R3, R5, UR14 ;  /* 0x0000000e05037c20 */ /* 0x000fe20008400000 */
[----:B--2---:R-:W-:-:S04]  /*9070*/  FMUL R73, R8, UR14 ;  /* 0x0000000e08497c20 */ /* 0x004fc80008400000 */
[----:B------:R-:W-:Y:S01]  /*9080*/  FMNMX3 R20, R2, R3, R20, !PT ;  /* 0x0000000302147276 */ /* 0x000fe20007800014 */
[----:B------:R-:W-:Y:S01]  /*9090*/  FMUL R2, R9, UR14 ;  /* 0x0000000e09027c20 */ /* 0x000fe20008400000 */
[----:B------:R-:W-:Y:S01]  /*90a0*/  FMUL R3, R10, UR14 ;  /* 0x0000000e0a037c20 */ /* 0x000fe20008400000 */
[----:B------:R-:W-:Y:S01]  /*90b0*/  FMUL R197, R19, UR14 ;  /* 0x0000000e13c57c20 */ /* 0x000fe20008400000 */
[----:B------:R-:W-:Y:S01]  /*90c0*/  FMNMX3 R22, R20, R22, R73, !PT ;  /* 0x0000001614167276 */ /* 0x000fe20007800049 */
[----:B------:R-:W-:Y:S01]  /*90d0*/  FMUL R20, R11, UR14 ;  /* 0x0000000e0b147c20 */ /* 0x000fe20008400000 */
[----:B------:R-:W-:Y:S01]  /*90e0*/  FMUL R73, R12, UR14 ;  /* 0x0000000e0c497c20 */ /* 0x000fe20008400000 */
[----:B------:R0:W5:Y:S01]  /*90f0*/  @P2 LDG.E.U16 R41, desc[UR10][R74.64] ;  /* 0x0000000a4a292981 */ /* 0x000162000c1e1500 */
[----:B------:R-:W-:Y:S01]  /*9100*/  FMNMX3 R22, R22, R2, R3, !PT ;  /* 0x0000000216167276 */ /* 0x000fe20007800003 */
[----:B------:R-:W-:Y:S01]  /*9110*/  FMUL R2, R13, UR14 ;  /* 0x0000000e0d027c20 */ /* 0x000fe20008400000 */
[----:B------:R-:W-:-:S02]  /*9120*/  FMUL R3, R14, UR14 ;  /* 0x0000000e0e037c20 */ /* 0x000fc40008400000 */
[----:B------:R-:W-:Y:S01]  /*9130*/  FMNMX3 R22, R22, R20, R73, !PT ;  /* 0x0000001416167276 */ /* 0x000fe20007800049 */
[----:B------:R-:W-:Y:S01]  /*9140*/  FMUL R20, R15, UR14 ;  /* 0x0000000e0f147c20 */ /* 0x000fe20008400000 */
[----:B------:R-:W-:Y:S02]  /*9150*/  FMUL R73, R16, UR14 ;  /* 0x0000000e10497c20 */ /* 0x000fe40008400000 */
[----:B------:R-:W-:Y:S01]  /*9160*/  FMNMX3 R22, R22, R2, R3, !PT ;  /* 0x0000000216167276 */ /* 0x000fe20007800003 */
[----:B------:R-:W-:Y:S01]  /*9170*/  FMUL R2, R17, UR14 ;  /* 0x0000000e11027c20 */ /* 0x000fe20008400000 */
[----:B------:R-:W-:Y:S02]  /*9180*/  FMUL R3, R18, UR14 ;  /* 0x0000000e12037c20 */ /* 0x000fe40008400000 */
[----:B------:R-:W-:-:S04]  /*9190*/  FMNMX3 R20, R22, R20, R73, !PT ;  /* 0x0000001416147276 */ /* 0x000fc80007800049 */
[----:B------:R-:W-:-:S04]  /*91a0*/  FMNMX3 R2, R20, R2, R3, !PT ;  /* 0x0000000214027276 */ /* 0x000fc80007800003 */
[----:B------:R-:W-:-:S05]  /*91b0*/  FMNMX3 R197, R2, -INF , R197, !PT ;  /* 0xff80000002c57876 */ /* 0x000fca00078000c5 */
[--C-:B------:R-:W-:Y:S01]  /*91c0*/  FFMA R5, R5, UR14, -R197.reuse ;  /* 0x0000000e05057c23 */ /* 0x100fe200080008c5 */
[--C-:B------:R-:W-:Y:S01]  /*91d0*/  FFMA R4, R4, UR14, -R197.reuse ;  /* 0x0000000e04047c23 */ /* 0x100fe200080008c5 */
[--C-:B------:R-:W-:Y:S02]  /*91e0*/  FFMA R6, R6, UR14, -R197.reuse ;  /* 0x0000000e06067c23 */ /* 0x100fe400080008c5 */
[----:B------:R-:W-:Y:S01]  /*91f0*/  FMUL R5, R5, 1.4426950216293334961 ;  /* 0x3fb8aa3b05057820 */ /* 0x000fe20000400000 */
[----:B------:R-:W-:Y:S01]  /*9200*/  FMUL R4, R4, 1.4426950216293334961 ;  /* 0x3fb8aa3b04047820 */ /* 0x000fe20000400000 */
[----:B------:R-:W-:Y:S01]  /*9210*/  FMUL R6, R6, 1.4426950216293334961 ;  /* 0x3fb8aa3b06067820 */ /* 0x000fe20000400000 */
[--C-:B------:R-:W-:Y:S02]  /*9220*/  FFMA R7, R7, UR14, -R197.reuse ;  /* 0x0000000e07077c23 */ /* 0x100fe400080008c5 */
[----:B------:R2:W-:Y:S01]  /*9230*/  MUFU.EX2 R20, R4 ;  /* 0x0000000400147308 */ /* 0x0005e20000000800 */
[----:B------:R-:W-:Y:S01]  /*9240*/  FFMA R8, R8, UR14, -R197 ;  /* 0x0000000e08087c23 */ /* 0x000fe200080008c5 */
[----:B------:R-:W-:-:S06]  /*9250*/  FMUL R7, R7, 1.4426950216293334961 ;  /* 0x3fb8aa3b07077820 */ /* 0x000fcc0000400000 */
[----:B------:R-:W3:Y:S01]  /*9260*/  MUFU.EX2 R5, R5 ;  /* 0x0000000500057308 */ /* 0x000ee20000000800 */
[----:B------:R-:W-:Y:S01]  /*9270*/  FMUL R8, R8, 1.4426950216293334961 ;  /* 0x3fb8aa3b08087820 */ /* 0x000fe20000400000 */
[--C-:B------:R-:W-:Y:S01]  /*9280*/  FFMA R9, R9, UR14, -R197.reuse ;  /* 0x0000000e09097c23 */ /* 0x100fe200080008c5 */
[----:B------:R-:W-:-:S05]  /*9290*/  FFMA R11, R11, UR14, -R197 ;  /* 0x0000000e0b0b7c23 */ /* 0x000fca00080008c5 */
[----:B------:R-:W4:Y:S01]  /*92a0*/  MUFU.EX2 R6, R6 ;  /* 0x0000000600067308 */ /* 0x000f220000000800 */
[--C-:B------:R-:W-:Y:S01]  /*92b0*/  FFMA R12, R12, UR14, -R197.reuse ;  /* 0x0000000e0c0c7c23 */ /* 0x100fe200080008c5 */
[--C-:B------:R-:W-:Y:S01]  /*92c0*/  FFMA R13, R13, UR14, -R197.reuse ;  /* 0x0000000e0d0d7c23 */ /* 0x100fe200080008c5 */
[----:B------:R-:W-:Y:S01]  /*92d0*/  FMUL R9, R9, 1.4426950216293334961 ;  /* 0x3fb8aa3b09097820 */ /* 0x000fe20000400000 */
[--C-:B------:R-:W-:Y:S01]  /*92e0*/  FFMA R10, R10, UR14, -R197.reuse ;  /* 0x0000000e0a0a7c23 */ /* 0x100fe200080008c5 */
[--C-:B------:R-:W-:Y:S01]  /*92f0*/  FFMA R14, R14, UR14, -R197.reuse ;  /* 0x0000000e0e0e7c23 */ /* 0x100fe200080008c5 */
[--C-:B------:R-:W-:Y:S02]  /*9300*/  FFMA R15, R15, UR14, -R197.reuse ;  /* 0x0000000e0f0f7c23 */ /* 0x100fe400080008c5 */
[----:B------:R-:W0:Y:S01]  /*9310*/  MUFU.EX2 R7, R7 ;  /* 0x0000000700077308 */ /* 0x000e220000000800 */
[--C-:B------:R-:W-:Y:S01]  /*9320*/  FFMA R16, R16, UR14, -R197.reuse ;  /* 0x0000000e10107c23 */ /* 0x100fe200080008c5 */
[--C-:B------:R-:W-:Y:S01]  /*9330*/  FFMA R17, R17, UR14, -R197.reuse ;  /* 0x0000000e11117c23 */ /* 0x100fe200080008c5 */
[--C-:B------:R-:W-:Y:S01]  /*9340*/  FFMA R18, R18, UR14, -R197.reuse ;  /* 0x0000000e12127c23 */ /* 0x100fe200080008c5 */
[----:B------:R-:W-:Y:S01]  /*9350*/  FFMA R19, R19, UR14, -R197 ;  /* 0x0000000e13137c23 */ /* 0x000fe200080008c5 */
[----:B------:R-:W-:Y:S01]  /*9360*/  FMUL R11, R11, 1.4426950216293334961 ;  /* 0x3fb8aa3b0b0b7820 */ /* 0x000fe20000400000 */
[----:B--2---:R-:W-:Y:S01]  /*9370*/  FMUL R4, R12, 1.4426950216293334961 ;  /* 0x3fb8aa3b0c047820 */ /* 0x004fe20000400000 */
[----:B------:R-:W-:Y:S01]  /*9380*/  FMUL R2, R13, 1.4426950216293334961 ;  /* 0x3fb8aa3b0d027820 */ /* 0x000fe20000400000 */
[----:B------:R-:W2:Y:S01]  /*9390*/  MUFU.EX2 R8, R8 ;  /* 0x0000000800087308 */ /* 0x000ea20000000800 */
[----:B------:R-:W-:Y:S01]  /*93a0*/  FMUL R10, R10, 1.4426950216293334961 ;  /* 0x3fb8aa3b0a0a7820 */ /* 0x000fe20000400000 */
[----:B------:R-:W-:Y:S01]  /*93b0*/  FMUL R3, R14, 1.4426950216293334961 ;  /* 0x3fb8aa3b0e037820 */ /* 0x000fe20000400000 */
[----:B------:R-:W-:Y:S01]  /*93c0*/  FMUL R12, R15, 1.4426950216293334961 ;  /* 0x3fb8aa3b0f0c7820 */ /* 0x000fe20000400000 */
[----:B------:R-:W-:Y:S01]  /*93d0*/  FMUL R13, R16, 1.4426950216293334961 ;  /* 0x3fb8aa3b100d7820 */ /* 0x000fe20000400000 */
[----:B------:R-:W-:Y:S01]  /*93e0*/  FMUL R14, R17, 1.4426950216293334961 ;  /* 0x3fb8aa3b110e7820 */ /* 0x000fe20000400000 */
[----:B------:R-:W-:Y:S01]  /*93f0*/  FMUL R16, R18, 1.4426950216293334961 ;  /* 0x3fb8aa3b12107820 */ /* 0x000fe20000400000 */
[----:B------:R-:W-:Y:S01]  /*9400*/  FMUL R15, R19, 1.4426950216293334961 ;  /* 0x3fb8aa3b130f7820 */ /* 0x000fe20000400000 */
[----:B------:R-:W0:Y:S08]  /*9410*/  MUFU.EX2 R9, R9 ;  /* 0x0000000900097308 */ /* 0x000e300000000800 */
[----:B------:R3:W-:Y:S02]  /*9420*/  MUFU.EX2 R73, R11 ;  /* 0x0000000b00497308 */ /* 0x0007e40000000800 */
[----:B---3--:R-:W-:-:S06]  /*9430*/  FADD R11, R20, R5 ;  /* 0x00000005140b7221 */ /* 0x008fcc0000000000 */
[----:B------:R-:W3:Y:S08]  /*9440*/  MUFU.EX2 R10, R10 ;  /* 0x0000000a000a7308 */ /* 0x000ef00000000800 */
[----:B0-----:R4:W-:Y:S01]  /*9450*/  MUFU.EX2 R75, R4 ;  /* 0x00000004004b7308 */ /* 0x0019e20000000800 */
[----:B------:R-:W-:-:S07]  /*9460*/  ISETP.NE.U32.AND P3, PT, R0, RZ, PT ;  /* 0x000000ff0000720c */ /* 0x000fce0003f65070 */
[----:B------:R-:W0:Y:S01]  /*9470*/  MUFU.EX2 R2, R2 ;  /* 0x0000000200027308 */ /* 0x000e220000000800 */
[----:B----4-:R-:W-:-:S07]  /*9480*/  FADD R4, R6, R11 ;  /* 0x0000000b06047221 */ /* 0x010fce0000000000 */
[----:B------:R-:W-:Y:S01]  /*9490*/  MUFU.EX2 R3, R3 ;  /* 0x0000000300037308 */ /* 0x000fe20000000800 */
[----:B------:R-:W-:-:S07]  /*94a0*/  FADD R11, R7, R4 ;  /* 0x00000004070b7221 */ /* 0x000fce0000000000 */
[----:B------:R-:W4:Y:S08]  /*94b0*/  MUFU.EX2 R12, R12 ;  /* 0x0000000c000c7308 */ /* 0x000f300000000800 */
[----:B------:R-:W-:Y:S08]  /*94c0*/  MUFU.EX2 R13, R13 ;  /* 0x0000000d000d7308 */ /* 0x000ff00000000800 */
[----:B------:R-:W0:Y:S08]  /*94d0*/  MUFU.EX2 R14, R14 ;  /* 0x0000000e000e7308 */ /* 0x000e300000000800 */
[----:B------:R-:W-:Y:S08]  /*94e0*/  MUFU.EX2 R16, R16 ;  /* 0x0000001000107308 */ /* 0x000ff00000000800 */
[----:B------:R-:W1:Y:S01]  /*94f0*/  MUFU.EX2 R15, R15 ;  /* 0x0000000f000f7308 */ /* 0x000e620000000800 */
[----:B--2---:R-:W-:Y:S01]  /*9500*/  FADD R0, R8, R11 ;  /* 0x0000000b08007221 */ /* 0x004fe20000000000 */
[----:B------:R-:W-:-:S03]  /*9510*/  SEL R17, RZ, 0x90, !P3 ;  /* 0x00000090ff117807 */ /* 0x000fc60005800000 */
[----:B------:R-:W-:Y:S01]  /*9520*/  FADD R11, R9, R0 ;  /* 0x00000000090b7221 */ /* 0x000fe20000000000 */
[----:B------:R-:W-:Y:S02]  /*9530*/  F2FP.F16.F32.PACK_AB R4, R5, R20 ;  /* 0x000000140504723e */ /* 0x000fe400000000ff */
[----:B------:R-:W-:Y:S01]  /*9540*/  F2FP.F16.F32.PACK_AB R5, R7, R6 ;  /* 0x000000060705723e */ /* 0x000fe200000000ff */
[----:B---3--:R-:W-:Y:S01]  /*9550*/  FADD R0, R10, R11 ;  /* 0x0000000b0a007221 */ /* 0x008fe20000000000 */
[----:B------:R-:W-:Y:S02]  /*9560*/  F2FP.F16.F32.PACK_AB R6, R9, R8 ;  /* 0x000000080906723e */ /* 0x000fe400000000ff */
[----:B------:R-:W-:Y:S02]  /*9570*/  F2FP.F16.F32.PACK_AB R7, R73, R10 ;  /* 0x0000000a4907723e */ /* 0x000fe400000000ff */
[----:B------:R-:W-:Y:S02]  /*9580*/  LOP3.LUT R196, R17, R196, RZ, 0x3c, !PT ;  /* 0x000000c411c47212 */ /* 0x000fe400078e3cff */
[----:B0-----:R-:W-:-:S02]  /*9590*/  F2FP.F16.F32.PACK_AB R8, R2, R75 ;  /* 0x0000004b0208723e */ /* 0x001fc400000000ff */
[----:B----4-:R-:W-:Y:S02]  /*95a0*/  F2FP.F16.F32.PACK_AB R9, R12, R3 ;  /* 0x000000030c09723e */ /* 0x010fe400000000ff */
[----:B------:R-:W-:Y:S02]  /*95b0*/  F2FP.F16.F32.PACK_AB R10, R14, R13 ;  /* 0x0000000d0e0a723e */ /* 0x000fe400000000ff */
[----:B-1----:R-:W-:Y:S01]  /*95c0*/  F2FP.F16.F32.PACK_AB R11, R15, R16 ;  /* 0x000000100f0b723e */ /* 0x002fe200000000ff */
[----:B------:R-:W-:Y:S06]  /*95d0*/  BRA.U !UP0, `(.L_x_9) ;  /* 0x0000000108047547 */ /* 0x000fec000b800000 */
[----:B------:R0:W-:Y:S02]  /*95e0*/  STTM.x8 tmem[UR7+0x110], R4 ;  /* 0x00011004000079ed */ /* 0x0001e400081c0007 */
.L_x_9:
[----:B0-----:R-:W-:Y:S01]  /*95f0*/  FADD R4, R73, R0 ;  /* 0x0000000049047221 */ /* 0x001fe20000000000 */
[----:B-----5:R-:W-:Y:S01]  /*9600*/  STS.U16 [R196+UR4+0x10000], R21 ;  /* 0x01000015c4007988 */ /* 0x020fe20008000404 */
[----:B------:R-:W-:Y:S02]  /*9610*/  FADD R0, -R197, -INF ;  /* 0xff800000c5007421 */ /* 0x000fe40000000100 */
[----:B------:R-:W-:Y:S01]  /*9620*/  FADD R5, R75, R4 ;  /* 0x000000044b057221 */ /* 0x000fe20000000000 */
[----:B------:R-:W-:Y:S01]  /*9630*/  STS.U16 [R196+UR4+0x10100], R23 ;  /* 0x01010017c4007988 */ /* 0x000fe20008000404 */
[----:B------:R-:W-:Y:S02]  /*9640*/  FMUL R0, R0, 1.4426950216293334961 ;  /* 0x3fb8aa3b00007820 */ /* 0x000fe40000400000 */
[----:B------:R-:W-:Y:S01]  /*9650*/  FADD R2, R2, R5 ;  /* 0x0000000502027221 */ /* 0x000fe20000000000 */
[----:B------:R-:W-:Y:S03]  /*9660*/  STS.U16 [R196+UR4+0x10200], R25 ;  /* 0x01020019c4007988 */ /* 0x000fe60008000404 */
[----:B------:R-:W-:Y:S01]  /*9670*/  FADD R3, R3, R2 ;  /* 0x0000000203037221 */ /* 0x000fe20000000000 */
[----:B------:R-:W-:Y:S01]  /*9680*/  STS.U16 [R196+UR4+0x10300], R27 ;  /* 0x0103001bc4007988 */ /* 0x000fe20008000404 */
[----:B------:R-:W0:Y:S02]  /*9690*/  MUFU.EX2 R0, R0 ;  /* 0x0000000000007308 */ /* 0x000e240000000800 */
[----:B------:R-:W-:Y:S01]  /*96a0*/  FADD R12, R12, R3 ;  /* 0x000000030c0c7221 */ /* 0x000fe20000000000 */
[----:B------:R-:W-:Y:S03]  /*96b0*/  STS.U16 [R196+UR4+0x10400], R29 ;  /* 0x0104001dc4007988 */ /* 0x000fe60008000404 */
[----:B------:R-:W-:Y:S01]  /*96c0*/  FADD R13, R13, R12 ;  /* 0x0000000c0d0d7221 */ /* 0x000fe20000000000 */
[----:B------:R-:W-:Y:S03]  /*96d0*/  STS.U16 [R196+UR4+0x10500], R31 ;  /* 0x0105001fc4007988 */ /* 0x000fe60008000404 */
[----:B------:R-:W-:Y:S01]  /*96e0*/  FADD R13, R14, R13 ;  /* 0x0000000d0e0d7221 */ /* 0x000fe20000000000 */
[----:B------:R-:W-:Y:S03]  /*96f0*/  STS.U16 [R196+UR4+0x10600], R33 ;  /* 0x01060021c4007988 */ /* 0x000fe60008000404 */
[----:B------:R-:W-:Y:S01]  /*9700*/  FADD R2, R16, R13 ;  /* 0x0000000d10027221 */ /* 0x000fe20000000000 */
[----:B------:R-:W-:Y:S03]  /*9710*/  STS.U16 [R196+UR4+0x10700], R35 ;  /* 0x01070023c4007988 */ /* 0x000fe60008000404 */
[----:B------:R-:W-:Y:S01]  /*9720*/  FADD R2, R15, R2 ;  /* 0x000000020f027221 */ /* 0x000fe20000000000 */
        /* <DEDUP_REMOVED lines=23> */
[----:B------:R2:W-:Y:S01]  /*98a0*/  STS.U16 [R196+UR4+0x11f00], R143 ;  /* 0x011f008fc4007988 */ /* 0x0005e20008000404 */
[----:B------:R-:W3:Y:S02]  /*98b0*/  FENCE.VIEW.ASYNC.T ;  /* 0x00000000000073c6 */ /* 0x000ee40000000200 */
[----:B---3--:R-:W-:Y:S06]  /*98c0*/  BAR.SYNC.DEFER_BLOCKING 0x0 ;  /* 0x0000000000007b1d */ /* 0x008fec0000010000 */
[----:B-1----:R-:W0:Y:S01]  /*98d0*/  LDTM.x64 R68, tmem[UR7] ;  /* 0x00000007004479ee */ /* 0x002e220008340000 */
[----:B------:R-:W-:Y:S01]  /*98e0*/  LDTM.x64 R4, tmem[UR7+0x40] ;  /* 0x00004007000479ee */ /* 0x000fe20008340000 */
[----:B--2---:R-:W1:Y:S01]  /*98f0*/  LDTM.x64 R132, tmem[UR7+0x80] ;  /* 0x00008007008479ee */ /* 0x004e620008340000 */
[C---:B0-----:R-:W-:Y:S01]  /*9900*/  FMUL R68, R0.reuse, R68 ;  /* 0x0000004400447220 */ /* 0x041fe20000400000 */
[C---:B------:R-:W-:Y:S01]  /*9910*/  FMUL R69, R0.reuse, R69 ;  /* 0x0000004500457220 */ /* 0x040fe20000400000 */
[----:B-1----:R-:W-:Y:S01]  /*9920*/  STL.64 [R1], R132 ;  /* 0x0000008401007387 */ /* 0x002fe20000100a00 */
[C---:B------:R-:W-:Y:S01]  /*9930*/  FMUL R70, R0.reuse, R70 ;  /* 0x0000004600467220 */ /* 0x040fe20000400000 */
[C---:B------:R-:W-:Y:S01]  /*9940*/  FMUL R71, R0.reuse, R71 ;  /* 0x0000004700477220 */ /* 0x040fe20000400000 */
[C---:B------:R-:W-:Y:S01]  /*9950*/  FMUL R72, R0.reuse, R72 ;  /* 0x0000004800487220 */ /* 0x040fe20000400000 */
[----:B------:R-:W-:Y:S01]  /*9960*/  STL.64 [R1+0x8], R134 ;  /* 0x0000088601007387 */ /* 0x000fe20000100a00 */
        /* <DEDUP_REMOVED lines=119> */
[----:B------:R0:W-:Y:S01]  /*a0e0*/  STL.64 [R1+0xf8], R194 ;  /* 0x0000f8c201007387 */ /* 0x0001e20000100a00 */
[C---:B------:R-:W-:Y:S01]  /*a0f0*/  FMUL R35, R0.reuse, R35 ;  /* 0x0000002300237220 */ /* 0x040fe20000400000 */
        /* <DEDUP_REMOVED lines=10> */
[----:B0-----:R-:W0:Y:S01]  /*a1a0*/  LDTM.x64 R132, tmem[UR7+0xc0] ;  /* 0x0000c007008479ee */ /* 0x001e220008340000 */
        /* <DEDUP_REMOVED lines=21> */
[----:B------:R-:W-:Y:S01]  /*a300*/  FMUL R67, R0, R67 ;  /* 0x0000004300437220 */ /* 0x000fe20000400000 */
[----:B------:R-:W-:Y:S01]  /*a310*/  NOP ;  /* 0x0000000000007918 */ /* 0x000fe20000000000 */
[----:B0-----:R-:W-:Y:S05]  /*a320*/  BRA.U !UP0, `(.L_x_10) ;  /* 0x0000000108087547 */ /* 0x001fea000b800000 */
[----:B------:R0:W-:Y:S01]  /*a330*/  STTM.x64 tmem[UR7], R68 ;  /* 0x00000044000079ed */ /* 0x0001e20008340007 */
[----:B------:R0:W-:Y:S02]  /*a340*/  STTM.x64 tmem[UR7+0x40], R4 ;  /* 0x00004004000079ed */ /* 0x0001e40008340007 */
.L_x_10:
[----:B0-----:R-:W2:Y:S01]  /*a350*/  LDL.LU R65, [R1+0x4] ;  /* 0x0000040001417983 */ /* 0x001ea20000300800 */
[----:B------:R-:W0:Y:S03]  /*a360*/  LDCU UR73, c[0x0][0x3c4] ;  /* 0x00007880ff4977ac */ /* 0x000e260008000800 */
[----:B------:R-:W3:Y:S04]  /*a370*/  LDL.LU R64, [R1+0x8] ;  /* 0x0000080001407983 */ /* 0x000ee80000300800 */
[----:B------:R-:W4:Y:S04]  /*a380*/  LDL.LU R63, [R1+0xc] ;  /* 0x00000c00013f7983 */ /* 0x000f280000300800 */
[----:B------:R-:W5:Y:S04]  /*a390*/  LDL.LU R62, [R1+0x10] ;  /* 0x00001000013e7983 */ /* 0x000f680000300800 */
        /* <DEDUP_REMOVED lines=8> */
[----:B------:R-:W5:Y:S04]  /*a420*/  LDL.LU R66, [R1] ;  /* 0x0000000001427983 */ /* 0x000f680000300800 */
        /* <DEDUP_REMOVED lines=50> */
[----:B------:R-:W5:Y:S01]  /*a750*/  LDL.LU R3, [R1+0xfc] ;  /* 0x0000fc0001037983 */ /* 0x000f620000300800 */
[C---:B------:R-:W-:Y:S01]  /*a760*/  FMUL R67, R0.reuse, R195 ;  /* 0x000000c300437220 */ /* 0x040fe20000400000 */
[C---:B--2---:R-:W-:Y:S01]  /*a770*/  FMUL R69, R0.reuse, R65 ;  /* 0x0000004100457220 */ /* 0x044fe20000400000 */
[C---:B------:R-:W-:Y:S01]  /*a780*/  FMUL R65, R0.reuse, R193 ;  /* 0x000000c100417220 */ /* 0x040fe20000400000 */
[C---:B---3--:R-:W-:Y:S01]  /*a790*/  FMUL R70, R0.reuse, R64 ;  /* 0x0000004000467220 */ /* 0x048fe20000400000 */
[C---:B------:R-:W-:Y:S01]  /*a7a0*/  FMUL R64, R0.reuse, R192 ;  /* 0x000000c000407220 */ /* 0x040fe20000400000 */
[C---:B----4-:R-:W-:Y:S01]  /*a7b0*/  FMUL R71, R0.reuse, R63 ;  /* 0x0000003f00477220 */ /* 0x050fe20000400000 */
[C---:B------:R-:W-:Y:S01]  /*a7c0*/  FMUL R63, R0.reuse, R191 ;  /* 0x000000bf003f7220 */ /* 0x040fe20000400000 */
[C---:B-----5:R-:W-:Y:S01]  /*a7d0*/  FMUL R72, R0.reuse, R62 ;  /* 0x0000003e00487220 */ /* 0x060fe20000400000 */
        /* <DEDUP_REMOVED lines=120> */
[----:B0-----:R-:W-:Y:S06]  /*af60*/  BRA.U !UP0, `(.L_x_11) ;  /* 0x00000001080c7547 */ /* 0x001fec000b800000 */
[----:B------:R0:W-:Y:S01]  /*af70*/  STTM.x64 tmem[UR7+0x80], R68 ;  /* 0x00008044000079ed */ /* 0x0001e20008340007 */
[----:B------:R-:W-:Y:S05]  /*af80*/  BRA.U !UP0, `(.L_x_11) ;  /* 0x0000000108047547 */ /* 0x000fea000b800000 */
[----:B------:R1:W-:Y:S02]  /*af90*/  STTM.x64 tmem[UR7+0xc0], R4 ;  /* 0x0000c004000079ed */ /* 0x0003e40008340007 */
.L_x_11:
[----:B------:R-:W2:Y:S02]  /*afa0*/  FENCE.VIEW.ASYNC.T ;  /* 0x00000000000073c6 */ /* 0x000ea40000000200 */
[----:B--2---:R-:W-:Y:S01]  /*afb0*/  BAR.SYNC.DEFER_BLOCKING 0x0 ;  /* 0x0000000000007b1d */ /* 0x004fe20000010000 */
[----:B------:R-:W-:Y:S01]  /*afc0*/  UIADD3 UR9, UPT, UPT, UR9, -0x10, URZ ;  /* 0xfffffff009097890 */ /* 0x000fe2000fffe0ff */
[----:B-1----:R-:W-:Y:S02]  /*afd0*/  HFMA2 R4, -RZ, RZ, 0, 0 ;  /* 0x00000000ff047431 */ /* 0x002fe400000001ff */
[----:B------:R-:W-:Y:S01]  /*afe0*/  FADD R2, R0, R2 ;  /* 0x0000000200027221 */ /* 0x000fe20000000000 */
[----:B------:R-:W-:Y:S02]  /*aff0*/  UISETP.GE.AND UP0, UPT, UR9, 0x1, UPT ;  /* 0x000000010900788c */ /* 0x000fe4000bf06270 */
[----:B------:R-:W-:Y:S01]  /*b000*/  MOV R3, UR9 ;  /* 0x0000000900037c02 */ /* 0x000fe20008000f00 */
[----:B------:R-:W-:-:S04]  /*b010*/  UIADD3 UR9, UPT, UPT, UR5, 0x110, URZ ;  /* 0x0000011005097890 */ /* 0x000fc8000fffe0ff */
[----:B------:R1:W-:Y:S01]  /*b020*/  STL [R1+0x168], R3 ;  /* 0x0001680301007387 */ /* 0x0003e20000100800 */
[----:B------:R2:W-:Y:S06]  /*b030*/  MEMBAR.ALL.CTA ;  /* 0x0000000000007992 */ /* 0x0005ec0000008000 */
[----:B--2---:R-:W2:Y:S02]  /*b040*/  FENCE.VIEW.ASYNC.S ;  /* 0x00000000000073c6 */ /* 0x004ea40000000000 */
[----:B--2---:R-:W-:Y:S06]  /*b050*/  BAR.SYNC.DEFER_BLOCKING 0x0 ;  /* 0x0000000000007b1d */ /* 0x004fec0000010000 */
[----:B-1----:R-:W-:Y:S05]  /*b060*/  BRA.U !UP2, `(.L_x_12) ;  /* 0x000000010a287547 */ /* 0x002fea000b800000 */
[----:B------:R-:W-:Y:S01]  /*b070*/  ULOP3.LUT UR17, UR12, 0xc0004010, URZ, 0xfc, !UPT ;  /* 0xc00040100c117892 */ /* 0x000fe2000f8efcff */
[----:B------:R-:W-:Y:S01]  /*b080*/  UMOV UR14, UR6 ;  /* 0x00000006000e7c82 */ /* 0x000fe20008000000 */
[----:B------:R-:W-:Y:S01]  /*b090*/  UMOV UR15, URZ ;  /* 0x000000ff000f7c82 */ /* 0x000fe20008000000 */
[----:B------:R-:W-:Y:S01]  /*b0a0*/  UMOV UR18, 0x0 ;  /* 0x0000000000127882 */ /* 0x000fe20000000000 */
[----:B------:R-:W-:Y:S01]  /*b0b0*/  UMOV UR19, 0x8400010 ;  /* 0x0840001000137882 */ /* 0x000fe20000000000 */
[----:B------:R-:W-:Y:S01]  /*b0c0*/  UMOV UR16, UR13 ;  /* 0x0000000d00107c82 */ /* 0x000fe20008000000 */
[----:B------:R-:W-:-:S03]  /*b0d0*/  UMOV UR12, UR14 ;  /* 0x0000000e000c7c82 */ /* 0x000fc60008000000 */
[----:B------:R1:W-:Y:S01]  /*b0e0*/  UTCHMMA tmem[UR9], gdesc[UR16], tmem[UR5], tmem[UR18], idesc[UR19], UPT ;  /* 0x00ff1210090079ea */ /* 0x0003e2000b800005 */
[----:B------:R1:W-:Y:S01]  /*b0f0*/  UTCBAR [UR12], URZ ;  /* 0x000000ff0c0073e9 */ /* 0x0003e200080000ff */
[----:B------:R-:W-:Y:S01]  /*b100*/  NOP ;  /* 0x0000000000007918 */ /* 0x000fe20000000000 */
.L_x_12:
[----:B------:R-:W-:Y:S02]  /*b110*/  FSEL R197, R197, -INF , P2 ;  /* 0xff800000c5c57808 */ /* 0x000fe40001000000 */
[----:B------:R-:W-:Y:S01]  /*b120*/  FSEL R205, R2, 1, P2 ;  /* 0x3f80000002cd7808 */ /* 0x000fe20001000000 */
[----:B------:R-:W-:Y:S06]  /*b130*/  BRA.U !UP0, `(.L_x_13) ;  /* 0x0000003d08ac7547 */ /* 0x000fec000b800000 */
[----:B------:R-:W-:Y:S01]  /*b140*/  MOV R0, UR4 ;  /* 0x0000000400007c02 */ /* 0x000fe20008000f00 */
[----:B------:R-:W-:Y:S01]  /*b150*/  USHF.R.U32.HI UR72, URZ, 0x4, UR31 ;  /* 0x00000004ff487899 */ /* 0x000fe2000801161f */
[----:B------:R-:W-:Y:S01]  /*b160*/  MOV R15, UR4 ;  /* 0x00000004000f7c02 */ /* 0x000fe20008000f00 */
[----:B------:R-:W-:Y:S01]  /*b170*/  UMOV UR39, URZ ;  /* 0x000000ff00277c82 */ /* 0x000fe20008000000 */
[----:B------:R-:W-:Y:S01]  /*b180*/  SHF.R.U32.HI R0, RZ, 0x4, R0 ;  /* 0x00000004ff007819 */ /* 0x000fe20000011600 */
[----:B------:R-:W-:Y:S01]  /*b190*/  USGXT.U32 UR72, UR72, 0xe ;  /* 0x0000000e4848789a */ /* 0x000fe20008000000 */
[----:B------:R-:W-:Y:S01]  /*b1a0*/  HFMA2 R199, -RZ, RZ, 0, 5.9604644775390625e-08 ;  /* 0x00000001ffc77431 */ /* 0x000fe200000001ff */
[----:B------:R-:W-:Y:S01]  /*b1b0*/  USHF.L.U32 UR73, UR73, 0x4, URZ ;  /* 0x0000000449497899 */ /* 0x000fe200080006ff */
[----:B------:R-:W-:Y:S01]  /*b1c0*/  SGXT.U32 R212, R0, 0xe ;  /* 0x0000000e00d4781a */ /* 0x000fe20000000000 */
[----:B------:R-:W-:Y:S01]  /*b1d0*/  UIADD3 UR42, UP0, UPT, UR72, 0x2, URZ ;  /* 0x00000002482a7890 */ /* 0x000fe2000ff1e0ff */
[----:B------:R-:W-:Y:S01]  /*b1e0*/  MOV R0, RZ ;  /* 0x000000ff00007202 */ /* 0x000fe20000000f00 */
[----:B------:R-:W-:Y:S01]  /*b1f0*/  USHF.L.U32 UR60, UR37, 0x4, URZ ;  /* 0x00000004253c7899 */ /* 0x000fe200080006ff */
[----:B------:R-:W-:Y:S01]  /*b200*/  IADD3 R2, P2, PT, R212, 0x8000080, RZ ;  /* 0x08000080d4027810 */ /* 0x000fe20007f5e0ff */
[----:B------:R-:W-:Y:S01]  /*b210*/  UIADD3.X UR43, UPT, UPT, UR39, 0x40004040, URZ, UP0, !UPT ;  /* 0x40004040272b7890 */ /* 0x000fe200087fe4ff */
[----:B------:R-:W-:Y:S01]  /*b220*/  HFMA2 R211, -RZ, RZ, 0, 0 ;  /* 0x00000000ffd37431 */ /* 0x000fe200000001ff */
[----:B------:R-:W-:Y:S01]  /*b230*/  UISETP.NE.U32.AND UP0, UPT, UR33, URZ, UPT ;  /* 0x000000ff2100728c */ /* 0x000fe2000bf05070 */
[C---:B------:R-:W-:Y:S01]  /*b240*/  IADD3 R3, P3, PT, R2.reuse, 0x80, RZ ;  /* 0x0000008002037810 */ /* 0x040fe20007f7e0ff */
[----:B------:R-:W-:Y:S01]  /*b250*/  UIADD3.64 UR44, UPT, UPT, UR42, 0x2, URZ ;  /* 0x000000022a2c7897 */ /* 0x000fe2000fffe0ff */
[----:B------:R-:W-:Y:S01]  /*b260*/  IADD3 R4, P4, PT, R2, 0x100, RZ ;  /* 0x0000010002047810 */ /* 0x000fe20007f9e0ff */
[----:B------:R-:W-:Y:S01]  /*b270*/  UIADD3.64 UR46, UPT, UPT, UR42, 0x4, URZ ;  /* 0x000000042a2e7897 */ /* 0x000fe2000fffe0ff */
[----:B------:R-:W-:Y:S01]  /*b280*/  IADD3.X R0, PT, PT, R0, 0x40004040, RZ, P2, !PT ;  /* 0x4000404000007810 */ /* 0x000fe200017fe4ff */
[----:B------:R-:W-:Y:S01]  /*b290*/  UIADD3.64 UR48, UPT, UPT, UR42, 0x82, URZ ;  /* 0x000000822a307897 */ /* 0x000fe2000fffe0ff */
[----:B-1----:R-:W-:Y:S01]  /*b2a0*/  R2UR UR12, R3 ;  /* 0x00000000030c72ca */ /* 0x002fe200000e0000 */
[----:B------:R-:W-:Y:S01]  /*b2b0*/  UIADD3.64 UR50, UPT, UPT, UR42, 0x84, URZ ;  /* 0x000000842a327897 */ /* 0x000fe2000fffe0ff */
[----:B------:R-:W-:Y:S01]  /*b2c0*/  R2UR UR14, R4 ;  /* 0x00000000040e72ca */ /* 0x000fe200000e0000 */
[----:B------:R-:W-:Y:S01]  /*b2d0*/  UIADD3.64 UR52, UPT, UPT, UR42, 0xfe, URZ ;  /* 0x000000fe2a347897 */ /* 0x000fe2000fffe0ff */
[C---:B------:R-:W-:Y:S01]  /*b2e0*/  IADD3 R4, P5, PT, R2.reuse, 0x180, RZ ;  /* 0x0000018002047810 */ /* 0x040fe20007fbe0ff */
[----:B------:R-:W-:Y:S01]  /*b2f0*/  UIADD3.64 UR54, UPT, UPT, UR42, 0x100, URZ ;  /* 0x000001002a367897 */ /* 0x000fe2000fffe0ff */
[C---:B------:R-:W-:Y:S01]  /*b300*/  IADD3 R5, P6, PT, R2.reuse, 0x200, RZ ;  /* 0x0000020002057810 */ /* 0x040fe20007fde0ff */
[----:B------:R-:W-:Y:S01]  /*b310*/  UIADD3.64 UR56, UPT, UPT, UR42, 0x102, URZ ;  /* 0x000001022a387897 */ /* 0x000fe2000fffe0ff */
[----:B------:R-:W-:Y:S01]  /*b320*/  IADD3 R6, P2, PT, R2, 0x280, RZ ;  /* 0x0000028002067810 */ /* 0x000fe20007f5e0ff */
[----:B------:R-:W-:Y:S01]  /*b330*/  UIADD3.64 UR58, UPT, UPT, UR42, 0x104, URZ ;  /* 0x000001042a3a7897 */ /* 0x000fe2000fffe0ff */
[----:B------:R-:W-:Y:S01]  /*b340*/  IADD3.X R3, PT, PT, R0, RZ, RZ, P3, !PT ;  /* 0x000000ff00037210 */ /* 0x000fe20001ffe4ff */
[----:B------:R-:W-:Y:S01]  /*b350*/  UIADD3.64 UR62, UPT, UPT, UR42, 0x180, URZ ;  /* 0x000001802a3e7897 */ /* 0x000fe2000fffe0ff */
[----:B------:R-:W-:Y:S01]  /*b360*/  IADD3 R7, P3, PT, R2, 0x300, RZ ;  /* 0x0000030002077810 */ /* 0x000fe20007f7e0ff */
[----:B------:R-:W-:Y:S01]  /*b370*/  UIADD3.64 UR64, UPT, UPT, UR42, 0x182, URZ ;  /* 0x000001822a407897 */ /* 0x000fe2000fffe0ff */
[----:B------:R-:W-:Y:S01]  /*b380*/  R2UR UR16, R4 ;  /* 0x00000000041072ca */ /* 0x000fe200000e0000 */
[----:B------:R-:W-:Y:S01]  /*b390*/  UIADD3.64 UR66, UPT, UPT, UR42, 0x184, URZ ;  /* 0x000001842a427897 */ /* 0x000fe2000fffe0ff */
[----:B------:R-:W-:-:S02]  /*b3a0*/  R2UR UR18, R5 ;  /* 0x00000000051272ca */ /* 0x000fc400000e0000 */
[----:B------:R-:W-:Y:S02]  /*b3b0*/  R2UR UR20, R6 ;  /* 0x00000000061472ca */ /* 0x000fe400000e0000 */
[----:B------:R-:W-:Y:S02]  /*b3c0*/  R2UR UR22, R7 ;  /* 0x00000000071672ca */ /* 0x000fe400000e0000 */
[C---:B------:R-:W-:Y:S02]  /*b3d0*/  IADD3.X R4, PT, PT, R0.reuse, RZ, RZ, P4, !PT ;  /* 0x000000ff00047210 */ /* 0x040fe400027fe4ff */
[C---:B------:R-:W-:Y:S02]  /*b3e0*/  IADD3.X R5, PT, PT, R0.reuse, RZ, RZ, P5, !PT ;  /* 0x000000ff00057210 */ /* 0x040fe40002ffe4ff */
[----:B------:R-:W-:Y:S02]  /*b3f0*/  IADD3.X R6, PT, PT, R0, RZ, RZ, P6, !PT ;  /* 0x000000ff00067210 */ /* 0x000fe400037fe4ff */
[----:B------:R-:W-:-:S02]  /*b400*/  IADD3 R8, P4, PT, R2, 0x380, RZ ;  /* 0x0000038002087810 */ /* 0x000fc40007f9e0ff */
[C---:B------:R-:W-:Y:S02]  /*b410*/  IADD3 R9, P5, PT, R2.reuse, 0x400, RZ ;  /* 0x0000040002097810 */ /* 0x040fe40007fbe0ff */
[----:B------:R-:W-:Y:S02]  /*b420*/  IADD3 R10, P6, PT, R2, 0x480, RZ ;  /* 0x00000480020a7810 */ /* 0x000fe40007fde0ff */
[----:B------:R-:W-:Y:S02]  /*b430*/  IADD3.X R7, PT, PT, R0, RZ, RZ, P2, !PT ;  /* 0x000000ff00077210 */ /* 0x000fe400017fe4ff */
[----:B------:R-:W-:Y:S02]  /*b440*/  IADD3 R11, P2, PT, R2, 0x500, RZ ;  /* 0x00000500020b7810 */ /* 0x000fe40007f5e0ff */
[----:B------:R-:W-:Y:S02]  /*b450*/  R2UR UR24, R8 ;  /* 0x00000000081872ca */ /* 0x000fe400000e0000 */
[----:B------:R-:W-:-:S02]  /*b460*/  R2UR UR26, R9 ;  /* 0x00000000091a72ca */ /* 0x000fc400000e0000 */
[----:B------:R-:W-:Y:S02]  /*b470*/  R2UR UR28, R10 ;  /* 0x000000000a1c72ca */ /* 0x000fe400000e0000 */
[----:B------:R-:W-:Y:S02]  /*b480*/  R2UR UR30, R11 ;  /* 0x000000000b1e72ca */ /* 0x000fe400000e0000 */
[C---:B------:R-:W-:Y:S02]  /*b490*/  IADD3.X R8, PT, PT, R0.reuse, RZ, RZ, P3, !PT ;  /* 0x000000ff00087210 */ /* 0x040fe40001ffe4ff */
[C---:B------:R-:W-:Y:S02]  /*b4a0*/  IADD3.X R9, PT, PT, R0.reuse, RZ, RZ, P4, !PT ;  /* 0x000000ff00097210 */ /* 0x040fe400027fe4ff */
[----:B------:R-:W-:Y:S02]  /*b4b0*/  IADD3.X R10, PT, PT, R0, RZ, RZ, P5, !PT ;  /* 0x000000ff000a7210 */ /* 0x000fe40002ffe4ff */
[----:B------:R-:W-:-:S02]  /*b4c0*/  R2UR UR32, R2 ;  /* 0x00000000022072ca */ /* 0x000fc400000e0000 */
[C---:B------:R-:W-:Y:S02]  /*b4d0*/  IADD3 R12, P3, PT, R2.reuse, 0x580, RZ ;  /* 0x00000580020c7810 */ /* 0x040fe40007f7e0ff */
[C---:B------:R-:W-:Y:S02]  /*b4e0*/  IADD3 R13, P4, PT, R2.reuse, 0x600, RZ ;  /* 0x00000600020d7810 */ /* 0x040fe40007f9e0ff */
[----:B------:R-:W-:Y:S02]  /*b4f0*/  IADD3 R14, P5, PT, R2, 0x680, RZ ;  /* 0x00000680020e7810 */ /* 0x000fe40007fbe0ff */
[----:B------:R-:W-:Y:S02]  /*b500*/  IADD3.X R11, PT, PT, R0, RZ, RZ, P6, !PT ;  /* 0x000000ff000b7210 */ /* 0x000fe400037fe4ff */
[----:B------:R-:W-:Y:S02]  /*b510*/  IADD3 R2, P6, PT, R2, 0x700, RZ ;  /* 0x0000070002027810 */ /* 0x000fe40007fde0ff */
[----:B------:R-:W-:-:S02]  /*b520*/  R2UR UR13, R3 ;  /* 0x00000000030d72ca */ /* 0x000fc400000e0000 */
[----:B------:R-:W-:Y:S02]  /*b530*/  R2UR UR40, R2 ;  /* 0x00000000022872ca */ /* 0x000fe400000e0000 */
[C---:B------:R-:W-:Y:S02]  /*b540*/  IADD3.X R2, PT, PT, R0.reuse, RZ, RZ, P2, !PT ;  /* 0x000000ff00027210 */ /* 0x040fe400017fe4ff */
[----:B------:R-:W-:Y:S02]  /*b550*/  IADD3.X R3, PT, PT, R0, RZ, RZ, P3, !PT ;  /* 0x000000ff00037210 */ /* 0x000fe40001ffe4ff */
[----:B------:R-:W-:Y:S02]  /*b560*/  R2UR UR34, R12 ;  /* 0x000000000c2272ca */ /* 0x000fe400000e0000 */
[----:B------:R-:W-:Y:S02]  /*b570*/  R2UR UR36, R13 ;  /* 0x000000000d2472ca */ /* 0x000fe400000e0000 */
[----:B------:R-:W-:-:S02]  /*b580*/  R2UR UR38, R14 ;  /* 0x000000000e2672ca */ /* 0x000fc400000e0000 */
[----:B------:R-:W-:Y:S02]  /*b590*/  R2UR UR15, R4 ;  /* 0x00000000040f72ca */ /* 0x000fe400000e0000 */
[----:B------:R-:W-:Y:S02]  /*b5a0*/  R2UR UR17, R5 ;  /* 0x00000000051172ca */ /* 0x000fe400000e0000 */
[----:B------:R-:W-:Y:S02]  /*b5b0*/  R2UR UR19, R6 ;  /* 0x00000000061372ca */ /* 0x000fe400000e0000 */
[----:B------:R-:W-:Y:S02]  /*b5c0*/  R2UR UR21, R7 ;  /* 0x00000000071572ca */ /* 0x000fe400000e0000 */
[----:B------:R-:W-:Y:S02]  /*b5d0*/  R2UR UR23, R8 ;  /* 0x00000000081772ca */ /* 0x000fe400000e0000 */
[----:B------:R-:W-:-:S02]  /*b5e0*/  R2UR UR25, R9 ;  /* 0x00000000091972ca */ /* 0x000fc400000e0000 */
[----:B------:R-:W-:Y:S02]  /*b5f0*/  R2UR UR27, R10 ;  /* 0x000000000a1b72ca */ /* 0x000fe400000e0000 */
[----:B------:R-:W-:Y:S02]  /*b600*/  R2UR UR29, R11 ;  /* 0x000000000b1d72ca */ /* 0x000fe400000e0000 */
[----:B------:R-:W-:Y:S02]  /*b610*/  IADD3 R4, PT, PT, R15, 0x14000, RZ ;  /* 0x000140000f047810 */ /* 0x000fe40007ffe0ff */
[----:B------:R-:W-:Y:S02]  /*b620*/  R2UR UR31, R2 ;  /* 0x00000000021f72ca */ /* 0x000fe400000e0000 */
[----:B------:R-:W-:Y:S02]  /*b630*/  R2UR UR35, R3 ;  /* 0x00000000032372ca */ /* 0x000fe400000e0000 */
[----:B------:R-:W-:-:S02]  /*b640*/  IADD3.X R2, PT, PT, R0, RZ, RZ, P4, !PT ;  /* 0x000000ff00027210 */ /* 0x000fc400027fe4ff */
[C---:B------:R-:W-:Y:S02]  /*b650*/  IADD3.X R3, PT, PT, R0.reuse, RZ, RZ, P5, !PT ;  /* 0x000000ff00037210 */ /* 0x040fe40002ffe4ff */
[C---:B------:R-:W-:Y:S02]  /*b660*/  R2UR UR33, R0.reuse ;  /* 0x00000000002172ca */ /* 0x040fe400000e0000 */
[----:B------:R-:W-:Y:S02]  /*b670*/  IADD3.X R0, PT, PT, R0, RZ, RZ, P6, !PT ;  /* 0x000000ff00007210 */ /* 0x000fe400037fe4ff */
[----:B------:R-:W-:Y:S02]  /*b680*/  SHF.R.U32.HI R4, RZ, 0x4, R4 ;  /* 0x00000004ff047819 */ /* 0x000fe40000011604 */
[----:B------:R-:W-:Y:S02]  /*b690*/  R2UR UR37, R2 ;  /* 0x00000000022572ca */ /* 0x000fe400000e0000 */
[----:B------:R-:W-:-:S02]  /*b6a0*/  R2UR UR41, R0 ;  /* 0x00000000002972ca */ /* 0x000fc400000e0000 */
[----:B------:R-:W-:Y:S02]  /*b6b0*/  MOV R30, R197 ;  /* 0x000000c5001e7202 */ /* 0x000fe40000000f00 */
[----:B------:R-:W-:Y:S02]  /*b6c0*/  MOV R0, RZ ;  /* 0x000000ff00007202 */ /* 0x000fe40000000f00 */
[----:B------:R-:W-:Y:S02]  /*b6d0*/  MOV R204, RZ ;  /* 0x000000ff00cc7202 */ /* 0x000fe40000000f00 */
[----:B------:R-:W-:Y:S02]  /*b6e0*/  MOV R2, UR73 ;  /* 0x0000004900027c02 */ /* 0x000fe40008000f00 */
[----:B------:R-:W-:Y:S02]  /*b6f0*/  LOP3.LUT R212, R212, 0x8000000, RZ, 0xfc, !PT ;  /* 0x08000000d4d47812 */ /* 0x000fe400078efcff */
[----:B------:R-:W-:-:S02]  /*b700*/  SGXT.U32 R213, R4, 0xe ;  /* 0x0000000e04d5781a */ /* 0x000fc40000000000 */
[----:B------:R-:W-:Y:S02]  /*b710*/  R2UR UR39, R3 ;  /* 0x00000000032772ca */ /* 0x000fe400000e0000 */
[----:B------:R-:W-:Y:S02]  /*b720*/  MOV R252, UR60 ;  /* 0x0000003c00fc7c02 */ /* 0x000fe40008000f00 */
[----:B------:R-:W-:Y:S02]  /*b730*/  MOV R208, UR44 ;  /* 0x0000002c00d07c02 */ /* 0x000fe40008000f00 */
[----:B------:R-:W-:Y:S01]  /*b740*/  MOV R209, UR45 ;  /* 0x0000002d00d17c02 */ /* 0x000fe20008000f00 */
[----:B------:R-:W-:Y:S01]  /*b750*/  UIADD3.64 UR44, UPT, UPT, UR42, 0x7e, URZ ;  /* 0x0000007e2a2c7897 */ /* 0x000fe2000fffe0ff */
[----:B------:R-:W-:Y:S02]  /*b760*/  MOV R206, UR46 ;  /* 0x0000002e00ce7c02 */ /* 0x000fe40008000f00 */
[----:B------:R-:W-:Y:S01]  /*b770*/  MOV R207, UR47 ;  /* 0x0000002f00cf7c02 */ /* 0x000fe20008000f00 */
[----:B------:R-:W-:Y:S01]  /*b780*/  UIADD3.64 UR46, UPT, UPT, UR42, 0x80, URZ ;  /* 0x000000802a2e7897 */ /* 0x000fe2000fffe0ff */
[----:B------:R-:W-:Y:S01]  /*b790*/  MOV R3, UR60 ;  /* 0x0000003c00037c02 */ /* 0x000fe20008000f00 */
[----:B------:R-:W-:-:S12]  /*b7a0*/  UIADD3.64 UR60, UPT, UPT, UR42, 0x17e, URZ ;  /* 0x0000017e2a3c7897 */ /* 0x000fd8000fffe0ff */
.L_x_18:
[----:B------:R-:W2:Y:S04]  /*b7b0*/  LDL.64 R14, [R1+0x200] ;  /* 0x00020000010e7983 */ /* 0x000ea80000100a00 */
[----:B------:R-:W3:Y:S04]  /*b7c0*/  LDL.64 R36, [R1+0x248] ;  /* 0x0002480001247983 */ /* 0x000ee80000100a00 */
[----:B------:R-:W4:Y:S04]  /*b7d0*/  LDL.64 R8, [R1+0x250] ;  /* 0x0002500001087983 */ /* 0x000f280000100a00 */
[----:B------:R-:W5:Y:S04]  /*b7e0*/  LDL.64 R10, [R1+0x258] ;  /* 0x00025800010a7983 */ /* 0x000f680000100a00 */
[----:B------:R-:W5:Y:S04]  /*b7f0*/  LDL.64 R50, [R1+0x238] ;  /* 0x0002380001327983 */ /* 0x000f680000100a00 */
[----:B------:R-:W5:Y:S04]  /*b800*/  LDL.64 R48, [R1+0x230] ;  /* 0x0002300001307983 */ /* 0x000f680000100a00 */
[----:B------:R-:W5:Y:S04]  /*b810*/  LDL.64 R12, [R1+0x208] ;  /* 0x00020800010c7983 */ /* 0x000f680000100a00 */
[----:B------:R-:W5:Y:S04]  /*b820*/  LDL.64 R16, [R1+0x1f8] ;  /* 0x0001f80001107983 */ /* 0x000f680000100a00 */
[----:B------:R-:W5:Y:S04]  /*b830*/  LDL.64 R18, [R1+0x1f0] ;  /* 0x0001f00001127983 */ /* 0x000f680000100a00 */
[----:B------:R-:W5:Y:S04]  /*b840*/  LDL.64 R32, [R1+0x240] ;  /* 0x0002400001207983 */ /* 0x000f680000100a00 */
[----:B------:R-:W5:Y:S01]  /*b850*/  LDL.64 R20, [R1+0x1e8] ;  /* 0x0001e80001147983 */ /* 0x000f620000100a00 */
[----:B------:R-:W-:-:S03]  /*b860*/  IMAD.WIDE R4, R2, 0x2, R202 ;  /* 0x0000000202047825 */ /* 0x000fc600078e02ca */
[----:B------:R-:W5:Y:S04]  /*b870*/  LDL.64 R22, [R1+0x1e0] ;  /* 0x0001e00001167983 */ /* 0x000f680000100a00 */
[----:B------:R-:W5:Y:S04]  /*b880*/  LDL.64 R44, [R1+0x1d8] ;  /* 0x0001d800012c7983 */ /* 0x000f680000100a00 */
[----:B------:R-:W5:Y:S04]  /*b890*/  LDL.64 R24, [R1+0x1d0] ;  /* 0x0001d00001187983 */ /* 0x000f680000100a00 */
[----:B------:R-:W5:Y:S04]  /*b8a0*/  LDL.64 R34, [R1+0x228] ;  /* 0x0002280001227983 */ /* 0x000f680000100a00 */
[----:B0-----:R-:W5:Y:S04]  /*b8b0*/  LDL.64 R70, [R1+0x220] ;  /* 0x0002200001467983 */ /* 0x001f680000100a00 */
[----:B------:R3:W5:Y:S04]  /*b8c0*/  LDG.E.U16 R27, desc[UR10][R4.64] ;  /* 0x0000000a041b7981 */ /* 0x000768000c1e1500 */
[----:B------:R-:W5:Y:S04]  /*b8d0*/  LDL.64 R68, [R1+0x1c8] ;  /* 0x0001c80001447983 */ /* 0x000f680000100a00 */
        /* <DEDUP_REMOVED lines=9> */
[----:B--2---:R-:W-:-:S04]  /*b970*/  IMAD.WIDE R14, R2, 0x2, R14 ;  /* 0x00000002020e7825 */ /* 0x004fc800078e020e */
[C---:B---3--:R-:W-:Y:S01]  /*b980*/  IMAD.WIDE R4, R2.reuse, 0x2, R36 ;  /* 0x0000000202047825 */ /* 0x048fe200078e0224 */
[----:B------:R-:W2:Y:S04]  /*b990*/  LDG.E.U16 R41, desc[UR10][R14.64] ;  /* 0x0000000a0e297981 */ /* 0x000ea8000c1e1500 */
[----:B------:R-:W3:Y:S01]  /*b9a0*/  LDL.64 R36, [R1+0x218] ;  /* 0x0002180001247983 */ /* 0x000ee20000100a00 */
[----:B----4-:R-:W-:-:S03]  /*b9b0*/  IMAD.WIDE R8, R2, 0x2, R8 ;  /* 0x0000000202087825 */ /* 0x010fc600078e0208 */
[----:B------:R-:W4:Y:S01]  /*b9c0*/  LDG.E.U16 R31, desc[UR10][R4.64] ;  /* 0x0000000a041f7981 */ /* 0x000f22000c1e1500 */
[----:B-----5:R-:W-:-:S03]  /*b9d0*/  IMAD.WIDE R10, R2, 0x2, R10 ;  /* 0x00000002020a7825 */ /* 0x020fc600078e020a */
[----:B------:R-:W5:Y:S04]  /*b9e0*/  LDL.64 R14, [R1+0x210] ;  /* 0x00021000010e7983 */ /* 0x000f680000100a00 */
[----:B------:R0:W2:Y:S04]  /*b9f0*/  LDG.E.U16 R26, desc[UR10][R8.64] ;  /* 0x0000000a081a7981 */ /* 0x0000a8000c1e1500 */
[----:B------:R1:W2:Y:S01]  /*ba00*/  LDG.E.U16 R28, desc[UR10][R10.64] ;  /* 0x0000000a0a1c7981 */ /* 0x0002a2000c1e1500 */
[----:B0-----:R-:W-:-:S03]  /*ba10*/  IMAD.WIDE R8, R2, 0x2, R50 ;  /* 0x0000000202087825 */ /* 0x001fc600078e0232 */
[----:B------:R-:W2:Y:S01]  /*ba20*/  LDL.64 R50, [R1+0x178] ;  /* 0x0001780001327983 */ /* 0x000ea20000100a00 */
[----:B-1----:R-:W-:-:S03]  /*ba30*/  IMAD.WIDE R10, R2, 0x2, R48 ;  /* 0x00000002020a7825 */ /* 0x002fc600078e0230 */
[----:B------:R-:W4:Y:S01]  /*ba40*/  LDL.64 R48, [R1+0x170] ;  /* 0x0001700001307983 */ /* 0x000f220000100a00 */
[----:B------:R-:W-:-:S04]  /*ba50*/  IMAD.WIDE R6, R2, 0x2, R200 ;  /* 0x0000000202067825 */ /* 0x000fc800078e02c8 */
[C---:B------:R-:W-:Y:S01]  /*ba60*/  IMAD.WIDE R12, R2.reuse, 0x2, R12 ;  /* 0x00000002020c7825 */ /* 0x040fe200078e020c */
[----:B------:R0:W4:Y:S03]  /*ba70*/  LDG.E.U16 R29, desc[UR10][R6.64] ;  /* 0x0000000a061d7981 */ /* 0x000126000c1e1500 */
[C---:B------:R-:W-:Y:S01]  /*ba80*/  IMAD.WIDE R16, R2.reuse, 0x2, R16 ;  /* 0x0000000202107825 */ /* 0x040fe200078e0210 */
[----:B------:R-:W4:Y:S03]  /*ba90*/  LDG.E.U16 R39, desc[UR10][R12.64] ;  /* 0x0000000a0c277981 */ /* 0x000f26000c1e1500 */
[C---:B------:R-:W-:Y:S01]  /*baa0*/  IMAD.WIDE R18, R2.reuse, 0x2, R18 ;  /* 0x0000000202127825 */ /* 0x040fe200078e0212 */
[----:B------:R1:W4:Y:S03]  /*bab0*/  LDG.E.U16 R38, desc[UR10][R16.64] ;  /* 0x0000000a10267981 */ /* 0x000326000c1e1500 */
[C---:B0-----:R-:W-:Y:S01]  /*bac0*/  IMAD.WIDE R6, R2.reuse, 0x2, R32 ;  /* 0x0000000202067825 */ /* 0x041fe200078e0220 */
[----:B------:R0:W4:Y:S03]  /*bad0*/  LDG.E.U16 R40, desc[UR10][R18.64] ;  /* 0x0000000a12287981 */ /* 0x000126000c1e1500 */
[C---:B------:R-:W-:Y:S01]  /*bae0*/  IMAD.WIDE R20, R2.reuse, 0x2, R20 ;  /* 0x0000000202147825 */ /* 0x040fe200078e0214 */
[----:B------:R-:W4:Y:S03]  /*baf0*/  LDG.E.U16 R32, desc[UR10][R6.64] ;  /* 0x0000000a06207981 */ /* 0x000f26000c1e1500 */
[C---:B------:R-:W-:Y:S01]  /*bb00*/  IMAD.WIDE R22, R2.reuse, 0x2, R22 ;  /* 0x0000000202167825 */ /* 0x040fe200078e0216 */
[----:B------:R0:W4:Y:S03]  /*bb10*/  LDG.E.U16 R42, desc[UR10][R20.64] ;  /* 0x0000000a142a7981 */ /* 0x000126000c1e1500 */
[C---:B-1----:R-:W-:Y:S01]  /*bb20*/  IMAD.WIDE R16, R2.reuse, 0x2, R44 ;  /* 0x0000000202107825 */ /* 0x042fe200078e022c */
[----:B------:R-:W4:Y:S03]  /*bb30*/  LDG.E.U16 R43, desc[UR10][R22.64] ;  /* 0x0000000a162b7981 */ /* 0x000f26000c1e1500 */
[C---:B------:R-:W-:Y:S01]  /*bb40*/  IMAD.WIDE R24, R2.reuse, 0x2, R24 ;  /* 0x0000000202187825 */ /* 0x040fe200078e0218 */
[----:B------:R-:W4:Y:S03]  /*bb50*/  LDG.E.U16 R33, desc[UR10][R8.64] ;  /* 0x0000000a08217981 */ /* 0x000f26000c1e1500 */
[C---:B------:R-:W-:Y:S01]  /*bb60*/  IMAD.WIDE R12, R2.reuse, 0x2, R34 ;  /* 0x00000002020c7825 */ /* 0x040fe200078e0222 */
[----:B------:R1:W4:Y:S03]  /*bb70*/  LDG.E.U16 R44, desc[UR10][R16.64] ;  /* 0x0000000a102c7981 */ /* 0x000326000c1e1500 */
[C---:B------:R-:W-:Y:S01]  /*bb80*/  IMAD.WIDE R4, R2.reuse, 0x2, R70 ;  /* 0x0000000202047825 */ /* 0x040fe200078e0246 */
[----:B------:R-:W4:Y:S03]  /*bb90*/  LDG.E.U16 R34, desc[UR10][R10.64] ;  /* 0x0000000a0a227981 */ /* 0x000f26000c1e1500 */
[C---:B0-----:R-:W-:Y:S01]  /*bba0*/  IMAD.WIDE R18, R2.reuse, 0x2, R68 ;  /* 0x0000000202127825 */ /* 0x041fe200078e0244 */
[----:B------:R-:W4:Y:S03]  /*bbb0*/  LDG.E.U16 R25, desc[UR10][R24.64] ;  /* 0x0000000a18197981 */ /* 0x000f26000c1e1500 */
[C---:B------:R-:W-:Y:S01]  /*bbc0*/  IMAD.WIDE R20, R2.reuse, 0x2, R46 ;  /* 0x0000000202147825 */ /* 0x040fe200078e022e */
[----:B------:R0:W4:Y:S03]  /*bbd0*/  LDG.E.U16 R35, desc[UR10][R12.64] ;  /* 0x0000000a0c237981 */ /* 0x000126000c1e1500 */
[C---:B-1----:R-:W-:Y:S01]  /*bbe0*/  IMAD.WIDE R16, R2.reuse, 0x2, R64 ;  /* 0x0000000202107825 */ /* 0x042fe200078e0240 */
[----:B------:R-:W4:Y:S03]  /*bbf0*/  LDG.E.U16 R45, desc[UR10][R18.64] ;  /* 0x0000000a122d7981 */ /* 0x000f26000c1e1500 */
[C---:B------:R-:W-:Y:S01]  /*bc00*/  IMAD.WIDE R8, R2.reuse, 0x2, R62 ;  /* 0x0000000202087825 */ /* 0x040fe200078e023e */
[----:B------:R-:W4:Y:S03]  /*bc10*/  LDG.E.U16 R46, desc[UR10][R20.64] ;  /* 0x0000000a142e7981 */ /* 0x000f26000c1e1500 */
[C---:B0-----:R-:W-:Y:S01]  /*bc20*/  IMAD.WIDE R12, R2.reuse, 0x2, R66 ;  /* 0x00000002020c7825 */ /* 0x041fe200078e0242 */
[----:B------:R-:W4:Y:S03]  /*bc30*/  LDG.E.U16 R16, desc[UR10][R16.64] ;  /* 0x0000000a10107981 */ /* 0x000f26000c1e1500 */
[C---:B------:R-:W-:Y:S01]  /*bc40*/  IMAD.WIDE R10, R2.reuse, 0x2, R60 ;  /* 0x00000002020a7825 */ /* 0x040fe200078e023c */
[----:B------:R-:W4:Y:S03]  /*bc50*/  LDG.E.U16 R8, desc[UR10][R8.64] ;  /* 0x0000000a08087981 */ /* 0x000f26000c1e1500 */
[C---:B------:R-:W-:Y:S01]  /*bc60*/  IMAD.WIDE R22, R2.reuse, 0x2, R58 ;  /* 0x0000000202167825 */ /* 0x040fe200078e023a */
[----:B------:R-:W4:Y:S04]  /*bc70*/  LDG.E.U16 R12, desc[UR10][R12.64] ;  /* 0x0000000a0c0c7981 */ /* 0x000f28000c1e1500 */
[----:B------:R-:W4:Y:S04]  /*bc80*/  LDG.E.U16 R10, desc[UR10][R10.64] ;  /* 0x0000000a0a0a7981 */ /* 0x000f28000c1e1500 */
[----:B------:R-:W4:Y:S01]  /*bc90*/  LDG.E.U16 R22, desc[UR10][R22.64] ;  /* 0x0000000a16167981 */ /* 0x000f22000c1e1500 */
[----:B---3--:R-:W-:-:S03]  /*bca0*/  IMAD.WIDE R6, R2, 0x2, R36 ;  /* 0x0000000202067825 */ /* 0x008fc600078e0224 */
[----:B------:R0:W3:Y:S04]  /*bcb0*/  LDG.E.U16 R36, desc[UR10][R4.64] ;  /* 0x0000000a04247981 */ /* 0x0000e8000c1e1500 */
[----:B------:R1:W3:Y:S01]  /*bcc0*/  LDG.E.U16 R37, desc[UR10][R6.64] ;  /* 0x0000000a06257981 */ /* 0x0002e2000c1e1500 */
[----:B-----5:R-:W-:-:S05]  /*bcd0*/  IMAD.WIDE R14, R2, 0x2, R14 ;  /* 0x00000002020e7825 */ /* 0x020fca00078e020e */
[----:B------:R5:W3:Y:S01]  /*bce0*/  LDG.E.U16 R24, desc[UR10][R14.64] ;  /* 0x0000000a0e187981 */ /* 0x000ae2000c1e1500 */
[----:B0-----:R-:W-:-:S04]  /*bcf0*/  IMAD.WIDE R4, R2, 0x2, R54 ;  /* 0x0000000202047825 */ /* 0x001fc800078e0236 */
[C---:B-1----:R-:W-:Y:S02]  /*bd00*/  IMAD.WIDE R6, R2.reuse, 0x2, R52 ;  /* 0x0000000202067825 */ /* 0x042fe400078e0234 */
[----:B------:R-:W3:Y:S02]  /*bd10*/  LDG.E.U16 R4, desc[UR10][R4.64] ;  /* 0x0000000a04047981 */ /* 0x000ee4000c1e1500 */
[C---:B-----5:R-:W-:Y:S02]  /*bd20*/  IMAD.WIDE R14, R2.reuse, 0x2, R56 ;  /* 0x00000002020e7825 */ /* 0x060fe400078e0238 */
[----:B------:R-:W5:Y:S02]  /*bd30*/  LDG.E.U16 R6, desc[UR10][R6.64] ;  /* 0x0000000a06067981 */ /* 0x000f64000c1e1500 */
[C---:B--2---:R-:W-:Y:S02]  /*bd40*/  IMAD.WIDE R18, R2.reuse, 0x2, R50 ;  /* 0x0000000202127825 */ /* 0x044fe400078e0232 */
[----:B------:R-:W2:Y:S02]  /*bd50*/  LDG.E.U16 R14, desc[UR10][R14.64] ;  /* 0x0000000a0e0e7981 */ /* 0x000ea4000c1e1500 */
[----:B----4-:R-:W-:-:S02]  /*bd60*/  IMAD.WIDE R20, R2, 0x2, R48 ;  /* 0x0000000202147825 */ /* 0x010fc400078e0230 */
[----:B------:R-:W4:Y:S04]  /*bd70*/  LDG.E.U16 R18, desc[UR10][R18.64] ;  /* 0x0000000a12127981 */ /* 0x000f28000c1e1500 */
[----:B------:R-:W2:Y:S01]  /*bd80*/  LDG.E.U16 R20, desc[UR10][R20.64] ;  /* 0x0000000a14147981 */ /* 0x000ea2000c1e1500 */
[C---:B------:R-:W-:Y:S02]  /*bd90*/  LOP3.LUT R48, R198.reuse, 0x10, RZ, 0x3c, !PT ;  /* 0x00000010c6307812 */ /* 0x040fe400078e3cff */
[C---:B------:R-:W-:Y:S01]  /*bda0*/  LOP3.LUT R47, R198.reuse, 0x20, RZ, 0x3c, !PT ;  /* 0x00000020c62f7812 */ /* 0x040fe200078e3cff */
        /* <DEDUP_REMOVED lines=9> */
[----:B------:R-:W-:Y:S01]  /*be40*/  STS.U16 [R47+UR4+0x13100], R32 ;  /* 0x013100202f007988 */ /* 0x000fe20008000404 */
[----:B0-----:R-:W-:-:S03]  /*be50*/  LOP3.LUT R48, R198, 0x30, RZ, 0x3c, !PT ;  /* 0x00000030c6307812 */ /* 0x001fc600078e3cff */
[----:B------:R-:W-:Y:S04]  /*be60*/  STS.U16 [R47+UR4+0x12500], R42 ;  /* 0x0125002a2f007988 */ /* 0x000fe80008000404 */
[----:B------:R0:W-:Y:S01]  /*be70*/  STS.U16 [R47+UR4+0x13500], R43 ;  /* 0x0135002b2f007988 */ /* 0x0001e20008000404 */
[----:B------:R-:W-:-:S03]  /*be80*/  LOP3.LUT R9, R198, 0x50, RZ, 0x3c, !PT ;  /* 0x00000050c6097812 */ /* 0x000fc600078e3cff */
[----:B------:R-:W-:Y:S04]  /*be90*/  STS.U16 [R48+UR4+0x12180], R33 ;  /* 0x0121802130007988 */ /* 0x000fe80008000404 */
[----:B------:R-:W-:Y:S01]  /*bea0*/  STS.U16 [R48+UR4+0x13180], R34 ;  /* 0x0131802230007988 */ /* 0x000fe20008000404 */
[----:B0-----:R-:W-:-:S03]  /*beb0*/  LOP3.LUT R47, R198, 0x40, RZ, 0x3c, !PT ;  /* 0x00000040c62f7812 */ /* 0x001fc600078e3cff */
[----:B------:R-:W-:Y:S04]  /*bec0*/  STS.U16 [R48+UR4+0x12580], R44 ;  /* 0x0125802c30007988 */ /* 0x000fe80008000404 */
[----:B------:R-:W-:Y:S04]  /*bed0*/  STS.U16 [R48+UR4+0x13580], R25 ;  /* 0x0135801930007988 */ /* 0x000fe80008000404 */
[----:B------:R-:W-:Y:S01]  /*bee0*/  STS.U16 [R47+UR4+0x12200], R35 ;  /* 0x012200232f007988 */ /* 0x000fe20008000404 */
[----:B------:R-:W-:Y:S01]  /*bef0*/  LOP3.LUT R11, R198, 0x60, RZ, 0x3c, !PT ;  /* 0x00000060c60b7812 */ /* 0x000fe200078e3cff */
[----:B------:R-:W-:-:S02]  /*bf00*/  UMOV UR68, 0x1 ;  /* 0x0000000100447882 */ /* 0x000fc40000000000 */
[----:B------:R-:W-:-:S04]  /*bf10*/  @!UP1 UIADD3 UR68, UPT, UPT, -UR68, 0x100000, URZ ;  /* 0x0010000044449890 */ /* 0x000fc8000fffe1ff */
[----:B------:R-:W-:Y:S02]  /*bf20*/  @!UP1 USHF.L.U32 UR69, UR68, 0xb, URZ ;  /* 0x0000000b44459899 */ /* 0x000fe400080006ff */
[----:B------:R-:W-:Y:S01]  /*bf30*/  @!UP1 USHF.L.U32 UR68, UR68, 0x1, URZ ;  /* 0x0000000144449899 */ /* 0x000fe200080006ff */
[----:B------:R-:W-:Y:S01]  /*bf40*/  VOTEU.ALL UP2, P1 ;  /* 0x0000000000ff7886 */ /* 0x000fe20000840000 */
[----:B---3--:R-:W-:Y:S04]  /*bf50*/  STS.U16 [R47+UR4+0x13200], R36 ;  /* 0x013200242f007988 */ /* 0x008fe80008000404 */
[----:B------:R-:W-:Y:S04]  /*bf60*/  STS.U16 [R47+UR4+0x12600], R45 ;  /* 0x0126002d2f007988 */ /* 0x000fe80008000404 */
[----:B------:R-:W-:Y:S04]  /*bf70*/  STS.U16 [R47+UR4+0x13600], R46 ;  /* 0x0136002e2f007988 */ /* 0x000fe80008000404 */
[----:B------:R-:W-:Y:S04]  /*bf80*/  STS.U16 [R9+UR4+0x12280], R37 ;  /* 0x0122802509007988 */ /* 0x000fe80008000404 */
[----:B------:R-:W-:Y:S04]  /*bf90*/  STS.U16 [R9+UR4+0x13280], R24 ;  /* 0x0132801809007988 */ /* 0x000fe80008000404 */
[----:B------:R-:W-:Y:S04]  /*bfa0*/  STS.U16 [R9+UR4+0x12680], R12 ;  /* 0x0126800c09007988 */ /* 0x000fe80008000404 */
[----:B------:R0:W-:Y:S04]  /*bfb0*/  STS.U16 [R9+UR4+0x13680], R16 ;  /* 0x0136801009007988 */ /* 0x0001e80008000404 */
[----:B------:R1:W-:Y:S04]  /*bfc0*/  STS.U16 [R11+UR4+0x12300], R8 ;  /* 0x012300080b007988 */ /* 0x0003e80008000404 */
[----:B------:R1:W-:Y:S01]  /*bfd0*/  STS.U16 [R11+UR4+0x13300], R10 ;  /* 0x0133000a0b007988 */ /* 0x0003e20008000404 */
[----:B0-----:R-:W-:-:S03]  /*bfe0*/  LOP3.LUT R9, R198, 0x70, RZ, 0x3c, !PT ;  /* 0x00000070c6097812 */ /* 0x001fc600078e3cff */
[----:B------:R1:W-:Y:S04]  /*bff0*/  STS.U16 [R11+UR4+0x12700], R22 ;  /* 0x012700160b007988 */ /* 0x0003e80008000404 */
[----:B--2---:R1:W-:Y:S04]  /*c000*/  STS.U16 [R11+UR4+0x13700], R14 ;  /* 0x0137000e0b007988 */ /* 0x0043e80008000404 */
[----:B------:R1:W-:Y:S04]  /*c010*/  STS.U16 [R9+UR4+0x12380], R4 ;  /* 0x0123800409007988 */ /* 0x0003e80008000404 */
[----:B-----5:R1:W-:Y:S04]  /*c020*/  STS.U16 [R9+UR4+0x13380], R6 ;  /* 0x0133800609007988 */ /* 0x0203e80008000404 */
[----:B----4-:R1:W-:Y:S04]  /*c030*/  STS.U16 [R9+UR4+0x12780], R18 ;  /* 0x0127801209007988 */ /* 0x0103e80008000404 */
[----:B------:R1:W-:Y:S01]  /*c040*/  STS.U16 [R9+UR4+0x13780], R20 ;  /* 0x0137801409007988 */ /* 0x0003e20008000404 */
[----:B------:R0:W-:Y:S06]  /*c050*/  MEMBAR.ALL.CTA ;  /* 0x0000000000007992 */ /* 0x0001ec0000008000 */
[----:B0-----:R-:W-:Y:S04]  /*c060*/  FENCE.VIEW.ASYNC.S ;  /* 0x00000000000073c6 */ /* 0x001fe80000000000 */
[----:B------:R-:W0:Y:S02]  /*c070*/  FENCE.VIEW.ASYNC.S ;  /* 0x00000000000073c6 */ /* 0x000e240000000000 */
[----:B0-----:R1:W0:Y:S02]  /*c080*/  @!UP2 SYNCS.EXCH.64 URZ, [UR4+0x16010], UR68 ;  /* 0x0160104404ffa5b2 */ /* 0x0012240008000100 */
[----:B0-----:R-:W-:Y:S06]  /*c090*/  BAR.SYNC.DEFER_BLOCKING 0x0 ;  /* 0x0000000000007b1d */ /* 0x001fec0000010000 */
[----:B-1----:R-:W-:Y:S05]  /*c0a0*/  BRA.U UP0, `(.L_x_14) ;  /* 0x0000000100b47547 */ /* 0x002fea000b800000 */
[----:B------:R-:W-:Y:S02]  /*c0b0*/  R2UR UR68, R212 ;  /* 0x00000000d44472ca */ /* 0x000fe400000e0000 */
[----:B------:R-:W-:Y:S02]  /*c0c0*/  ELECT P2, URZ, PT ;  /* 0x0000000000ff782f */ /* 0x000fe40003840000 */
[----:B------:R-:W-:Y:S01]  /*c0d0*/  MOV R6, UR4 ;  /* 0x0000000400067c02 */ /* 0x000fe20008000f00 */
[----:B------:R-:W-:Y:S01]  /*c0e0*/  UMOV UR74, 0x0 ;  /* 0x00000000004a7882 */ /* 0x000fe20000000000 */
[----:B------:R-:W-:Y:S01]  /*c0f0*/  UMOV UR75, 0x8048010 ;  /* 0x08048010004b7882 */ /* 0x000fe20000000000 */
[----:B------:R-:W-:Y:S01]  /*c100*/  UMOV UR70, UR72 ;  /* 0x0000004800467c82 */ /* 0x000fe20008000000 */
[----:B------:R-:W-:Y:S01]  /*c110*/  UMOV UR71, 0x40004040 ;  /* 0x4000404000477882 */ /* 0x000fe20000000000 */
[----:B------:R-:W-:Y:S01]  /*c120*/  UMOV UR76, 0x0 ;  /* 0x00000000004c7882 */ /* 0x000fe20000000000 */
[----:B------:R-:W-:-:S03]  /*c130*/  UMOV UR77, 0x8048010 ;  /* 0x08048010004d7882 */ /* 0x000fc60000000000 */
[----:B------:R-:W-:Y:S02]  /*c140*/  MOV R4, UR68 ;  /* 0x0000004400047c02 */ /* 0x000fe40008000f00 */
[----:B------:R-:W-:Y:S02]  /*c150*/  @P2 MOV R5, 0x40004040 ;  /* 0x4000404000052802 */ /* 0x000fe40000000f00 */
[----:B------:R-:W-:Y:S02]  /*c160*/  @P2 R2UR UR68, R4 ;  /* 0x00000000044422ca */ /* 0x000fe400000e0000 */
[----:B------:R-:W-:Y:S01]  /*c170*/  @P2 R2UR UR69, R5 ;  /* 0x00000000054522ca */ /* 0x000fe200000e0000 */
[----:B------:R-:W-:Y:S01]  /*c180*/  HFMA2 R5, -RZ, RZ, 0, 0 ;  /* 0x00000000ff057431 */ /* 0x000fe200000001ff */
[----:B------:R-:W-:-:S04]  /*c190*/  IADD3 R4, PT, PT, R6, 0x16010, RZ ;  /* 0x0001601006047810 */ /* 0x000fc80007ffe0ff */
[----:B------:R-:W-:-:S07]  /*c1a0*/  @P2 MOV R4, R4 ;  /* 0x0000000400042202 */ /* 0x000fce0000000f00 */
[----:B------:R0:W-:Y:S01]  /*c1b0*/  UTCHMMA gdesc[UR68], gdesc[UR70], tmem[UR8], tmem[UR74], idesc[UR75], !UPT ;  /* 0x00ff4a46440075ea */ /* 0x0001e2000f800008 */
[----:B------:R-:W-:Y:S01]  /*c1c0*/  UTCHMMA gdesc[UR32], gdesc[UR42], tmem[UR8], tmem[UR76], idesc[UR77], UPT ;  /* 0x00ff4c2a200075ea */ /* 0x000fe2000b800008 */
[----:B0-----:R-:W-:Y:S01]  /*c1d0*/  R2UR UR70, R208 ;  /* 0x00000000d04672ca */ /* 0x001fe200000e0000 */
[----:B------:R-:W-:Y:S01]  /*c1e0*/  UMOV UR68, 0x0 ;  /* 0x0000000000447882 */ /* 0x000fe20000000000 */
[----:B------:R-:W-:Y:S01]  /*c1f0*/  R2UR UR71, R209 ;  /* 0x00000000d14772ca */ /* 0x000fe200000e0000 */
[----:B------:R-:W-:Y:S01]  /*c200*/  UMOV UR69, 0x8048010 ;  /* 0x0804801000457882 */ /* 0x000fe20000000000 */
[----:B------:R-:W-:Y:S02]  /*c210*/  R2UR UR74, R206 ;  /* 0x00000000ce4a72ca */ /* 0x000fe400000e0000 */
[----:B------:R-:W-:-:S09]  /*c220*/  R2UR UR75, R207 ;  /* 0x00000000cf4b72ca */ /* 0x000fd200000e0000 */
[----:B------:R0:W-:Y:S02]  /*c230*/  UTCHMMA gdesc[UR12], gdesc[UR70], tmem[UR8], tmem[UR68], idesc[UR69], UPT ;  /* 0x00ff44460c0075ea */ /* 0x0001e4000b800008 */
[----:B0-----:R-:W-:Y:S01]  /*c240*/  UMOV UR70, 0x0 ;  /* 0x0000000000467882 */ /* 0x001fe20000000000 */
[----:B------:R-:W-:Y:S02]  /*c250*/  UMOV UR71, 0x8048010 ;  /* 0x0804801000477882 */ /* 0x000fe40000000000 */
[----:B------:R0:W-:Y:S02]  /*c260*/  UTCHMMA gdesc[UR14], gdesc[UR74], tmem[UR8], tmem[UR70], idesc[UR71], UPT ;  /* 0x00ff464a0e0075ea */ /* 0x0001e4000b800008 */
[----:B0-----:R-:W-:Y:S01]  /*c270*/  UMOV UR74, 0x0 ;  /* 0x00000000004a7882 */ /* 0x001fe20000000000 */
[----:B------:R-:W-:Y:S02]  /*c280*/  UMOV UR75, 0x8048010 ;  /* 0x08048010004b7882 */ /* 0x000fe40000000000 */
[----:B------:R-:W-:Y:S01]  /*c290*/  UTCHMMA gdesc[UR16], gdesc[UR44], tmem[UR8], tmem[UR74], idesc[UR75], UPT ;  /* 0x00ff4a2c100075ea */ /* 0x000fe2000b800008 */
[----:B------:R-:W-:Y:S01]  /*c2a0*/  UTCHMMA gdesc[UR18], gdesc[UR46], tmem[UR8], tmem[UR76], idesc[UR77], UPT ;  /* 0x00ff4c2e120075ea */ /* 0x000fe2000b800008 */
[----:B------:R-:W-:Y:S01]  /*c2b0*/  UTCHMMA gdesc[UR20], gdesc[UR48], tmem[UR8], tmem[UR68], idesc[UR69], UPT ;  /* 0x00ff4430140075ea */ /* 0x000fe2000b800008 */
[----:B------:R-:W-:Y:S01]  /*c2c0*/  UTCHMMA gdesc[UR22], gdesc[UR50], tmem[UR8], tmem[UR70], idesc[UR71], UPT ;  /* 0x00ff4632160075ea */ /* 0x000fe2000b800008 */
[----:B------:R-:W-:Y:S01]  /*c2d0*/  UTCHMMA gdesc[UR24], gdesc[UR52], tmem[UR8], tmem[UR68], idesc[UR69], UPT ;  /* 0x00ff4434180075ea */ /* 0x000fe2000b800008 */
[----:B------:R-:W-:Y:S01]  /*c2e0*/  UTCHMMA gdesc[UR26], gdesc[UR54], tmem[UR8], tmem[UR70], idesc[UR71], UPT ;  /* 0x00ff46361a0075ea */ /* 0x000fe2000b800008 */
[----:B------:R0:W-:Y:S01]  /*c2f0*/  UTCHMMA gdesc[UR28], gdesc[UR56], tmem[UR8], tmem[UR74], idesc[UR75], UPT ;  /* 0x00ff4a381c0075ea */ /* 0x0001e2000b800008 */
[----:B------:R1:W-:Y:S01]  /*c300*/  UTCHMMA gdesc[UR30], gdesc[UR58], tmem[UR8], tmem[UR76], idesc[UR77], UPT ;  /* 0x00ff4c3a1e0075ea */ /* 0x0003e2000b800008 */
[----:B------:R1:W-:Y:S01]  /*c310*/  UTCHMMA gdesc[UR34], gdesc[UR60], tmem[UR8], tmem[UR68], idesc[UR69], UPT ;  /* 0x00ff443c220075ea */ /* 0x0003e2000b800008 */
[----:B------:R1:W-:Y:S01]  /*c320*/  UTCHMMA gdesc[UR36], gdesc[UR62], tmem[UR8], tmem[UR70], idesc[UR71], UPT ;  /* 0x00ff463e240075ea */ /* 0x0003e2000b800008 */
[----:B------:R1:W-:Y:S01]  /*c330*/  UTCHMMA gdesc[UR38], gdesc[UR64], tmem[UR8], tmem[UR68], idesc[UR69], UPT ;  /* 0x00ff4440260075ea */ /* 0x0003e2000b800008 */
[----:B------:R1:W-:Y:S01]  /*c340*/  UTCHMMA gdesc[UR40], gdesc[UR66], tmem[UR8], tmem[UR70], idesc[UR71], UPT ;  /* 0x00ff4642280075ea */ /* 0x0003e2000b800008 */
[----:B0-----:R-:W-:-:S13]  /*c350*/  @P2 R2UR UR74, R4 ;  /* 0x00000000044a22ca */ /* 0x001fda00000e0000 */
[----:B------:R1:W-:Y:S01]  /*c360*/  UTCBAR [UR74], URZ ;  /* 0x000000ff4a0073e9 */ /* 0x0003e200080000ff */
[----:B------:R-:W-:Y:S01]  /*c370*/  NOP ;  /* 0x0000000000007918 */ /* 0x000fe20000000000 */
.L_x_14:
[----:B------:R-:W0:Y:S01]  /*c380*/  SYNCS.PHASECHK.TRANS64.TRYWAIT P2, [UR4+0x16010], RZ ;  /* 0x016010ffff0075a7 */ /* 0x000e220008041104 */
[----:B------:R-:W-:Y:S01]  /*c390*/  SHF.L.U32 R0, R0, 0x1f, RZ ;  /* 0x0000001f00007819 */ /* 0x000fe200000006ff */
[----:B0-----:R-:W-:Y:S06]  /*c3a0*/  @!P2 BRA `(.L_x_15) ;  /* 0x000000c400f8a947 */ /* 0x001fec0003800000 */
.L_x_24:
[----:B------:R-:W2:Y:S04]  /*c3b0*/  LDL.64 R20, [R1+0x160] ;  /* 0x0001600001147983 */ /* 0x000ea80000100a00 */
[----:B------:R-:W3:Y:S01]  /*c3c0*/  LDL.64 R22, [R1+0x158] ;  /* 0x0001580001167983 */ /* 0x000ee20000100a00 */
[----:B------:R-:W-:Y:S06]  /*c3d0*/  BAR.SYNC.DEFER_BLOCKING 0x0 ;  /* 0x0000000000007b1d */ /* 0x000fec0000010000 */
[----:B------:R-:W0:Y:S01]  /*c3e0*/  LDTM.x16 R4, tmem[UR7+0x100] ;  /* 0x00010007000479ee */ /* 0x000e220008240000 */
[----:B------:R-:W0:Y:S01]  /*c3f0*/  @!P1 SYNCS.CCTL.IV [UR4+0x16010] ;  /* 0x01601000ff0099b1 */ /* 0x000e220008000004 */
[----:B------:R-:W-:Y:S01]  /*c400*/  NOP ;  /* 0x0000000000007918 */ /* 0x000fe20000000000 */
[----:B0-----:R-:W0:Y:S01]  /*c410*/  SYNCS.PHASECHK.TRANS64.TRYWAIT P2, [UR6], R0 ;  /* 0x00000000ff0075a7 */ /* 0x001e220008041106 */
[----:B--2---:R-:W-:-:S04]  /*c420*/  IMAD.WIDE R20, R3, 0x2, R20 ;  /* 0x0000000203147825 */ /* 0x004fc800078e0214 */
[----:B---3--:R-:W-:Y:S01]  /*c430*/  IMAD.WIDE R22, R3, 0x2, R22 ;  /* 0x0000000203167825 */ /* 0x008fe200078e0216 */
[----:B0-----:R-:W-:Y:S06]  /*c440*/  @!P2 BRA `(.L_x_16) ;  /* 0x000000c400dca947 */ /* 0x001fec0003800000 */
.L_x_25:
[----:B------:R-:W2:Y:S04]  /*c450*/  LDL.64 R24, [R1+0x150] ;  /* 0x0001500001187983 */ /* 0x000ea80000100a00 */
        /* <DEDUP_REMOVED lines=10> */
[----:B------:R-:W4:Y:S04]  /*c500*/  LDG.E.U16 R31, desc[UR10][R20.64] ;  /* 0x0000000a141f7981 */ /* 0x000f28000c1e1500 */
[----:B------:R-:W4:Y:S01]  /*c510*/  LDG.E.U16 R33, desc[UR10][R22.64] ;  /* 0x0000000a16217981 */ /* 0x000f22000c1e1500 */
[C---:B------:R-:W-:Y:S01]  /*c520*/  IMAD.WIDE R60, R3.reuse, 0x2, R244 ;  /* 0x00000002033c7825 */ /* 0x040fe200078e02f4 */
[----:B------:R-:W0:Y:S03]  /*c530*/  LDCU UR6, c[0x0][0x3a8] ;  /* 0x00007500ff0677ac */ /* 0x000e260008000800 */
[C---:B------:R-:W-:Y:S01]  /*c540*/  IMAD.WIDE R56, R3.reuse, 0x2, R246 ;  /* 0x0000000203387825 */ /* 0x040fe200078e02f6 */
[----:B------:R1:W4:Y:S03]  /*c550*/  LDG.E.U16 R67, desc[UR10][R60.64] ;  /* 0x0000000a3c437981 */ /* 0x000326000c1e1500 */
[C---:B------:R-:W-:Y:S01]  /*c560*/  IMAD.WIDE R84, R3.reuse, 0x2, R232 ;  /* 0x0000000203547825 */ /* 0x040fe200078e02e8 */
[----:B------:R0:W4:Y:S03]  /*c570*/  LDG.E.U16 R65, desc[UR10][R56.64] ;  /* 0x0000000a38417981 */ /* 0x000126000c1e1500 */
[----:B------:R-:W-:-:S02]  /*c580*/  IMAD.WIDE R86, R3, 0x2, R230 ;  /* 0x0000000203567825 */ /* 0x000fc400078e02e6 */
[----:B------:R-:W4:Y:S02]  /*c590*/  LDG.E.U16 R85, desc[UR10][R84.64] ;  /* 0x0000000a54557981 */ /* 0x000f24000c1e1500 */
[C---:B------:R-:W-:Y:S02]  /*c5a0*/  IMAD.WIDE R88, R3.reuse, 0x2, R228 ;  /* 0x0000000203587825 */ /* 0x040fe400078e02e4 */
[----:B------:R-:W4:Y:S02]  /*c5b0*/  LDG.E.U16 R87, desc[UR10][R86.64] ;  /* 0x0000000a56577981 */ /* 0x000f24000c1e1500 */
[C---:B-1----:R-:W-:Y:S02]  /*c5c0*/  IMAD.WIDE R60, R3.reuse, 0x2, R226 ;  /* 0x00000002033c7825 */ /* 0x042fe400078e02e2 */
[----:B------:R-:W4:Y:S02]  /*c5d0*/  LDG.E.U16 R89, desc[UR10][R88.64] ;  /* 0x0000000a58597981 */ /* 0x000f24000c1e1500 */
[----:B------:R-:W-:-:S02]  /*c5e0*/  IMAD.WIDE R68, R3, 0x2, R238 ;  /* 0x0000000203447825 */ /* 0x000fc400078e02ee */
[----:B------:R-:W4:Y:S02]  /*c5f0*/  LDG.E.U16 R61, desc[UR10][R60.64] ;  /* 0x0000000a3c3d7981 */ /* 0x000f24000c1e1500 */
[C---:B------:R-:W-:Y:S02]  /*c600*/  IMAD.WIDE R70, R3.reuse, 0x2, R236 ;  /* 0x0000000203467825 */ /* 0x040fe400078e02ec */
[----:B------:R-:W4:Y:S02]  /*c610*/  LDG.E.U16 R79, desc[UR10][R68.64] ;  /* 0x0000000a444f7981 */ /* 0x000f24000c1e1500 */
[C---:B------:R-:W-:Y:S02]  /*c620*/  IMAD.WIDE R72, R3.reuse, 0x2, R234 ;  /* 0x0000000203487825 */ /* 0x040fe400078e02ea */
[----:B------:R-:W4:Y:S02]  /*c630*/  LDG.E.U16 R81, desc[UR10][R70.64] ;  /* 0x0000000a46517981 */ /* 0x000f24000c1e1500 */
[----:B0-----:R-:W-:-:S02]  /*c640*/  IMAD.WIDE R56, R3, 0x2, R224 ;  /* 0x0000000203387825 */ /* 0x001fc400078e02e0 */
[----:B------:R-:W4:Y:S04]  /*c650*/  LDG.E.U16 R83, desc[UR10][R72.64] ;  /* 0x0000000a48537981 */ /* 0x000f28000c1e1500 */
[----:B------:R-:W4:Y:S01]  /*c660*/  LDG.E.U16 R91, desc[UR10][R56.64] ;  /* 0x0000000a385b7981 */ /* 0x000f22000c1e1500 */
[----:B--2---:R-:W-:-:S04]  /*c670*/  IMAD.WIDE R24, R3, 0x2, R24 ;  /* 0x0000000203187825 */ /* 0x004fc800078e0218 */
[----:B---3--:R-:W-:-:S04]  /*c680*/  IMAD.WIDE R26, R3, 0x2, R26 ;  /* 0x00000002031a7825 */ /* 0x008fc800078e021a */
[----:B----4-:R-:W-:-:S04]  /*c690*/  IMAD.WIDE R28, R3, 0x2, R28 ;  /* 0x00000002031c7825 */ /* 0x010fc800078e021c */
[C---:B------:R-:W-:Y:S01]  /*c6a0*/  IMAD.WIDE R20, R3.reuse, 0x2, R52 ;  /* 0x0000000203147825 */ /* 0x040fe200078e0234 */
[----:B------:R-:W2:Y:S03]  /*c6b0*/  LDG.E.U16 R39, desc[UR10][R28.64] ;  /* 0x0000000a1c277981 */ /* 0x000ea6000c1e1500 */
[----:B------:R-:W-:-:S04]  /*c6c0*/  IMAD.WIDE R22, R3, 0x2, R50 ;  /* 0x0000000203167825 */ /* 0x000fc800078e0232 */
[C---:B------:R-:W-:Y:S02]  /*c6d0*/  IMAD.WIDE R40, R3.reuse, 0x2, R36 ;  /* 0x0000000203287825 */ /* 0x040fe400078e0224 */
[----:B------:R-:W3:Y:S02]  /*c6e0*/  LDG.E.U16 R37, desc[UR10][R26.64] ;  /* 0x0000000a1a257981 */ /* 0x000ee4000c1e1500 */
[C---:B------:R-:W-:Y:S02]  /*c6f0*/  IMAD.WIDE R42, R3.reuse, 0x2, R34 ;  /* 0x00000002032a7825 */ /* 0x040fe400078e0222 */
[----:B------:R0:W4:Y:S02]  /*c700*/  LDG.E.U16 R35, desc[UR10][R24.64] ;  /* 0x0000000a18237981 */ /* 0x000124000c1e1500 */
[C---:B------:R-:W-:Y:S02]  /*c710*/  IMAD.WIDE R50, R3.reuse, 0x2, R46 ;  /* 0x0000000203327825 */ /* 0x040fe400078e022e */
[----:B------:R-:W4:Y:S02]  /*c720*/  LDG.E.U16 R47, desc[UR10][R22.64] ;  /* 0x0000000a162f7981 */ /* 0x000f24000c1e1500 */
[----:B------:R-:W-:-:S02]  /*c730*/  IMAD.WIDE R52, R3, 0x2, R44 ;  /* 0x0000000203347825 */ /* 0x000fc400078e022c */
[----:B------:R1:W4:Y:S02]  /*c740*/  LDG.E.U16 R45, desc[UR10][R20.64] ;  /* 0x0000000a142d7981 */ /* 0x000324000c1e1500 */
[C---:B0-----:R-:W-:Y:S02]  /*c750*/  IMAD.WIDE R24, R3.reuse, 0x2, R54 ;  /* 0x0000000203187825 */ /* 0x041fe400078e0236 */
[----:B------:R-:W4:Y:S02]  /*c760*/  LDG.E.U16 R41, desc[UR10][R40.64] ;  /* 0x0000000a28297981 */ /* 0x000f24000c1e1500 */
[C---:B------:R-:W-:Y:S02]  /*c770*/  IMAD.WIDE R26, R3.reuse, 0x2, R250 ;  /* 0x00000002031a7825 */ /* 0x040fe400078e02fa */
[----:B------:R0:W4:Y:S02]  /*c780*/  LDG.E.U16 R55, desc[UR10][R24.64] ;  /* 0x0000000a18377981 */ /* 0x000124000c1e1500 */
[----:B------:R-:W-:-:S02]  /*c790*/  IMAD.WIDE R28, R3, 0x2, R248 ;  /* 0x00000002031c7825 */ /* 0x000fc400078e02f8 */
[----:B------:R-:W4:Y:S02]  /*c7a0*/  LDG.E.U16 R59, desc[UR10][R26.64] ;  /* 0x0000000a1a3b7981 */ /* 0x000f24000c1e1500 */
[C---:B-1----:R-:W-:Y:S02]  /*c7b0*/  IMAD.WIDE R20, R3.reuse, 0x2, R242 ;  /* 0x0000000203147825 */ /* 0x042fe400078e02f2 */
[----:B------:R-:W4:Y:S02]  /*c7c0*/  LDG.E.U16 R63, desc[UR10][R28.64] ;  /* 0x0000000a1c3f7981 */ /* 0x000f24000c1e1500 */
[C---:B------:R-:W-:Y:S02]  /*c7d0*/  IMAD.WIDE R22, R3.reuse, 0x2, R240 ;  /* 0x0000000203167825 */ /* 0x040fe400078e02f0 */
[----:B------:R1:W4:Y:S02]  /*c7e0*/  LDG.E.U16 R75, desc[UR10][R20.64] ;  /* 0x0000000a144b7981 */ /* 0x000324000c1e1500 */
[----:B------:R-:W-:-:S02]  /*c7f0*/  IMAD.WIDE R48, R3, 0x2, R48 ;  /* 0x0000000203307825 */ /* 0x000fc400078e0230 */
[----:B------:R1:W4:Y:S02]  /*c800*/  LDG.E.U16 R77, desc[UR10][R22.64] ;  /* 0x0000000a164d7981 */ /* 0x000324000c1e1500 */
[C---:B0-----:R-:W-:Y:S02]  /*c810*/  IMAD.WIDE R24, R3.reuse, 0x2, R218 ;  /* 0x0000000203187825 */ /* 0x041fe400078e02da */
[----:B------:R-:W4:Y:S02]  /*c820*/  LDG.E.U16 R43, desc[UR10][R42.64] ;  /* 0x0000000a2a2b7981 */ /* 0x000f24000c1e1500 */
[C---:B-1----:R-:W-:Y:S02]  /*c830*/  IMAD.WIDE R20, R3.reuse, 0x2, R222 ;  /* 0x0000000203147825 */ /* 0x042fe400078e02de */
[----:B------:R-:W4:Y:S02]  /*c840*/  LDG.E.U16 R49, desc[UR10][R48.64] ;  /* 0x0000000a30317981 */ /* 0x000f24000c1e1500 */
[----:B------:R-:W-:-:S02]  /*c850*/  IMAD.WIDE R22, R3, 0x2, R220 ;  /* 0x0000000203167825 */ /* 0x000fc400078e02dc */
[----:B------:R-:W4:Y:S02]  /*c860*/  LDG.E.U16 R51, desc[UR10][R50.64] ;  /* 0x0000000a32337981 */ /* 0x000f24000c1e1500 */
[C---:B------:R-:W-:Y:S02]  /*c870*/  IMAD.WIDE R26, R3.reuse, 0x2, R216 ;  /* 0x00000002031a7825 */ /* 0x040fe400078e02d8 */
[----:B------:R-:W4:Y:S02]  /*c880*/  LDG.E.U16 R53, desc[UR10][R52.64] ;  /* 0x0000000a34357981 */ /* 0x000f24000c1e1500 */
[----:B------:R-:W-:Y:S02]  /*c890*/  IMAD.WIDE R28, R3, 0x2, R214 ;  /* 0x00000002031c7825 */ /* 0x000fe400078e02d6 */
[----:B------:R0:W4:Y:S04]  /*c8a0*/  LDG.E.U16 R93, desc[UR10][R20.64] ;  /* 0x0000000a145d7981 */ /* 0x000128000c1e1500 */
[----:B------:R1:W4:Y:S04]  /*c8b0*/  LDG.E.U16 R95, desc[UR10][R22.64] ;  /* 0x0000000a165f7981 */ /* 0x000328000c1e1500 */
[----:B------:R0:W4:Y:S04]  /*c8c0*/  LDG.E.U16 R97, desc[UR10][R24.64] ;  /* 0x0000000a18617981 */ /* 0x000128000c1e1500 */
[----:B------:R0:W4:Y:S04]  /*c8d0*/  LDG.E.U16 R99, desc[UR10][R26.64] ;  /* 0x0000000a1a637981 */ /* 0x000128000c1e1500 */
[----:B------:R-:W4:Y:S01]  /*c8e0*/  LDG.E.U16 R101, desc[UR10][R28.64] ;  /* 0x0000000a1c657981 */ /* 0x000f22000c1e1500 */
[----:B------:R-:W-:Y:S01]  /*c8f0*/  FMUL R0, R4, UR6 ;  /* 0x0000000604007c20 */ /* 0x000fe20008400000 */
[----:B------:R-:W-:Y:S01]  /*c900*/  FMUL R57, R5, UR6 ;  /* 0x0000000605397c20 */ /* 0x000fe20008400000 */
[----:B------:R-:W-:Y:S01]  /*c910*/  FMUL R32, R6, UR6 ;  /* 0x0000000606207c20 */ /* 0x000fe20008400000 */
[----:B------:R-:W-:Y:S01]  /*c920*/  FMUL R34, R7, UR6 ;  /* 0x0000000607227c20 */ /* 0x000fe20008400000 */
[----:B------:R-:W-:-:S03]  /*c930*/  FMUL R69, R8, UR6 ;  /* 0x0000000608457c20 */ /* 0x000fc60008400000 */
[----:B------:R-:W-:Y:S01]  /*c940*/  FMNMX3 R32, R0, R57, R32, !PT ;  /* 0x0000003900207276 */ /* 0x000fe20007800020 */
[----:B------:R-:W-:Y:S01]  /*c950*/  FMUL R0, R9, UR6 ;  /* 0x0000000609007c20 */ /* 0x000fe20008400000 */
[----:B0-----:R-:W-:Y:S02]  /*c960*/  FMUL R21, R10, UR6 ;  /* 0x000000060a157c20 */ /* 0x001fe40008400000 */
[----:B------:R-:W-:Y:S01]  /*c970*/  FMNMX3 R32, R32, R34, R69, !PT ;  /* 0x0000002220207276 */ /* 0x000fe20007800045 */
[----:B------:R-:W-:Y:S01]  /*c980*/  FMUL R20, R11, UR6 ;  /* 0x000000060b147c20 */ /* 0x000fe20008400000 */
[----:B-1----:R-:W-:Y:S02]  /*c990*/  FMUL R23, R12, UR6 ;  /* 0x000000060c177c20 */ /* 0x002fe40008400000 */
        /* <DEDUP_REMOVED lines=9> */
[----:B------:R-:W-:Y:S01]  /*ca30*/  FMNMX3 R20, R32, R20, R23, !PT ;  /* 0x0000001420147276 */ /* 0x000fe20007800017 */
[----:B------:R-:W-:-:S03]  /*ca40*/  FMUL R197, R19, UR6 ;  /* 0x0000000613c57c20 */ /* 0x000fc60008400000 */
[----:B------:R-:W-:-:S04]  /*ca50*/  FMNMX3 R0, R20, R0, R21, !PT ;  /* 0x0000000014007276 */ /* 0x000fc80007800015 */
[----:B------:R-:W-:-:S05]  /*ca60*/  FMNMX3 R197, R0, R197, R30, !PT ;  /* 0x000000c500c57276 */ /* 0x000fca000780001e */
[--C-:B------:R-:W-:Y:S01]  /*ca70*/  FFMA R5, R5, UR6, -R197.reuse ;  /* 0x0000000605057c23 */ /* 0x100fe200080008c5 */
[--C-:B------:R-:W-:Y:S01]  /*ca80*/  FFMA R4, R4, UR6, -R197.reuse ;  /* 0x0000000604047c23 */ /* 0x100fe200080008c5 */
[--C-:B------:R-:W-:Y:S02]  /*ca90*/  FFMA R6, R6, UR6, -R197.reuse ;  /* 0x0000000606067c23 */ /* 0x100fe400080008c5 */
[----:B------:R-:W-:Y:S01]  /*caa0*/  FMUL R5, R5, 1.4426950216293334961 ;  /* 0x3fb8aa3b05057820 */ /* 0x000fe20000400000 */
[----:B------:R-:W-:Y:S01]  /*cab0*/  FMUL R4, R4, 1.4426950216293334961 ;  /* 0x3fb8aa3b04047820 */ /* 0x000fe20000400000 */
[--C-:B------:R-:W-:Y:S01]  /*cac0*/  FFMA R7, R7, UR6, -R197.reuse ;  /* 0x0000000607077c23 */ /* 0x100fe200080008c5 */
[----:B------:R-:W-:Y:S02]  /*cad0*/  FMUL R6, R6, 1.4426950216293334961 ;  /* 0x3fb8aa3b06067820 */ /* 0x000fe40000400000 */
[----:B------:R-:W-:Y:S01]  /*cae0*/  MUFU.EX2 R20, R4 ;  /* 0x0000000400147308 */ /* 0x000fe20000000800 */
[----:B------:R-:W-:Y:S01]  /*caf0*/  FMUL R7, R7, 1.4426950216293334961 ;  /* 0x3fb8aa3b07077820 */ /* 0x000fe20000400000 */
[----:B------:R-:W-:-:S06]  /*cb00*/  FFMA R8, R8, UR6, -R197 ;  /* 0x0000000608087c23 */ /* 0x000fcc00080008c5 */
[----:B------:R-:W0:Y:S01]  /*cb10*/  MUFU.EX2 R5, R5 ;  /* 0x0000000500057308 */ /* 0x000e220000000800 */
[----:B------:R-:W-:Y:S01]  /*cb20*/  FFMA R9, R9, UR6, -R197 ;  /* 0x0000000609097c23 */ /* 0x000fe200080008c5 */
[----:B------:R-:W-:-:S06]  /*cb30*/  FMUL R8, R8, 1.4426950216293334961 ;  /* 0x3fb8aa3b08087820 */ /* 0x000fcc0000400000 */
[----:B------:R-:W1:Y:S01]  /*cb40*/  MUFU.EX2 R21, R6 ;  /* 0x0000000600157308 */ /* 0x000e620000000800 */
[----:B------:R-:W-:Y:S01]  /*cb50*/  FMUL R9, R9, 1.4426950216293334961 ;  /* 0x3fb8aa3b09097820 */ /* 0x000fe20000400000 */
[--C-:B------:R-:W-:Y:S01]  /*cb60*/  FFMA R10, R10, UR6, -R197.reuse ;  /* 0x000000060a0a7c23 */ /* 0x100fe200080008c5 */
[----:B------:R-:W-:-:S05]  /*cb70*/  FFMA R13, R13, UR6, -R197 ;  /* 0x000000060d0d7c23 */ /* 0x000fca00080008c5 */
[----:B------:R-:W1:Y:S01]  /*cb80*/  MUFU.EX2 R7, R7 ;  /* 0x0000000700077308 */ /* 0x000e620000000800 */
[--C-:B------:R-:W-:Y:S01]  /*cb90*/  FFMA R11, R11, UR6, -R197.reuse ;  /* 0x000000060b0b7c23 */ /* 0x100fe200080008c5 */
[--C-:B------:R-:W-:Y:S01]  /*cba0*/  FFMA R12, R12, UR6, -R197.reuse ;  /* 0x000000060c0c7c23 */ /* 0x100fe200080008c5 */
[--C-:B------:R-:W-:Y:S01]  /*cbb0*/  FFMA R14, R14, UR6, -R197.reuse ;  /* 0x000000060e0e7c23 */ /* 0x100fe200080008c5 */
[--C-:B------:R-:W-:Y:S01]  /*cbc0*/  FFMA R15, R15, UR6, -R197.reuse ;  /* 0x000000060f0f7c23 */ /* 0x100fe200080008c5 */
[----:B------:R-:W-:-:S03]  /*cbd0*/  FFMA R16, R16, UR6, -R197 ;  /* 0x0000000610107c23 */ /* 0x000fc600080008c5 */
[----:B------:R-:W1:Y:S01]  /*cbe0*/  MUFU.EX2 R23, R8 ;  /* 0x0000000800177308 */ /* 0x000e620000000800 */
[--C-:B------:R-:W-:Y:S01]  /*cbf0*/  FFMA R17, R17, UR6, -R197.reuse ;  /* 0x0000000611117c23 */ /* 0x100fe200080008c5 */
[--C-:B------:R-:W-:Y:S01]  /*cc00*/  FFMA R18, R18, UR6, -R197.reuse ;  /* 0x0000000612127c23 */ /* 0x100fe200080008c5 */
[----:B------:R-:W-:Y:S01]  /*cc10*/  FFMA R19, R19, UR6, -R197 ;  /* 0x0000000613137c23 */ /* 0x000fe200080008c5 */
[----:B------:R-:W-:Y:S01]  /*cc20*/  FMUL R10, R10, 1.4426950216293334961 ;  /* 0x3fb8aa3b0a0a7820 */ /* 0x000fe20000400000 */
[----:B------:R-:W-:Y:S01]  /*cc30*/  FMUL R0, R13, 1.4426950216293334961 ;  /* 0x3fb8aa3b0d007820 */ /* 0x000fe20000400000 */
[----:B0-----:R-:W-:Y:S02]  /*cc40*/  FADD R4, R20, R5 ;  /* 0x0000000514047221 */ /* 0x001fe40000000000 */
[----:B------:R-:W0:Y:S01]  /*cc50*/  MUFU.EX2 R9, R9 ;  /* 0x0000000900097308 */ /* 0x000e220000000800 */
[----:B------:R-:W-:Y:S01]  /*cc60*/  FMUL R11, R11, 1.4426950216293334961 ;  /* 0x3fb8aa3b0b0b7820 */ /* 0x000fe20000400000 */
[----:B------:R-:W-:Y:S01]  /*cc70*/  FMUL R12, R12, 1.4426950216293334961 ;  /* 0x3fb8aa3b0c0c7820 */ /* 0x000fe20000400000 */
[----:B------:R-:W-:Y:S01]  /*cc80*/  FMUL R14, R14, 1.4426950216293334961 ;  /* 0x3fb8aa3b0e0e7820 */ /* 0x000fe20000400000 */
[----:B------:R-:W-:Y:S01]  /*cc90*/  FMUL R15, R15, 1.4426950216293334961 ;  /* 0x3fb8aa3b0f0f7820 */ /* 0x000fe20000400000 */
[----:B------:R-:W-:Y:S01]  /*cca0*/  FMUL R16, R16, 1.4426950216293334961 ;  /* 0x3fb8aa3b10107820 */ /* 0x000fe20000400000 */
[----:B------:R-:W-:Y:S01]  /*ccb0*/  FMUL R17, R17, 1.4426950216293334961 ;  /* 0x3fb8aa3b11117820 */ /* 0x000fe20000400000 */
[----:B------:R-:W-:Y:S01]  /*ccc0*/  FMUL R18, R18, 1.4426950216293334961 ;  /* 0x3fb8aa3b12127820 */ /* 0x000fe20000400000 */
[----:B------:R-:W-:Y:S01]  /*ccd0*/  FMUL R19, R19, 1.4426950216293334961 ;  /* 0x3fb8aa3b13137820 */ /* 0x000fe20000400000 */
[----:B------:R-:W0:Y:S01]  /*cce0*/  MUFU.EX2 R25, R10 ;  /* 0x0000000a00197308 */ /* 0x000e220000000800 */
[----:B-1----:R-:W-:-:S04]  /*ccf0*/  FADD R4, R21, R4 ;  /* 0x0000000415047221 */ /* 0x002fc80000000000 */
[----:B------:R-:W-:-:S03]  /*cd00*/  FADD R4, R7, R4 ;  /* 0x0000000407047221 */ /* 0x000fc60000000000 */
[----:B------:R-:W1:Y:S01]  /*cd10*/  MUFU.EX2 R22, R11 ;  /* 0x0000000b00167308 */ /* 0x000e620000000800 */
[----:B------:R-:W-:-:S07]  /*cd20*/  FADD R6, R23, R4 ;  /* 0x0000000417067221 */ /* 0x000fce0000000000 */
[----:B------:R0:W-:Y:S08]  /*cd30*/  MUFU.EX2 R27, R12 ;  /* 0x0000000c001b7308 */ /* 0x0001f00000000800 */
[----:B------:R-:W0:Y:S08]  /*cd40*/  MUFU.EX2 R0, R0 ;  /* 0x0000000000007308 */ /* 0x000e300000000800 */
[----:B------:R-:W-:Y:S08]  /*cd50*/  MUFU.EX2 R68, R14 ;  /* 0x0000000e00447308 */ /* 0x000ff00000000800 */
[----:B------:R-:W0:Y:S08]  /*cd60*/  MUFU.EX2 R69, R15 ;  /* 0x0000000f00457308 */ /* 0x000e300000000800 */
[----:B------:R-:W-:Y:S08]  /*cd70*/  MUFU.EX2 R70, R16 ;  /* 0x0000001000467308 */ /* 0x000ff00000000800 */
[----:B------:R-:W0:Y:S08]  /*cd80*/  MUFU.EX2 R71, R17 ;  /* 0x0000001100477308 */ /* 0x000e300000000800 */
[----:B------:R-:W-:Y:S08]  /*cd90*/  MUFU.EX2 R73, R18 ;  /* 0x0000001200497308 */ /* 0x000ff00000000800 */
[----:B------:R-:W1:Y:S01]  /*cda0*/  MUFU.EX2 R210, R19 ;  /* 0x0000001300d27308 */ /* 0x000e620000000800 */
[----:B0-----:R-:W-:Y:S01]  /*cdb0*/  FADD R12, R9, R6 ;  /* 0x00000006090c7221 */ /* 0x001fe20000000000 */
[----:B------:R-:W-:-:S03]  /*cdc0*/  F2FP.F16.F32.PACK_AB R4, R5, R20 ;  /* 0x000000140504723e */ /* 0x000fc600000000ff */
[----:B------:R-:W-:Y:S01]  /*cdd0*/  FADD R12, R25, R12 ;  /* 0x0000000c190c7221 */ /* 0x000fe20000000000 */
[----:B------:R-:W-:Y:S02]  /*cde0*/  F2FP.F16.F32.PACK_AB R5, R7, R21 ;  /* 0x000000150705723e */ /* 0x000fe400000000ff */
[----:B------:R-:W-:Y:S01]  /*cdf0*/  F2FP.F16.F32.PACK_AB R6, R9, R23 ;  /* 0x000000170906723e */ /* 0x000fe200000000ff */
[C---:B-1----:R-:W-:Y:S01]  /*ce00*/  FADD R12, R22.reuse, R12 ;  /* 0x0000000c160c7221 */ /* 0x042fe20000000000 */
[----:B------:R-:W-:Y:S02]  /*ce10*/  F2FP.F16.F32.PACK_AB R7, R22, R25 ;  /* 0x000000191607723e */ /* 0x000fe400000000ff */
[----:B------:R-:W-:Y:S02]  /*ce20*/  F2FP.F16.F32.PACK_AB R8, R0, R27 ;  /* 0x0000001b0008723e */ /* 0x000fe400000000ff */
[----:B------:R-:W-:Y:S02]  /*ce30*/  F2FP.F16.F32.PACK_AB R9, R69, R68 ;  /* 0x000000444509723e */ /* 0x000fe400000000ff */
[----:B------:R-:W-:-:S02]  /*ce40*/  F2FP.F16.F32.PACK_AB R10, R71, R70 ;  /* 0x00000046470a723e */ /* 0x000fc400000000ff */
[----:B------:R-:W-:Y:S01]  /*ce50*/  F2FP.F16.F32.PACK_AB R11, R210, R73 ;  /* 0x00000049d20b723e */ /* 0x000fe200000000ff */
[----:B------:R-:W-:Y:S01]  /*ce60*/  STS.U16 [R196+UR4+0x14000], R31 ;  /* 0x0140001fc4007988 */ /* 0x000fe20008000404 */
[----:B------:R-:W-:Y:S02]  /*ce70*/  FADD R72, -R197, R30 ;  /* 0x0000001ec5487221 */ /* 0x000fe40000000100 */
[----:B------:R-:W-:Y:S01]  /*ce80*/  STTM.x8 tmem[UR7+0x110], R4 ;  /* 0x00011004000079ed */ /* 0x000fe200081c0007 */
[----:B------:R-:W-:Y:S04]  /*ce90*/  STS.U16 [R196+UR4+0x14100], R33 ;  /* 0x01410021c4007988 */ /* 0x000fe80008000404 */
[----:B------:R-:W-:Y:S04]  /*cea0*/  STS.U16 [R196+UR4+0x14f00], R65 ;  /* 0x014f0041c4007988 */ /* 0x000fe80008000404 */
[----:B------:R-:W-:Y:S04]  /*ceb0*/  STS.U16 [R196+UR4+0x15000], R67 ;  /* 0x01500043c4007988 */ /* 0x000fe80008000404 */
[----:B------:R-:W-:Y:S04]  /*cec0*/  STS.U16 [R196+UR4+0x15300], R79 ;  /* 0x0153004fc4007988 */ /* 0x000fe80008000404 */
[----:B------:R-:W-:Y:S04]  /*ced0*/  STS.U16 [R196+UR4+0x15400], R81 ;  /* 0x01540051c4007988 */ /* 0x000fe80008000404 */
[----:B------:R-:W-:Y:S04]  /*cee0*/  STS.U16 [R196+UR4+0x15500], R83 ;  /* 0x01550053c4007988 */ /* 0x000fe80008000404 */
[----:B--2---:R-:W-:Y:S04]  /*cef0*/  STS.U16 [R196+UR4+0x14400], R39 ;  /* 0x01440027c4007988 */ /* 0x004fe80008000404 */
[----:B------:R-:W-:Y:S04]  /*cf00*/  STS.U16 [R196+UR4+0x15600], R85 ;  /* 0x01560055c4007988 */ /* 0x000fe80008000404 */
[----:B------:R-:W-:Y:S04]  /*cf10*/  STS.U16 [R196+UR4+0x15700], R87 ;  /* 0x01570057c4007988 */ /* 0x000fe80008000404 */
[----:B---3--:R-:W-:Y:S04]  /*cf20*/  STS.U16 [R196+UR4+0x14300], R37 ;  /* 0x01430025c4007988 */ /* 0x008fe80008000404 */
[----:B----4-:R-:W-:Y:S04]  /*cf30*/  STS.U16 [R196+UR4+0x14200], R35 ;  /* 0x01420023c4007988 */ /* 0x010fe80008000404 */
        /* <DEDUP_REMOVED lines=9> */
[----:B0-----:R-:W-:-:S03]  /*cfd0*/  FADD R75, R27, R12 ;  /* 0x0000000c1b4b7221 */ /* 0x001fc60000000000 */
        /* <DEDUP_REMOVED lines=11> */
[----:B------:R-:W2:Y:S02]  /*d090*/  FENCE.VIEW.ASYNC.T ;  /* 0x00000000000073c6 */ /* 0x000ea40000000200 */
[----:B--2---:R-:W-:Y:S06]  /*d0a0*/  BAR.SYNC.DEFER_BLOCKING 0x0 ;  /* 0x0000000000007b1d */ /* 0x004fec0000010000 */
[----:B0-----:R-:W-:Y:S01]  /*d0b0*/  LDTM.x64 R4, tmem[UR7] ;  /* 0x00000007000479ee */ /* 0x001fe20008340000 */
[----:B------:R-:W0:Y:S01]  /*d0c0*/  LDTM.x64 R132, tmem[UR7+0x40] ;  /* 0x00004007008479ee */ /* 0x000e220008340000 */
[----:B------:R-:W-:Y:S04]  /*d0d0*/  STL [R1+0x2a0], R199 ;  /* 0x0002a0c701007387 */ /* 0x000fe80000100800 */
        /* <DEDUP_REMOVED lines=16> */
[----:B0-----:R-:W-:Y:S04]  /*d1e0*/  STL.64 [R1+0x3a0], R194 ;  /* 0x0003a0c201007387 */ /* 0x001fe80000100a00 */
[----:B------:R-:W-:Y:S01]  /*d1f0*/  STL.64 [R1+0x398], R192 ;  /* 0x000398c001007387 */ /* 0x000fe20000100a00 */
[----:B------:R-:W-:-:S03]  /*d200*/  FADD R75, R0, R75 ;  /* 0x0000004b004b7221 */ /* 0x000fc60000000000 */
[----:B------:R-:W-:Y:S04]  /*d210*/  STL.64 [R1+0x390], R190 ;  /* 0x000390be01007387 */ /* 0x000fe80000100a00 */
[----:B------:R-:W-:Y:S04]  /*d220*/  STL.64 [R1+0x388], R188 ;  /* 0x000388bc01007387 */ /* 0x000fe80000100a00 */
[----:B------:R-:W-:Y:S04]  /*d230*/  STL.64 [R1+0x380], R186 ;  /* 0x000380ba01007387 */ /* 0x000fe80000100a00 */
        /* <DEDUP_REMOVED lines=25> */
[----:B------:R-:W-:Y:S04]  /*d3d0*/  STL.64 [R1+0x2d8], R144 ;  /* 0x0002d89001007387 */ /* 0x000fe80000100a00 */
[----:B------:R-:W-:Y:S01]  /*d3e0*/  STL.64 [R1+0x2d0], R142 ;  /* 0x0002d08e01007387 */ /* 0x000fe20000100a00 */
[----:B------:R-:W-:-:S03]  /*d3f0*/  FMUL R0, R72, 1.4426950216293334961 ;  /* 0x3fb8aa3b48007820 */ /* 0x000fc60000400000 */
[----:B------:R-:W-:Y:S01]  /*d400*/  STL.64 [R1+0x2c8], R140 ;  /* 0x0002c88c01007387 */ /* 0x000fe20000100a00 */
[----:B------:R-:W-:-:S03]  /*d410*/  FADD R210, R210, R73 ;  /* 0x00000049d2d27221 */ /* 0x000fc60000000000 */
[----:B------:R-:W-:Y:S04]  /*d420*/  STL.64 [R1+0x2c0], R138 ;  /* 0x0002c08a01007387 */ /* 0x000fe80000100a00 */
[----:B------:R-:W-:Y:S04]  /*d430*/  STL.64 [R1+0x2b8], R136 ;  /* 0x0002b88801007387 */ /* 0x000fe80000100a00 */
[----:B------:R-:W-:Y:S04]  /*d440*/  STL.64 [R1+0x2b0], R134 ;  /* 0x0002b08601007387 */ /* 0x000fe80000100a00 */
[----:B------:R0:W-:Y:S01]  /*d450*/  STL.64 [R1+0x2a8], R132 ;  /* 0x0002a88401007387 */ /* 0x0001e20000100a00 */
[----:B-1----:R-:W-:Y:S01]  /*d460*/  LDTM.x64 R68, tmem[UR7+0x80] ;  /* 0x00008007004479ee */ /* 0x002fe20008340000 */
[----:B0-----:R-:W0:Y:S01]  /*d470*/  LDTM.x64 R132, tmem[UR7+0xc0] ;  /* 0x0000c007008479ee */ /* 0x001e220008340000 */
[----:B------:R-:W1:Y:S01]  /*d480*/  MUFU.EX2 R0, R0 ;  /* 0x0000000000007308 */ /* 0x000e620000000800 */
[----:B------:R-:W-:Y:S01]  /*d490*/  NOP ;  /* 0x0000000000007918 */ /* 0x000fe20000000000 */
[----:B0-----:R-:W-:Y:S04]  /*d4a0*/  STL.64 [R1], R132 ;  /* 0x0000008401007387 */ /* 0x001fe80000100a00 */
        /* <DEDUP_REMOVED lines=18> */
[----:B------:R-:W-:Y:S01]  /*d5d0*/  STL.64 [R1+0x98], R170 ;  /* 0x000098aa01007387 */ /* 0x000fe20000100a00 */
[----:B------:R-:W-:-:S03]  /*d5e0*/  MOV R198, R194 ;  /* 0x000000c200c67202 */ /* 0x000fc60000000f00 */
[----:B------:R-:W-:Y:S01]  /*d5f0*/  STL.64 [R1+0xa0], R172 ;  /* 0x0000a0ac01007387 */ /* 0x000fe20000100a00 */
[----:B------:R-:W-:-:S03]  /*d600*/  MOV R2, R195 ;  /* 0x000000c300027202 */ /* 0x000fc60000000f00 */
[----:B------:R-:W-:Y:S01]  /*d610*/  STL.64 [R1+0xa8], R174 ;  /* 0x0000a8ae01007387 */ /* 0x000fe20000100a00 */
[----:B------:R-:W-:-:S03]  /*d620*/  MOV R201, R192 ;  /* 0x000000c000c97202 */ /* 0x000fc60000000f00 */
[----:B------:R-:W-:Y:S01]  /*d630*/  STL.64 [R1+0xb0], R176 ;  /* 0x0000b0b001007387 */ /* 0x000fe20000100a00 */
[----:B------:R-:W-:-:S03]  /*d640*/  MOV R200, R193 ;  /* 0x000000c100c87202 */ /* 0x000fc60000000f00 */
[----:B------:R0:W-:Y:S01]  /*d650*/  STL [R1+0xb8], R178 ;  /* 0x0000b8b201007387 */ /* 0x0001e20000100800 */
[----:B------:R-:W-:Y:S02]  /*d660*/  MOV R203, R190 ;  /* 0x000000be00cb7202 */ /* 0x000fe40000000f00 */
[----:B------:R-:W-:Y:S01]  /*d670*/  MOV R202, R191 ;  /* 0x000000bf00ca7202 */ /* 0x000fe20000000f00 */
[----:B------:R-:W2:Y:S01]  /*d680*/  LDL.LU.64 R194, [R1+0x3a0] ;  /* 0x0003a00001c27983 */ /* 0x000ea20000300a00 */
[----:B------:R-:W-:Y:S02]  /*d690*/  MOV R205, R188 ;  /* 0x000000bc00cd7202 */ /* 0x000fe40000000f00 */
[----:B------:R-:W-:Y:S01]  /*d6a0*/  MOV R204, R189 ;  /* 0x000000bd00cc7202 */ /* 0x000fe20000000f00 */
[----:B------:R-:W3:Y:S01]  /*d6b0*/  LDL.LU.64 R192, [R1+0x398] ;  /* 0x0003980001c07983 */ /* 0x000ee20000300a00 */
[----:B------:R-:W-:Y:S02]  /*d6c0*/  MOV R207, R186 ;  /* 0x000000ba00cf7202 */ /* 0x000fe40000000f00 */
[----:B------:R-:W-:Y:S01]  /*d6d0*/  MOV R206, R187 ;  /* 0x000000bb00ce7202 */ /* 0x000fe20000000f00 */
[----:B------:R-:W4:Y:S01]  /*d6e0*/  LDL.LU.64 R190, [R1+0x390] ;  /* 0x0003900001be7983 */ /* 0x000f220000300a00 */
[----:B------:R-:W-:-:S02]  /*d6f0*/  MOV R209, R184 ;  /* 0x000000b800d17202 */ /* 0x000fc40000000f00 */
[----:B------:R-:W-:Y:S01]  /*d700*/  MOV R208, R185 ;  /* 0x000000b900d07202 */ /* 0x000fe20000000f00 */
[----:B------:R-:W2:Y:S01]  /*d710*/  LDL.LU.64 R188, [R1+0x388] ;  /* 0x0003880001bc7983 */ /* 0x000ea20000300a00 */
[----:B------:R-:W-:Y:S02]  /*d720*/  MOV R213, R182 ;  /* 0x000000b600d57202 */ /* 0x000fe40000000f00 */
[----:B------:R-:W-:Y:S01]  /*d730*/  MOV R212, R183 ;  /* 0x000000b700d47202 */ /* 0x000fe20000000f00 */
[----:B------:R-:W2:Y:S01]  /*d740*/  LDL.LU.64 R186, [R1+0x380] ;  /* 0x0003800001ba7983 */ /* 0x000ea20000300a00 */
[----:B------:R-:W-:Y:S02]  /*d750*/  MOV R211, R180 ;  /* 0x000000b400d37202 */ /* 0x000fe40000000f00 */
[----:B------:R-:W-:Y:S01]  /*d760*/  MOV R252, R181 ;  /* 0x000000b500fc7202 */ /* 0x000fe20000000f00 */
[----:B------:R-:W2:Y:S01]  /*d770*/  LDL.LU.64 R184, [R1+0x378] ;  /* 0x0003780001b87983 */ /* 0x000ea20000300a00 */
[----:B------:R-:W-:-:S03]  /*d780*/  MOV R199, R179 ;  /* 0x000000b300c77202 */ /* 0x000fc60000000f00 */
[----:B------:R-:W2:Y:S04]  /*d790*/  LDL.LU.64 R182, [R1+0x370] ;  /* 0x0003700001b67983 */ /* 0x000ea80000300a00 */
[----:B------:R-:W2:Y:S04]  /*d7a0*/  LDL.LU.64 R180, [R1+0x368] ;  /* 0x0003680001b47983 */ /* 0x000ea80000300a00 */
[----:B0-----:R-:W2:Y:S04]  /*d7b0*/  LDL.LU.64 R178, [R1+0x360] ;  /* 0x0003600001b27983 */ /* 0x001ea80000300a00 */
[----:B------:R-:W2:Y:S04]  /*d7c0*/  LDL.LU.64 R176, [R1+0x358] ;  /* 0x0003580001b07983 */ /* 0x000ea80000300a00 */
        /* <DEDUP_REMOVED lines=12> */
[----:B------:R-:W2:Y:S01]  /*d890*/  LDL.LU.64 R150, [R1+0x2f0] ;  /* 0x0002f00001967983 */ /* 0x000ea20000300a00 */
[----:B-1----:R-:W-:-:S03]  /*d8a0*/  FMUL R21, R0, R21 ;  /* 0x0000001500157220 */ /* 0x002fc60000400000 */
[----:B------:R-:W2:Y:S01]  /*d8b0*/  LDL.LU.64 R148, [R1+0x2e8] ;  /* 0x0002e80001947983 */ /* 0x000ea20000300a00 */
[----:B------:R-:W-:-:S03]  /*d8c0*/  FMUL R4, R0, R4 ;  /* 0x0000000400047220 */ /* 0x000fc60000400000 */
[----:B------:R-:W2:Y:S01]  /*d8d0*/  LDL.LU.64 R146, [R1+0x2e0] ;  /* 0x0002e00001927983 */ /* 0x000ea20000300a00 */
[C---:B------:R-:W-:Y:S01]  /*d8e0*/  FMUL R5, R0.reuse, R5 ;  /* 0x0000000500057220 */ /* 0x040fe20000400000 */
[C---:B------:R-:W-:Y:S02]  /*d8f0*/  FMUL R6, R0.reuse, R6 ;  /* 0x0000000600067220 */ /* 0x040fe40000400000 */
[----:B------:R-:W2:Y:S01]  /*d900*/  LDL.LU.64 R144, [R1+0x2d8] ;  /* 0x0002d80001907983 */ /* 0x000ea20000300a00 */
[C---:B------:R-:W-:Y:S01]  /*d910*/  FMUL R7, R0.reuse, R7 ;  /* 0x0000000700077220 */ /* 0x040fe20000400000 */
[C---:B------:R-:W-:Y:S01]  /*d920*/  FMUL R8, R0.reuse, R8 ;  /* 0x0000000800087220 */ /* 0x040fe20000400000 */
[C---:B------:R-:W-:Y:S01]  /*d930*/  FMUL R9, R0.reuse, R9 ;  /* 0x0000000900097220 */ /* 0x040fe20000400000 */
[----:B------:R-:W2:Y:S01]  /*d940*/  LDL.LU.64 R142, [R1+0x2d0] ;  /* 0x0002d000018e7983 */ /* 0x000ea20000300a00 */
        /* <DEDUP_REMOVED lines=57> */
[----:B------:R-:W2:Y:S04]  /*dce0*/  LDL.LU.64 R140, [R1+0x2c8] ;  /* 0x0002c800018c7983 */ /* 0x000ea80000300a00 */
[----:B------:R-:W2:Y:S04]  /*dcf0*/  LDL.LU.64 R138, [R1+0x2c0] ;  /* 0x0002c000018a7983 */ /* 0x000ea80000300a00 */
[----:B------:R-:W2:Y:S04]  /*dd00*/  LDL.LU.64 R136, [R1+0x2b8] ;  /* 0x0002b80001887983 */ /* 0x000ea80000300a00 */
[----:B------:R-:W2:Y:S04]  /*dd10*/  LDL.LU.64 R134, [R1+0x2b0] ;  /* 0x0002b00001867983 */ /* 0x000ea80000300a00 */
[----:B------:R-:W2:Y:S01]  /*dd20*/  LDL.LU.64 R132, [R1+0x2a8] ;  /* 0x0002a80001847983 */ /* 0x000ea20000300a00 */
[----:B------:R0:W-:Y:S03]  /*dd30*/  STTM.x64 tmem[UR7], R4 ;  /* 0x00000004000079ed */ /* 0x0001e60008340007 */
[----:B0-----:R-:W2:Y:S04]  /*dd40*/  LDL.LU R21, [R1] ;  /* 0x0000000001157983 */ /* 0x001ea80000300800 */
[----:B------:R-:W3:Y:S04]  /*dd50*/  LDL.LU R22, [R1+0x4] ;  /* 0x0000040001167983 */ /* 0x000ee80000300800 */
[----:B------:R-:W4:Y:S04]  /*dd60*/  LDL.LU R23, [R1+0x8] ;  /* 0x0000080001177983 */ /* 0x000f280000300800 */
        /* <DEDUP_REMOVED lines=43> */
[----:B------:R-:W4:Y:S01]  /*e020*/  LDL.LU R67, [R1+0xb8] ;  /* 0x0000b80001437983 */ /* 0x000f220000300800 */
[C---:B--2---:R-:W-:Y:S01]  /*e030*/  FMUL R4, R0.reuse, R21 ;  /* 0x0000001500047220 */ /* 0x044fe20000400000 */
[C---:B---3--:R-:W-:Y:S01]  /*e040*/  FMUL R5, R0.reuse, R22 ;  /* 0x0000001600057220 */ /* 0x048fe20000400000 */
[C---:B----4-:R-:W-:Y:S01]  /*e050*/  FMUL R6, R0.reuse, R23 ;  /* 0x0000001700067220 */ /* 0x050fe20000400000 */
        /* <DEDUP_REMOVED lines=25> */
[----:B------:R-:W-:-:S02]  /*e1f0*/  FMUL R51, R0, R199 ;  /* 0x000000c700337220 */ /* 0x000fc40000400000 */
[----:B------:R-:W2:Y:S01]  /*e200*/  LDL.LU R199, [R1+0x2a0] ;  /* 0x0002a00001c77983 */ /* 0x000ea20000300800 */
[C---:B------:R-:W-:Y:S01]  /*e210*/  FMUL R35, R0.reuse, R52 ;  /* 0x0000003400237220 */ /* 0x040fe20000400000 */
[C---:B------:R-:W-:Y:S02]  /*e220*/  FMUL R52, R0.reuse, R211 ;  /* 0x000000d300347220 */ /* 0x040fe40000400000 */
[----:B------:R-:W3:Y:S01]  /*e230*/  LDL.LU R211, [R1+0x29c] ;  /* 0x00029c0001d37983 */ /* 0x000ee20000300800 */
[C---:B------:R-:W-:Y:S01]  /*e240*/  FMUL R36, R0.reuse, R53 ;  /* 0x0000003500247220 */ /* 0x040fe20000400000 */
[C---:B------:R-:W-:Y:S02]  /*e250*/  FMUL R53, R0.reuse, R252 ;  /* 0x000000fc00357220 */ /* 0x040fe40000400000 */
[----:B------:R0:W5:Y:S01]  /*e260*/  LDL.LU R252, [R1+0x298] ;  /* 0x0002980001fc7983 */ /* 0x0001620000300800 */
[C---:B------:R-:W-:Y:S01]  /*e270*/  FMUL R37, R0.reuse, R54 ;  /* 0x0000003600257220 */ /* 0x040fe20000400000 */
[----:B------:R-:W-:-:S02]  /*e280*/  FMUL R54, R0, R213 ;  /* 0x000000d500367220 */ /* 0x000fc40000400000 */
[----:B------:R0:W5:Y:S01]  /*e290*/  LDL.LU R213, [R1+0x294] ;  /* 0x0002940001d57983 */ /* 0x0001620000300800 */
[C---:B------:R-:W-:Y:S01]  /*e2a0*/  FMUL R38, R0.reuse, R55 ;  /* 0x0000003700267220 */ /* 0x040fe20000400000 */
[C---:B------:R-:W-:Y:S02]  /*e2b0*/  FMUL R55, R0.reuse, R212 ;  /* 0x000000d400377220 */ /* 0x040fe40000400000 */
[----:B------:R0:W5:Y:S01]  /*e2c0*/  LDL.LU R212, [R1+0x290] ;  /* 0x0002900001d47983 */ /* 0x0001620000300800 */
        /* <DEDUP_REMOVED lines=16> */
[C---:B------:R-:W-:Y:S01]  /*e3d0*/  FMUL R61, R0.reuse, R204 ;  /* 0x000000cc003d7220 */ /* 0x040fe20000400000 */
[C---:B------:R-:W-:Y:S01]  /*e3e0*/  FMUL R31, R0.reuse, R48 ;  /* 0x00000030001f7220 */ /* 0x040fe20000400000 */
        /* <DEDUP_REMOVED lines=149> */
[----:B------:R-:W-:Y:S03]  /*ed40*/  STTM.x64 tmem[UR7+0x40], R132 ;  /* 0x00004084000079ed */ /* 0x000fe60008340007 */
[----:B------:R-:W-:Y:S01]  /*ed50*/  STTM.x64 tmem[UR7+0x80], R68 ;  /* 0x00008044000079ed */ /* 0x000fe20008340007 */
[----:B------:R2:W-:Y:S01]  /*ed60*/  STTM.x64 tmem[UR7+0xc0], R4 ;  /* 0x0000c004000079ed */ /* 0x0005e20008340007 */
[----:B------:R-:W1:Y:S02]  /*ed70*/  FENCE.VIEW.ASYNC.T ;  /* 0x00000000000073c6 */ /* 0x000e640000000200 */
[----:B-1----:R-:W-:Y:S06]  /*ed80*/  BAR.SYNC.DEFER_BLOCKING 0x0 ;  /* 0x0000000000007b1d */ /* 0x002fec0000010000 */
[----:B------:R1:W-:Y:S06]  /*ed90*/  MEMBAR.ALL.CTA ;  /* 0x0000000000007992 */ /* 0x0003ec0000008000 */
[----:B-1----:R-:W1:Y:S01]  /*eda0*/  FENCE.VIEW.ASYNC.S ;  /* 0x00000000000073c6 */ /* 0x002e620000000000 */
[----:B--2---:R-:W-:-:S04]  /*edb0*/  LEA R4, R199, UR4, 0x3 ;  /* 0x00000004c7047c11 */ /* 0x004fc8000f8e18ff */
[----:B------:R-:W-:-:S04]  /*edc0*/  IADD3 R4, PT, PT, R4, 0x16000, RZ ;  /* 0x0001600004047810 */ /* 0x000fc80007ffe0ff */
[----:B------:R-:W-:Y:S02]  /*edd0*/  R2UR UR6, R4 ;  /* 0x00000000040672ca */ /* 0x000fe400000e0000 */
[----:B---3--:R-:W-:Y:S01]  /*ede0*/  MOV R4, R211 ;  /* 0x000000d300047202 */ /* 0x008fe20000000f00 */
[----:B-1----:R-:W-:Y:S06]  /*edf0*/  BAR.SYNC.DEFER_BLOCKING 0x0 ;  /* 0x0000000000007b1d */ /* 0x002fec0000010000 */
[----:B0-----:R-:W-:Y:S06]  /*ee00*/  BRA.U UP0, `(.L_x_17) ;  /* 0x0000000100387547 */ /* 0x001fec000b800000 */
[----:B-----5:R-:W-:Y:S02]  /*ee10*/  R2UR UR68, R213 ;  /* 0x00000000d54472ca */ /* 0x020fe400000e0000 */
[----:B------:R-:W-:Y:S01]  /*ee20*/  ELECT P2, URZ, PT ;  /* 0x0000000000ff782f */ /* 0x000fe20003840000 */
[----:B------:R-:W-:Y:S01]  /*ee30*/  UMOV UR70, 0x0 ;  /* 0x0000000000467882 */ /* 0x000fe20000000000 */
[----:B------:R-:W-:-:S09]  /*ee40*/  UMOV UR71, 0x8400010 ;  /* 0x0840001000477882 */ /* 0x000fd20000000000 */
[----:B------:R-:W-:Y:S02]  /*ee50*/  MOV R6, UR68 ;  /* 0x0000004400067c02 */ /* 0x000fe40008000f00 */
[----:B------:R-:W-:Y:S02]  /*ee60*/  @P2 MOV R7, 0xc0004010 ;  /* 0xc000401000072802 */ /* 0x000fe40000000f00 */
[----:B------:R-:W-:Y:S02]  /*ee70*/  @P2 R2UR UR68, R6 ;  /* 0x00000000064422ca */ /* 0x000fe400000e0000 */
[----:B------:R-:W-:-:S13]  /*ee80*/  @P2 R2UR UR69, R7 ;  /* 0x00000000074522ca */ /* 0x000fda00000e0000 */
[----:B------:R0:W-:Y:S02]  /*ee90*/  UTCHMMA tmem[UR9], gdesc[UR68], tmem[UR5], tmem[UR70], idesc[UR71], UPT ;  /* 0x00ff4644090079ea */ /* 0x0001e4000b800005 */
[----:B0-----:R-:W-:Y:S01]  /*eea0*/  UMOV UR68, UR6 ;  /* 0x0000000600447c82 */ /* 0x001fe20008000000 */
[----:B------:R-:W-:Y:S02]  /*eeb0*/  UMOV UR69, URZ ;  /* 0x000000ff00457c82 */ /* 0x000fe40008000000 */
[----:B------:R-:W-:Y:S02]  /*eec0*/  UMOV UR74, UR68 ;  /* 0x00000044004a7c82 */ /* 0x000fe40008000000 */
[----:B------:R0:W-:Y:S01]  /*eed0*/  UTCBAR [UR74], URZ ;  /* 0x000000ff4a0073e9 */ /* 0x0001e200080000ff */
[----:B------:R-:W-:Y:S02]  /*eee0*/  NOP ;  /* 0x0000000000007918 */ /* 0x000fe40000000000 */
.L_x_17:
[----:B------:R-:W2:Y:S01]  /*eef0*/  LDL R5, [R1+0x168] ;  /* 0x0001680001057983 */ /* 0x000ea20000100800 */
[----:B-----5:R-:W-:Y:S01]  /*ef00*/  IADD3 R204, PT, PT, R204, 0x10, RZ ;  /* 0x00000010cccc7810 */ /* 0x020fe20007ffe0ff */
[----:B------:R-:W-:Y:S01]  /*ef10*/  FFMA R205, R0, R205, R210 ;  /* 0x000000cd00cd7223 */ /* 0x000fe200000000d2 */
[----:B------:R-:W-:Y:S02]  /*ef20*/  R2UR UR69, R252 ;  /* 0x00000000fc4572ca */ /* 0x000fe400000e0000 */
[----:B------:R-:W-:Y:S02]  /*ef30*/  IADD3 R199, PT, PT, R199, 0x1, RZ ;  /* 0x00000001c7c77810 */ /* 0x000fe40007ffe0ff */
[----:B------:R-:W-:Y:S02]  /*ef40*/  IADD3 R2, PT, PT, R2, UR73, RZ ;  /* 0x0000004902027c10 */ /* 0x000fe4000fffe0ff */
[----:B------:R-:W-:Y:S02]  /*ef50*/  ISETP.GT.AND P2, PT, R199, 0x1, PT ;  /* 0x00000001c700780c */ /* 0x000fe40003f44270 */
[----:B------:R-:W-:-:S02]  /*ef60*/  MOV R0, R4 ;  /* 0x0000000400007202 */ /* 0x000fc40000000f00 */
[----:B------:R-:W-:Y:S02]  /*ef70*/  SEL R211, RZ, 0x1, !P2 ;  /* 0x00000001ffd37807 */ /* 0x000fe40005000000 */
[----:B------:R-:W-:Y:S02]  /*ef80*/  MOV R30, R197 ;  /* 0x000000c5001e7202 */ /* 0x000fe40000000f00 */
[----:B------:R-:W-:Y:S02]  /*ef90*/  IADD3 R3, PT, PT, R3, UR69, RZ ;  /* 0x0000004503037c10 */ /* 0x000fe4000fffe0ff */
[----:B------:R-:W-:Y:S02]  /*efa0*/  SEL R199, R199, RZ, !P2 ;  /* 0x000000ffc7c77207 */ /* 0x000fe40005000000 */
[----:B------:R-:W-:Y:S02]  /*efb0*/  LOP3.LUT R211, R4, R211, RZ, 0x3c, !PT ;  /* 0x000000d304d37212 */ /* 0x000fe400078e3cff */
[----:B--2---:R-:W-:-:S13]  /*efc0*/  R2UR UR68, R5 ;  /* 0x00000000054472ca */ /* 0x004fda00000e0000 */
[----:B------:R-:W-:-:S13]  /*efd0*/  ISETP.GE.AND P3, PT, R204, UR68, PT ;  /* 0x00000044cc007c0c */ /* 0x000fda000bf66270 */
[----:B------:R-:W-:Y:S05]  /*efe0*/  @!P3 BRA `(.L_x_18) ;  /* 0xffffffc400f0b947 */ /* 0x000fea000383ffff */
.L_x_13:
[----:B------:R-:W2:Y:S01]  /*eff0*/  LDCU UR8, c[0x0][0x3f0] ;  /* 0x00007e00ff0877ac */ /* 0x000ea20008000800 */
[C---:B------:R-:W-:Y:S01]  /*f000*/  FMUL R2, R205.reuse, 8388608 ;  /* 0x4b000000cd027820 */ /* 0x040fe20000400000 */
[----:B------:R-:W-:-:S04]  /*f010*/  FSETP.GEU.AND P3, PT, R205, 1.175494350822287508e-38, PT ;  /* 0x00800000cd00780b */ /* 0x000fc80003f6e000 */
[----:B------:R-:W-:-:S04]  /*f020*/  FSEL R2, R2, R205, !P3 ;  /* 0x000000cd02027208 */ /* 0x000fc80005800000 */
[----:B------:R-:W-:Y:S01]  /*f030*/  IADD3 R0, PT, PT, R2, -0x3f3504f3, RZ ;  /* 0xc0cafb0d02007810 */ /* 0x000fe20007ffe0ff */
[----:B--2---:R-:W-:-:S09]  /*f040*/  UISETP.GE.AND UP0, UPT, UR8, 0x1, UPT ;  /* 0x000000010800788c */ /* 0x004fd2000bf06270 */
[----:B------:R-:W-:Y:S05]  /*f050*/  BRA.U !UP0, `(.L_x_19) ;  /* 0x00000001080c7547 */ /* 0x000fea000b800000 */
[----:B------:R-:W-:-:S04]  /*f060*/  SHF.L.U32 R4, R4, 0x1f, RZ ;  /* 0x0000001f04047819 */ /* 0x000fc800000006ff */
[----:B------:R-:W2:Y:S02]  /*f070*/  SYNCS.PHASECHK.TRANS64.TRYWAIT P2, [UR6], R4 ;  /* 0x00000004ff0075a7 */ /* 0x000ea40008041106 */
[----:B--2---:R-:W-:Y:S05]  /*f080*/  @!P2 BRA `(.L_x_20) ;  /* 0x0000009800d8a947 */ /* 0x004fea0003800000 */
.L_x_19:
[----:B------:R-:W-:Y:S01]  /*f090*/  BAR.SYNC.DEFER_BLOCKING 0x0 ;  /* 0x0000000000007b1d */ /* 0x000fe20000010000 */
[C---:B------:R-:W-:Y:S01]  /*f0a0*/  FSETP.GT.AND P2, PT, |R205|.reuse, 8.50705917302346158658e+37, PT ;  /* 0x7e800000cd00780b */ /* 0x040fe20003f44200 */
[----:B------:R-:W-:Y:S01]  /*f0b0*/  HFMA2 R4, -RZ, RZ, 1.443359375, -0.2030029296875 ;  /* 0x3dc6b27fff047431 */ /* 0x000fe200000001ff */
[----:B------:R-:W-:Y:S02]  /*f0c0*/  FSETP.GEU.AND P5, PT, |R205|, 1.175494350822287508e-38, PT ;  /* 0x00800000cd00780b */ /* 0x000fe40003fae200 */
[----:B------:R-:W-:Y:S01]  /*f0d0*/  LOP3.LUT R3, R0, 0xff800000, RZ, 0xc0, !PT ;  /* 0xff80000000037812 */ /* 0x000fe200078ec0ff */
[----:B-1----:R-:W1:Y:S01]  /*f0e0*/  LDCU.64 UR8, c[0x0][0x3e0] ;  /* 0x00007c00ff0877ac */ /* 0x002e620008000a00 */
[----:B------:R-:W-:Y:S02]  /*f0f0*/  FSEL R173, RZ, -23, P3 ;  /* 0xc1b80000ffad7808 */ /* 0x000fe40001800000 */
[C---:B------:R-:W-:Y:S02]  /*f100*/  IADD3 R0, PT, PT, R2.reuse, -R3, RZ ;  /* 0x8000000302007210 */ /* 0x040fe40007ffe0ff */
[----:B------:R-:W-:-:S02]  /*f110*/  ISETP.GE.U32.AND P3, PT, R2, 0x7f800000, PT ;  /* 0x7f8000000200780c */ /* 0x000fc40003f66070 */
[----:B------:R-:W-:Y:S01]  /*f120*/  FSETP.NEU.AND P4, PT, R2, RZ, PT ;  /* 0x000000ff0200720b */ /* 0x000fe20003f8d000 */
[----:B------:R-:W-:Y:S01]  /*f130*/  @P2 FMUL R205, R205, 0.25 ;  /* 0x3e800000cdcd2820 */ /* 0x000fe20000400000 */
[----:B------:R-:W-:Y:S01]  /*f140*/  FADD R175, R0, -1 ;  /* 0xbf80000000af7421 */ /* 0x000fe20000000000 */
[----:B------:R-:W-:Y:S02]  /*f150*/  I2FP.F32.S32 R0, R3 ;  /* 0x0000000300007245 */ /* 0x000fe40000201400 */
[----:B------:R-:W-:Y:S01]  /*f160*/  @!P5 FMUL R205, R205, 16777216 ;  /* 0x4b800000cdcdd820 */ /* 0x000fe20000400000 */
[C---:B------:R-:W-:Y:S02]  /*f170*/  FFMA.FTZ R4, R175.reuse, R4, -0.16845393180847167969 ;  /* 0xbe2c7f30af047423 */ /* 0x040fe40000010004 */
[----:B------:R-:W-:Y:S02]  /*f180*/  FFMA.FTZ R173, R0, 1.1920928955078125e-07, R173 ;  /* 0x3400000000ad7823 */ /* 0x000fe400000100ad */
[----:B------:R-:W2:Y:S01]  /*f190*/  MUFU.RCP R0, R205 ;  /* 0x000000cd00007308 */ /* 0x000ea20000001000 */
[----:B------:R-:W3:Y:S02]  /*f1a0*/  @!P1 SYNCS.CCTL.IV [UR4+0x16000] ;  /* 0x01600000ff0099b1 */ /* 0x000ee40008000004 */
[----:B---3--:R-:W-:Y:S01]  /*f1b0*/  BAR.SYNC.DEFER_BLOCKING 0x0 ;  /* 0x0000000000007b1d */ /* 0x008fe20000010000 */
[----:B------:R-:W-:Y:S01]  /*f1c0*/  FFMA.FTZ R4, R175, R4, 0.1716887056827545166 ;  /* 0x3e2fcf2aaf047423 */ /* 0x000fe20000010004 */
[----:B------:R-:W-:-:S03]  /*f1d0*/  @P3 MOV R179, 0x7f800000 ;  /* 0x7f80000000b33802 */ /* 0x000fc60000000f00 */
[C---:B------:R-:W-:Y:S01]  /*f1e0*/  FFMA.FTZ R132, R175.reuse, R4, -0.17900948226451873779 ;  /* 0xbe374e43af847423 */ /* 0x040fe20000010004 */
[----:B0-----:R-:W0:Y:S01]  /*f1f0*/  LDTM.x64 R68, tmem[UR7] ;  /* 0x00000007004479ee */ /* 0x001e220008340000 */
[----:B------:R-:W3:Y:S02]  /*f200*/  LDTM.x64 R4, tmem[UR7+0x40] ;  /* 0x00004007000479ee */ /* 0x000ee40008340000 */
[----:B------:R-:W-:-:S04]  /*f210*/  FFMA.FTZ R132, R175, R132, 0.20512372255325317383 ;  /* 0x3e520bf4af847423 */ /* 0x000fc80000010084 */
[----:B------:R-:W-:-:S04]  /*f220*/  FFMA.FTZ R132, R175, R132, -0.24046532809734344482 ;  /* 0xbe763c8baf847423 */ /* 0x000fc80000010084 */
[----:B------:R-:W-:-:S04]  /*f230*/  FFMA.FTZ R132, R175, R132, 0.28857114911079406738 ;  /* 0x3e93bf99af847423 */ /* 0x000fc80000010084 */
[C---:B------:R-:W-:Y:S01]  /*f240*/  FFMA.FTZ R132, R175.reuse, R132, -0.36067417263984680176 ;  /* 0xbeb8aa49af847423 */ /* 0x040fe20000010084 */
[----:B------:R-:W1:Y:S03]  /*f250*/  S2UR UR14, SR_CTAID.Y ;  /* 0x00000000000e79c3 */ /* 0x000e660000002600 */
[----:B------:R-:W-:-:S04]  /*f260*/  FFMA.FTZ R132, R175, R132, 0.48089820146560668945 ;  /* 0x3ef6384aaf847423 */ /* 0x000fc80000010084 */
[----:B------:R-:W-:Y:S01]  /*f270*/  FFMA.FTZ R132, R175, R132, -0.72134751081466674805 ;  /* 0xbf38aa3baf847423 */ /* 0x000fe20000010084 */
[----:B------:R-:W4:Y:S01]  /*f280*/  @!P1 SYNCS.CCTL.IV [UR4+0x16008] ;  /* 0x01600800ff0099b1 */ /* 0x000f220008000004 */
[----:B0-----:R-:W-:Y:S01]  /*f290*/  @P2 FMUL R69, R69, 0.25 ;  /* 0x3e80000045452820 */ /* 0x001fe20000400000 */
[----:B------:R-:W-:Y:S01]  /*f2a0*/  @P2 FMUL R68, R68, 0.25 ;  /* 0x3e80000044442820 */ /* 0x000fe20000400000 */
[----:B------:R-:W-:Y:S01]  /*f2b0*/  @P2 FMUL R80, R80, 0.25 ;  /* 0x3e80000050502820 */ /* 0x000fe20000400000 */
[----:B------:R-:W-:Y:S01]  /*f2c0*/  @P2 FMUL R81, R81, 0.25 ;  /* 0x3e80000051512820 */ /* 0x000fe20000400000 */
[----:B------:R-:W-:Y:S01]  /*f2d0*/  @P2 FMUL R82, R82, 0.25 ;  /* 0x3e80000052522820 */ /* 0x000fe20000400000 */
[----:B------:R-:W-:Y:S01]  /*f2e0*/  @!P5 FMUL R69, R69, 16777216 ;  /* 0x4b8000004545d820 */ /* 0x000fe20000400000 */
[----:B------:R-:W-:Y:S01]  /*f2f0*/  @!P5 FMUL R68, R68, 16777216 ;  /* 0x4b8000004444d820 */ /* 0x000fe20000400000 */
[----:B------:R-:W-:Y:S01]  /*f300*/  @!P5 FMUL R80, R80, 16777216 ;  /* 0x4b8000005050d820 */ /* 0x000fe20000400000 */
[----:B------:R-:W-:Y:S01]  /*f310*/  @!P5 FMUL R81, R81, 16777216 ;  /* 0x4b8000005151d820 */ /* 0x000fe20000400000 */
[----:B------:R-:W-:Y:S01]  /*f320*/  @!P5 FMUL R82, R82, 16777216 ;  /* 0x4b8000005252d820 */ /* 0x000fe20000400000 */
[----:B------:R-:W-:Y:S01]  /*f330*/  @P2 FMUL R84, R84, 0.25 ;  /* 0x3e80000054542820 */ /* 0x000fe20000400000 */
[C---:B--2---:R-:W-:Y:S01]  /*f340*/  FMUL R217, R0.reuse, R69 ;  /* 0x0000004500d97220 */ /* 0x044fe20000400000 */
[----:B------:R-:W-:Y:S01]  /*f350*/  @P2 FMUL R85, R85, 0.25 ;  /* 0x3e80000055552820 */ /* 0x000fe20000400000 */
[C---:B------:R-:W-:Y:S01]  /*f360*/  FMUL R223, R0.reuse, R68 ;  /* 0x0000004400df7220 */ /* 0x040fe20000400000 */
[C---:B------:R-:W-:Y:S01]  /*f370*/  FMUL R69, R0.reuse, R80 ;  /* 0x0000005000457220 */ /* 0x040fe20000400000 */
[C---:B------:R-:W-:Y:S01]  /*f380*/  FMUL R68, R0.reuse, R81 ;  /* 0x0000005100447220 */ /* 0x040fe20000400000 */
[----:B------:R-:W-:Y:S01]  /*f390*/  FMUL R3, R0, R82 ;  /* 0x0000005200037220 */ /* 0x000fe20000400000 */
[----:B------:R-:W-:Y:S01]  /*f3a0*/  @!P5 FMUL R84, R84, 16777216 ;  /* 0x4b8000005454d820 */ /* 0x000fe20000400000 */
[----:B------:R-:W-:Y:S01]  /*f3b0*/  @P2 FMUL R86, R86, 0.25 ;  /* 0x3e80000056562820 */ /* 0x000fe20000400000 */
[----:B------:R-:W-:Y:S01]  /*f3c0*/  @!P5 FMUL R85, R85, 16777216 ;  /* 0x4b8000005555d820 */ /* 0x000fe20000400000 */
[----:B------:R-:W-:Y:S01]  /*f3d0*/  @P2 FMUL R87, R87, 0.25 ;  /* 0x3e80000057572820 */ /* 0x000fe20000400000 */
[----:B------:R0:W-:Y:S01]  /*f3e0*/  STL [R1+0x34], R69 ;  /* 0x0000344501007387 */ /* 0x0001e20000100800 */
[----:B------:R-:W-:Y:S01]  /*f3f0*/  @P2 FMUL R88, R88, 0.25 ;  /* 0x3e80000058582820 */ /* 0x000fe20000400000 */
[----:B------:R-:W-:Y:S01]  /*f400*/  @!P5 FMUL R86, R86, 16777216 ;  /* 0x4b8000005656d820 */ /* 0x000fe20000400000 */
[----:B------:R-:W-:Y:S01]  /*f410*/  @!P5 FMUL R87, R87, 16777216 ;  /* 0x4b8000005757d820 */ /* 0x000fe20000400000 */
[----:B------:R2:W-:Y:S01]  /*f420*/  STL [R1+0x20], R68 ;  /* 0x0000204401007387 */ /* 0x0005e20000100800 */
[----:B------:R-:W-:Y:S01]  /*f430*/  @P2 FMUL R89, R89, 0.25 ;  /* 0x3e80000059592820 */ /* 0x000fe20000400000 */
[----:B------:R-:W-:Y:S01]  /*f440*/  @!P5 FMUL R88, R88, 16777216 ;  /* 0x4b8000005858d820 */ /* 0x000fe20000400000 */
[----:B------:R-:W-:Y:S01]  /*f450*/  @P2 FMUL R90, R90, 0.25 ;  /* 0x3e8000005a5a2820 */ /* 0x000fe20000400000 */
[----:B------:R5:W-:Y:S01]  /*f460*/  STL [R1+0x8], R3 ;  /* 0x0000080301007387 */ /* 0x000be20000100800 */
[----:B------:R-:W-:Y:S01]  /*f470*/  @P2 FMUL R91, R91, 0.25 ;  /* 0x3e8000005b5b2820 */ /* 0x000fe20000400000 */
[----:B0-----:R-:W-:Y:S01]  /*f480*/  FMUL R69, R0, R86 ;  /* 0x0000005600457220 */ /* 0x001fe20000400000 */
[----:B------:R-:W-:Y:S01]  /*f490*/  @!P5 FMUL R89, R89, 16777216 ;  /* 0x4b8000005959d820 */ /* 0x000fe20000400000 */
[----:B------:R-:W-:Y:S01]  /*f4a0*/  @!P5 FMUL R90, R90, 16777216 ;  /* 0x4b8000005a5ad820 */ /* 0x000fe20000400000 */
[----:B------:R-:W-:Y:S01]  /*f4b0*/  @P2 FMUL R92, R92, 0.25 ;  /* 0x3e8000005c5c2820 */ /* 0x000fe20000400000 */
[----:B--2---:R-:W-:Y:S01]  /*f4c0*/  FMUL R68, R0, R84 ;  /* 0x0000005400447220 */ /* 0x004fe20000400000 */
[----:B------:R-:W-:Y:S01]  /*f4d0*/  @!P5 FMUL R91, R91, 16777216 ;  /* 0x4b8000005b5bd820 */ /* 0x000fe20000400000 */
[----:B------:R-:W-:Y:S01]  /*f4e0*/  @P2 FMUL R93, R93, 0.25 ;  /* 0x3e8000005d5d2820 */ /* 0x000fe20000400000 */
[----:B------:R-:W-:Y:S01]  /*f4f0*/  @P2 FMUL R94, R94, 0.25 ;  /* 0x3e8000005e5e2820 */ /* 0x000fe20000400000 */
[----:B-----5:R-:W-:Y:S01]  /*f500*/  FMUL R3, R0, R85 ;  /* 0x0000005500037220 */ /* 0x020fe20000400000 */
[----:B------:R0:W-:Y:S01]  /*f510*/  STL [R1+0x40], R68 ;  /* 0x0000404401007387 */ /* 0x0001e20000100800 */
[----:B------:R-:W-:Y:S01]  /*f520*/  @!P5 FMUL R92, R92, 16777216 ;  /* 0x4b8000005c5cd820 */ /* 0x000fe20000400000 */
[----:B------:R-:W-:Y:S01]  /*f530*/  @!P5 FMUL R93, R93, 16777216 ;  /* 0x4b8000005d5dd820 */ /* 0x000fe20000400000 */
[----:B------:R-:W-:Y:S01]  /*f540*/  @P2 FMUL R102, R102, 0.25 ;  /* 0x3e80000066662820 */ /* 0x000fe20000400000 */
[----:B------:R2:W-:Y:S01]  /*f550*/  STL [R1+0x30], R3 ;  /* 0x0000300301007387 */ /* 0x0005e20000100800 */
[----:B------:R-:W-:Y:S01]  /*f560*/  @!P5 FMUL R94, R94, 16777216 ;  /* 0x4b8000005e5ed820 */ /* 0x000fe20000400000 */
[----:B------:R-:W-:Y:S01]  /*f570*/  @P2 FMUL R103, R103, 0.25 ;  /* 0x3e80000067672820 */ /* 0x000fe20000400000 */
[----:B------:R-:W-:Y:S01]  /*f580*/  @P2 FMUL R104, R104, 0.25 ;  /* 0x3e80000068682820 */ /* 0x000fe20000400000 */
[----:B------:R5:W-:Y:S01]  /*f590*/  STL [R1+0x44], R69 ;  /* 0x0000444501007387 */ /* 0x000be20000100800 */
[----:B------:R-:W-:Y:S01]  /*f5a0*/  @!P5 FMUL R102, R102, 16777216 ;  /* 0x4b8000006666d820 */ /* 0x000fe20000400000 */
[----:B0-----:R-:W-:Y:S01]  /*f5b0*/  FMUL R68, R0, R87 ;  /* 0x0000005700447220 */ /* 0x001fe20000400000 */
[----:B------:R-:W-:Y:S01]  /*f5c0*/  @!P5 FMUL R103, R103, 16777216 ;  /* 0x4b8000006767d820 */ /* 0x000fe20000400000 */
[----:B------:R-:W-:Y:S01]  /*f5d0*/  @!P5 FMUL R104, R104, 16777216 ;  /* 0x4b8000006868d820 */ /* 0x000fe20000400000 */
[----:B------:R-:W-:Y:S01]  /*f5e0*/  @P2 FMUL R116, R116, 0.25 ;  /* 0x3e80000074742820 */ /* 0x000fe20000400000 */
[----:B--2---:R-:W-:Y:S01]  /*f5f0*/  FMUL R3, R0, R88 ;  /* 0x0000005800037220 */ /* 0x004fe20000400000 */
[----:B------:R0:W-:Y:S01]  /*f600*/  STL [R1+0x3c], R68 ;  /* 0x00003c4401007387 */ /* 0x0001e20000100800 */
[----:B------:R-:W-:Y:S01]  /*f610*/  @P2 FMUL R70, R70, 0.25 ;  /* 0x3e80000046462820 */ /* 0x000fe20000400000 */
[----:B------:R-:W-:Y:S01]  /*f620*/  @P2 FMUL R71, R71, 0.25 ;  /* 0x3e80000047472820 */ /* 0x000fe20000400000 */
[----:B-----5:R-:W-:Y:S01]  /*f630*/  FMUL R69, R0, R89 ;  /* 0x0000005900457220 */ /* 0x020fe20000400000 */
[----:B------:R2:W-:Y:S01]  /*f640*/  STL [R1+0x38], R3 ;  /* 0x0000380301007387 */ /* 0x0005e20000100800 */
[----:B------:R-:W-:Y:S01]  /*f650*/  @P2 FMUL R72, R72, 0.25 ;  /* 0x3e80000048482820 */ /* 0x000fe20000400000 */
[----:B------:R-:W-:Y:S01]  /*f660*/  @P2 FMUL R73, R73, 0.25 ;  /* 0x3e80000049492820 */ /* 0x000fe20000400000 */
[----:B------:R-:W-:Y:S01]  /*f670*/  @P2 FMUL R74, R74, 0.25 ;  /* 0x3e8000004a4a2820 */ /* 0x000fe20000400000 */
[----:B------:R5:W-:Y:S01]  /*f680*/  STL [R1+0x2c], R69 ;  /* 0x00002c4501007387 */ /* 0x000be20000100800 */
[----:B------:R-:W-:Y:S01]  /*f690*/  @P2 FMUL R75, R75, 0.25 ;  /* 0x3e8000004b4b2820 */ /* 0x000fe20000400000 */
[----:B0-----:R-:W-:Y:S01]  /*f6a0*/  FMUL R68, R0, R90 ;  /* 0x0000005a00447220 */ /* 0x001fe20000400000 */
[----:B------:R-:W-:Y:S01]  /*f6b0*/  @P2 FMUL R76, R76, 0.25 ;  /* 0x3e8000004c4c2820 */ /* 0x000fe20000400000 */
[----:B------:R-:W-:Y:S01]  /*f6c0*/  @P2 FMUL R77, R77, 0.25 ;  /* 0x3e8000004d4d2820 */ /* 0x000fe20000400000 */
[----:B------:R-:W-:Y:S01]  /*f6d0*/  @P2 FMUL R78, R78, 0.25 ;  /* 0x3e8000004e4e2820 */ /* 0x000fe20000400000 */
[C---:B--2---:R-:W-:Y:S01]  /*f6e0*/  FMUL R3, R0.reuse, R91 ;  /* 0x0000005b00037220 */ /* 0x044fe20000400000 */
        /* <DEDUP_REMOVED lines=14> */
[----:B--2---:R-:W-:Y:S01]  /*f7d0*/  FMUL R3, R0, R94 ;  /* 0x0000005e00037220 */ /* 0x004fe20000400000 */
[----:B------:R0:W-:Y:S01]  /*f7e0*/  STL [R1+0x4], R68 ;  /* 0x0000044401007387 */ /* 0x0001e20000100800 */
[----:B------:R-:W-:Y:S01]  /*f7f0*/  @P2 FMUL R105, R105, 0.25 ;  /* 0x3e80000069692820 */ /* 0x000fe20000400000 */
[----:B------:R-:W-:Y:S01]  /*f800*/  @P2 FMUL R106, R106, 0.25 ;  /* 0x3e8000006a6a2820 */ /* 0x000fe20000400000 */
[----:B-----5:R-:W-:Y:S01]  /*f810*/  FMUL R69, R0, R102 ;  /* 0x0000006600457220 */ /* 0x020fe20000400000 */
[----:B------:R2:W-:Y:S01]  /*f820*/  STL [R1], R3 ;  /* 0x0000000301007387 */ /* 0x0005e20000100800 */
[----:B------:R-:W-:Y:S01]  /*f830*/  @P2 FMUL R107, R107, 0.25 ;  /* 0x3e8000006b6b2820 */ /* 0x000fe20000400000 */
[----:B------:R-:W-:Y:S01]  /*f840*/  @P2 FMUL R108, R108, 0.25 ;  /* 0x3e8000006c6c2820 */ /* 0x000fe20000400000 */
[----:B------:R-:W-:Y:S01]  /*f850*/  @P2 FMUL R109, R109, 0.25 ;  /* 0x3e8000006d6d2820 */ /* 0x000fe20000400000 */
[----:B------:R-:W-:Y:S01]  /*f860*/  @P2 FMUL R110, R110, 0.25 ;  /* 0x3e8000006e6e2820 */ /* 0x000fe20000400000 */
[----:B------:R-:W-:Y:S01]  /*f870*/  @P2 FMUL R111, R111, 0.25 ;  /* 0x3e8000006f6f2820 */ /* 0x000fe20000400000 */
[----:B0-----:R-:W-:Y:S01]  /*f880*/  FMUL R68, R0, R103 ;  /* 0x0000006700447220 */ /* 0x001fe20000400000 */
[----:B------:R-:W-:Y:S01]  /*f890*/  @P2 FMUL R112, R112, 0.25 ;  /* 0x3e80000070702820 */ /* 0x000fe20000400000 */
[----:B------:R-:W-:Y:S01]  /*f8a0*/  @P2 FMUL R113, R113, 0.25 ;  /* 0x3e80000071712820 */ /* 0x000fe20000400000 */
[----:B------:R-:W-:Y:S01]  /*f8b0*/  @P2 FMUL R114, R114, 0.25 ;  /* 0x3e80000072722820 */ /* 0x000fe20000400000 */
[----:B--2---:R-:W-:Y:S01]  /*f8c0*/  FMUL R3, R0, R104 ;  /* 0x0000006800037220 */ /* 0x004fe20000400000 */
[----:B------:R-:W-:Y:S01]  /*f8d0*/  @P2 FMUL R115, R115, 0.25 ;  /* 0x3e80000073732820 */ /* 0x000fe20000400000 */
        /* <DEDUP_REMOVED lines=15> */
[----:B------:R-:W-:Y:S01]  /*f9d0*/  @!P5 FMUL R116, R116, 16777216 ;  /* 0x4b8000007474d820 */ /* 0x000fe20000400000 */
[----:B------:R-:W-:Y:S01]  /*f9e0*/  STL [R1+0x24], R69 ;  /* 0x0000244501007387 */ /* 0x000fe20000100800 */
[----:B------:R-:W-:Y:S01]  /*f9f0*/  FMUL R132, R175, R132 ;  /* 0x00000084af847220 */ /* 0x000fe20000400000 */
[----:B---3--:R-:W-:Y:S01]  /*fa00*/  @P2 FMUL R4, R4, 0.25 ;  /* 0x3e80000004042820 */ /* 0x008fe20000400000 */
        /* <DEDUP_REMOVED lines=63> */
[----:B------:R-:W-:Y:S01]  /*fe00*/  STL [R1+0x14], R68 ;  /* 0x0000144401007387 */ /* 0x000fe20000100800 */
[----:B------:R-:W-:Y:S01]  /*fe10*/  @!P5 FMUL R70, R70, 16777216 ;  /* 0x4b8000004646d820 */ /* 0x000fe20000400000 */
[----:B------:R-:W-:Y:S01]  /*fe20*/  @!P5 FMUL R71, R71, 16777216 ;  /* 0x4b8000004747d820 */ /* 0x000fe20000400000 */
[----:B------:R-:W-:Y:S01]  /*fe30*/  @!P5 FMUL R72, R72, 16777216 ;  /* 0x4b8000004848d820 */ /* 0x000fe20000400000 */
[----:B------:R0:W-:Y:S01]  /*fe40*/  STL [R1+0x10], R3 ;  /* 0x0000100301007387 */ /* 0x0001e20000100800 */
[----:B------:R-:W-:Y:S01]  /*fe50*/  @!P5 FMUL R73, R73, 16777216 ;  /* 0x4b8000004949d820 */ /* 0x000fe20000400000 */
        /* <DEDUP_REMOVED lines=40> */
[----:B0-----:R-:W-:Y:S01]  /*100e0*/  FMUL R3, R0, R116 ;  /* 0x0000007400037220 */ /* 0x001fe20000400000 */
[----:B------:R-:W-:Y:S01]  /*100f0*/  FMUL R132, R175, R132 ;  /* 0x00000084af847220 */ /* 0x000fe20000400000 */
        /* <DEDUP_REMOVED lines=94> */
[----:B------:R0:W-:Y:S01]  /*106e0*/  STL [R1+0xc], R3 ;  /* 0x00000c0301007387 */ /* 0x0001e20000100800 */
        /* <DEDUP_REMOVED lines=14> */
[----:B------:R-:W-:Y:S01]  /*107d0*/  FFMA.FTZ R175, R175, 1.4426950216293334961, R132 ;  /* 0x3fb8aa3bafaf7823 */ /* 0x000fe20000010084 */
[----:B------:R-:W2:Y:S01]  /*107e0*/  LDTM.x64 R68, tmem[UR7+0x80] ;  /* 0x00008007004479ee */ /* 0x000ea20008340000 */
        /* <DEDUP_REMOVED lines=21> */
[C---:B0-----:R-:W-:Y:S01]  /*10940*/  FMUL R3, R0.reuse, R25 ;  /* 0x0000001900037220 */ /* 0x041fe20000400000 */
        /* <DEDUP_REMOVED lines=42> */
[----:B------:R-:W-:Y:S01]  /*10bf0*/  FADD R173, R173, R175 ;  /* 0x000000afadad7221 */ /* 0x000fe20000000000 */
[----:B------:R-:W0:Y:S01]  /*10c00*/  LDTM.x64 R4, tmem[UR7+0xc0] ;  /* 0x0000c007000479ee */ /* 0x000e220008340000 */
[----:B------:R-:W-:Y:S01]  /*10c10*/  @P3 FFMA.FTZ R173, R2, R179, +INF ;  /* 0x7f80000002ad3423 */ /* 0x000fe200000100b3 */
[----:B--2---:R-:W-:Y:S01]  /*10c20*/  @P2 FMUL R114, R114, 0.25 ;  /* 0x3e80000072722820 */ /* 0x004fe20000400000 */
[----:B------:R-:W-:Y:S01]  /*10c30*/  @P2 FMUL R115, R115, 0.25 ;  /* 0x3e80000073732820 */ /* 0x000fe20000400000 */
[----:B------:R-:W-:Y:S01]  /*10c40*/  @P2 FMUL R116, R116, 0.25 ;  /* 0x3e80000074742820 */ /* 0x000fe20000400000 */
[----:B------:R-:W-:Y:S01]  /*10c50*/  @P2 FMUL R117, R117, 0.25 ;  /* 0x3e80000075752820 */ /* 0x000fe20000400000 */
[----:B------:R-:W-:Y:S01]  /*10c60*/  @!P5 FMUL R114, R114, 16777216 ;  /* 0x4b8000007272d820 */ /* 0x000fe20000400000 */
[----:B------:R-:W-:Y:S01]  /*10c70*/  @!P5 FMUL R115, R115, 16777216 ;  /* 0x4b8000007373d820 */ /* 0x000fe20000400000 */
[----:B------:R-:W2:Y:S01]  /*10c80*/  LDCU.64 UR6, c[0x0][0x3e0] ;  /* 0x00007c00ff0677ac */ /* 0x000ea20008000a00 */
[----:B------:R-:W-:Y:S01]  /*10c90*/  @!P5 FMUL R116, R116, 16777216 ;  /* 0x4b8000007474d820 */ /* 0x000fe20000400000 */
[----:B------:R-:W-:Y:S01]  /*10ca0*/  @!P5 FMUL R117, R117, 16777216 ;  /* 0x4b8000007575d820 */ /* 0x000fe20000400000 */
[C---:B------:R-:W-:Y:S01]  /*10cb0*/  FMUL R175, R0.reuse, R114 ;  /* 0x0000007200af7220 */ /* 0x040fe20000400000 */
[C---:B------:R-:W-:Y:S01]  /*10cc0*/  FMUL R176, R0.reuse, R115 ;  /* 0x0000007300b07220 */ /* 0x040fe20000400000 */
[C---:B------:R-:W-:Y:S01]  /*10cd0*/  FMUL R177, R0.reuse, R116 ;  /* 0x0000007400b17220 */ /* 0x040fe20000400000 */
[----:B------:R-:W3:Y:S01]  /*10ce0*/  LDC.64 R114, c[0x0][0x398] ;  /* 0x0000e600ff727b82 */ /* 0x000ee20000000a00 */
[----:B------:R-:W-:Y:S01]  /*10cf0*/  FMUL R178, R0, R117 ;  /* 0x0000007500b27220 */ /* 0x000fe20000400000 */
[----:B-1----:R-:W-:Y:S01]  /*10d00*/  UIMAD UR8, UR14, UR8, URZ ;  /* 0x000000080e0872a4 */ /* 0x002fe2000f8e02ff */
[----:B------:R-:W-:Y:S01]  /*10d10*/  @P2 FMUL R68, R68, 0.25 ;  /* 0x3e80000044442820 */ /* 0x000fe20000400000 */
[----:B------:R-:W-:Y:S01]  /*10d20*/  @P2 FMUL R69, R69, 0.25 ;  /* 0x3e80000045452820 */ /* 0x000fe20000400000 */
[----:B------:R-:W-:Y:S01]  /*10d30*/  @P2 FMUL R70, R70, 0.25 ;  /* 0x3e80000046462820 */ /* 0x000fe20000400000 */
[----:B------:R-:W-:Y:S01]  /*10d40*/  @P2 FMUL R71, R71, 0.25 ;  /* 0x3e80000047472820 */ /* 0x000fe20000400000 */
[----:B------:R-:W-:Y:S01]  /*10d50*/  @P2 FMUL R72, R72, 0.25 ;  /* 0x3e80000048482820 */ /* 0x000fe20000400000 */
[----:B------:R-:W1:Y:S01]  /*10d60*/  LDC R2, c[0x0][0x3e8] ;  /* 0x0000fa00ff027b82 */ /* 0x000e620000000800 */
[----:B------:R-:W-:Y:S01]  /*10d70*/  @P2 FMUL R73, R73, 0.25 ;  /* 0x3e80000049492820 */ /* 0x000fe20000400000 */
[----:B0-----:R-:W-:Y:S01]  /*10d80*/  @P2 FMUL R18, R18, 0.25 ;  /* 0x3e80000012122820 */ /* 0x001fe20000400000 */
[----:B------:R-:W-:Y:S01]  /*10d90*/  @P2 FMUL R19, R19, 0.25 ;  /* 0x3e80000013132820 */ /* 0x000fe20000400000 */
[----:B------:R-:W-:Y:S01]  /*10da0*/  @P2 FMUL R21, R21, 0.25 ;  /* 0x3e80000015152820 */ /* 0x000fe20000400000 */
[----:B------:R-:W-:Y:S01]  /*10db0*/  @P2 FMUL R20, R20, 0.25 ;  /* 0x3e80000014142820 */ /* 0x000fe20000400000 */
[----:B------:R-:W-:Y:S01]  /*10dc0*/  @!P5 FMUL R18, R18, 16777216 ;  /* 0x4b8000001212d820 */ /* 0x000fe20000400000 */
[----:B------:R-:W-:Y:S01]  /*10dd0*/  @!P5 FMUL R19, R19, 16777216 ;  /* 0x4b8000001313d820 */ /* 0x000fe20000400000 */
[----:B------:R-:W0:Y:S01]  /*10de0*/  LDC.64 R116, c[0x0][0x398] ;  /* 0x0000e600ff747b82 */ /* 0x000e220000000a00 */
[----:B--2---:R-:W-:Y:S01]  /*10df0*/  UIMAD UR6, UR14, UR6, URZ ;  /* 0x000000060e0672a4 */ /* 0x004fe2000f8e02ff */
[C---:B------:R-:W-:Y:S01]  /*10e00*/  FMUL R179, R0.reuse, R18 ;  /* 0x0000001200b37220 */ /* 0x040fe20000400000 */
[----:B------:R-:W-:Y:S01]  /*10e10*/  @!P5 FMUL R21, R21, 16777216 ;  /* 0x4b8000001515d820 */ /* 0x000fe20000400000 */
[----:B------:R-:W2:Y:S01]  /*10e20*/  LDL R18, [R1+0x16c] ;  /* 0x00016c0001127983 */ /* 0x000ea20000100800 */
[C---:B------:R-:W-:Y:S01]  /*10e30*/  FMUL R180, R0.reuse, R19 ;  /* 0x0000001300b47220 */ /* 0x040fe20000400000 */
[----:B------:R-:W-:Y:S01]  /*10e40*/  USHF.L.U32 UR12, UR6, 0x1, URZ ;  /* 0x00000001060c7899 */ /* 0x000fe200080006ff */
[----:B------:R-:W-:Y:S01]  /*10e50*/  FMUL R182, R0, R21 ;  /* 0x0000001500b67220 */ /* 0x000fe20000400000 */
[----:B------:R-:W-:Y:S01]  /*10e60*/  @!P5 FMUL R20, R20, 16777216 ;  /* 0x4b8000001414d820 */ /* 0x000fe20000400000 */
        /* <DEDUP_REMOVED lines=114> */
[----:B------:R-:W-:Y:S01]  /*11590*/  USHF.L.U32 UR13, UR8, 0x1, URZ ;  /* 0x00000001080d7899 */ /* 0x000fe200080006ff */
        /* <DEDUP_REMOVED lines=121> */
[----:B------:R-:W-:-:S02]  /*11d30*/  FSEL R173, R173, -INF , P4 ;  /* 0xff800000adad7808 */ /* 0x000fc40002000000 */
[----:B------:R-:W-:Y:S01]  /*11d40*/  F2FP.F16.F32.PACK_AB R217, R217, R223 ;  /* 0x000000dfd9d9723e */ /* 0x000fe200000000ff */
[C---:B------:R-:W-:Y:S01]  /*11d50*/  FMUL R183, R0.reuse, R22 ;  /* 0x0000001600b77220 */ /* 0x040fe20000400000 */
[----:B------:R-:W-:Y:S01]  /*11d60*/  NOP ;  /* 0x0000000000007918 */ /* 0x000fe20000000000 */
[----:B------:R-:W-:Y:S01]  /*11d70*/  F2FP.F16.F32.PACK_AB R227, R227, R229 ;  /* 0x000000e5e3e3723e */ /* 0x000fe200000000ff */
[C---:B------:R-:W-:Y:S01]  /*11d80*/  FMUL R68, R0.reuse, R68 ;  /* 0x0000004400447220 */ /* 0x040fe20000400000 */
[----:B------:R-:W-:Y:S01]  /*11d90*/  PRMT R22, R217, 0x7632, R22 ;  /* 0x00007632d9167816 */ /* 0x000fe20000000016 */
[----:B------:R-:W-:Y:S01]  /*11da0*/  FMUL R69, R0, R69 ;  /* 0x0000004500457220 */ /* 0x000fe20000400000 */
[----:B------:R-:W-:Y:S01]  /*11db0*/  F2FP.F16.F32.PACK_AB R216, R216, R222 ;  /* 0x000000ded8d8723e */ /* 0x000fe200000000ff */
        /* <DEDUP_REMOVED lines=49> */
[----:B--2---:R-:W-:-:S02]  /*120d0*/  IMAD R19, R18, UR7, RZ ;  /* 0x0000000712137c24 */ /* 0x004fc4000f8e02ff */
[----:B------:R-:W-:Y:S01]  /*120e0*/  FMUL R123, R0, R123 ;  /* 0x0000007b007b7220 */ /* 0x000fe20000400000 */
[----:B------:R-:W-:Y:S01]  /*120f0*/  IMAD R18, R18, UR9, RZ ;  /* 0x0000000912127c24 */ /* 0x000fe2000f8e02ff */
[----:B------:R-:W-:Y:S01]  /*12100*/  UIMAD.WIDE UR6, UR6, 0x2, URZ ;  /* 0x00000002060678a5 */ /* 0x000fe2000f8e02ff */
[----:B------:R-:W-:Y:S01]  /*12110*/  FMUL R124, R0, R124 ;  /* 0x0000007c007c7220 */ /* 0x000fe20000400000 */
[C---:B------:R-:W-:Y:S01]  /*12120*/  SHF.L.U32 R21, R19.reuse, 0x1, RZ ;  /* 0x0000000113157819 */ /* 0x040fe200000006ff */
[----:B------:R-:W-:Y:S01]  /*12130*/  IMAD.HI R19, R19, 0x2, RZ ;  /* 0x0000000213137827 */ /* 0x000fe200078e02ff */
[----:B------:R-:W-:-:S03]  /*12140*/  SHF.L.U32 R20, R18, 0x1, RZ ;  /* 0x0000000112147819 */ /* 0x000fc600000006ff */
[----:B------:R-:W-:Y:S01]  /*12150*/  FMUL R125, R0, R125 ;  /* 0x0000007d007d7220 */ /* 0x000fe20000400000 */
[----:B---3--:R-:W-:Y:S01]  /*12160*/  IADD3 R114, P2, P3, R21, UR12, R114 ;  /* 0x0000000c15727c10 */ /* 0x008fe2000fb5e072 */
[----:B------:R-:W-:Y:S01]  /*12170*/  UIMAD.WIDE UR8, UR8, 0x2, URZ ;  /* 0x00000002080878a5 */ /* 0x000fe2000f8e02ff */
[----:B------:R-:W-:Y:S01]  /*12180*/  IMAD.HI R18, R18, 0x2, RZ ;  /* 0x0000000212127827 */ /* 0x000fe200078e02ff */
[----:B0-----:R-:W-:-:S03]  /*12190*/  IADD3 R116, P5, P4, R20, UR13, R116 ;  /* 0x0000000d14747c10 */ /* 0x001fc6000fcbe074 */
[C---:B------:R-:W-:Y:S01]  /*121a0*/  FMUL R126, R0.reuse, R126 ;  /* 0x0000007e007e7220 */ /* 0x040fe20000400000 */
[----:B------:R-:W-:Y:S01]  /*121b0*/  IADD3.X R115, PT, PT, R19, UR7, R115, P2, P3 ;  /* 0x0000000713737c10 */ /* 0x000fe200097e6473 */
[----:B------:R-:W-:Y:S01]  /*121c0*/  FMUL R127, R0, R127 ;  /* 0x0000007f007f7220 */ /* 0x000fe20000400000 */
[----:B-1----:R-:W-:Y:S01]  /*121d0*/  SHF.L.U32 R19, R2, 0x1, RZ ;  /* 0x0000000102137819 */ /* 0x002fe200000006ff */
[----:B------:R-:W-:Y:S01]  /*121e0*/  FMUL R128, R0, R128 ;  /* 0x0000008000807220 */ /* 0x000fe20000400000 */
[----:B------:R-:W-:Y:S01]  /*121f0*/  IADD3.X R117, PT, PT, R18, UR9, R117, P5, P4 ;  /* 0x0000000912757c10 */ /* 0x000fe2000afe8475 */
[C---:B------:R-:W-:Y:S01]  /*12200*/  FMUL R129, R0.reuse, R129 ;  /* 0x0000008100817220 */ /* 0x040fe20000400000 */
[C---:B------:R-:W-:Y:S01]  /*12210*/  IADD3 R20, P2, PT, R19.reuse, R114, RZ ;  /* 0x0000007213147210 */ /* 0x040fe20007f5e0ff */
[----:B------:R-:W-:Y:S01]  /*12220*/  FMUL R130, R0, R130 ;  /* 0x0000008200827220 */ /* 0x000fe20000400000 */
[C---:B------:R-:W-:Y:S01]  /*12230*/  LEA R18, P3, R2.reuse, R114, 0x2 ;  /* 0x0000007202127211 */ /* 0x040fe200078610ff */
[----:B------:R0:W-:Y:S01]  /*12240*/  STG.E.U16 desc[UR10][R116.64], R217 ;  /* 0x000000d974007986 */ /* 0x0001e2000c10150a */
[----:B------:R-:W-:Y:S01]  /*12250*/  LEA.HI.X.SX32 R21, R2, R115, 0x1, P2 ;  /* 0x0000007302157211 */ /* 0x000fe200010f0eff */
[C---:B------:R-:W-:Y:S01]  /*12260*/  FMUL R131, R0.reuse, R131 ;  /* 0x0000008300837220 */ /* 0x040fe20000400000 */
[----:B------:R-:W-:Y:S01]  /*12270*/  LEA.HI.X.SX32 R19, R19, R115, 0x1, P3 ;  /* 0x0000007313137211 */ /* 0x000fe200018f0eff */
[C---:B------:R-:W-:Y:S01]  /*12280*/  FMUL R4, R0.reuse, R4 ;  /* 0x0000000400047220 */ /* 0x040fe20000400000 */
[C---:B------:R-:W-:Y:S01]  /*12290*/  FMUL R5, R0.reuse, R5 ;  /* 0x0000000500057220 */ /* 0x040fe20000400000 */
[----:B------:R1:W-:Y:S01]  /*122a0*/  STG.E.U16 desc[UR10][R20.64], R22 ;  /* 0x0000001614007986 */ /* 0x0003e2000c10150a */
[C---:B------:R-:W-:Y:S01]  /*122b0*/  FMUL R6, R0.reuse, R6 ;  /* 0x0000000600067220 */ /* 0x040fe20000400000 */
[C---:B------:R-:W-:Y:S01]  /*122c0*/  FMUL R7, R0.reuse, R7 ;  /* 0x0000000700077220 */ /* 0x040fe20000400000 */
[C---:B------:R-:W-:Y:S01]  /*122d0*/  FMUL R8, R0.reuse, R8 ;  /* 0x0000000800087220 */ /* 0x040fe20000400000 */
[C---:B------:R-:W-:Y:S01]  /*122e0*/  FMUL R9, R0.reuse, R9 ;  /* 0x0000000900097220 */ /* 0x040fe20000400000 */
[----:B------:R-:W-:Y:S01]  /*122f0*/  FMUL R10, R0, R10 ;  /* 0x0000000a000a7220 */ /* 0x000fe20000400000 */
[----:B0-----:R-:W-:Y:S01]  /*12300*/  IMAD R117, R2, 0x6, RZ ;  /* 0x0000000602757824 */ /* 0x001fe200078e02ff */
[----:B------:R0:W-:Y:S01]  /*12310*/  STG.E.U16 desc[UR10][R18.64], R227 ;  /* 0x000000e312007986 */ /* 0x0001e2000c10150a */
[----:B------:R-:W-:Y:S01]  /*12320*/  PRMT R116, R227, 0x7632, R116 ;  /* 0x00007632e3747816 */ /* 0x000fe20000000074 */
[C---:B------:R-:W-:Y:S01]  /*12330*/  FMUL R11, R0.reuse, R11 ;  /* 0x0000000b000b7220 */ /* 0x040fe20000400000 */
[C---:B------:R-:W-:Y:S01]  /*12340*/  FMUL R12, R0.reuse, R12 ;  /* 0x0000000c000c7220 */ /* 0x040fe20000400000 */
[----:B------:R-:W-:Y:S01]  /*12350*/  FMUL R13, R0, R13 ;  /* 0x0000000d000d7220 */ /* 0x000fe20000400000 */
[----:B-1----:R-:W-:Y:S01]  /*12360*/  SHF.L.U32 R21, R2, 0x2, RZ ;  /* 0x0000000202157819 */ /* 0x002fe200000006ff */
[----:B------:R-:W-:Y:S01]  /*12370*/  FMUL R14, R0, R14 ;  /* 0x0000000e000e7220 */ /* 0x000fe20000400000 */
[----:B------:R-:W-:Y:S01]  /*12380*/  LEA R20, P2, R2, R114, 0x3 ;  /* 0x0000007202147211 */ /* 0x000fe200078418ff */
[C---:B------:R-:W-:Y:S01]  /*12390*/  FMUL R15, R0.reuse, R15 ;  /* 0x0000000f000f7220 */ /* 0x040fe20000400000 */
[C---:B------:R-:W-:Y:S01]  /*123a0*/  FMUL R16, R0.reuse, R16 ;  /* 0x0000001000107220 */ /* 0x040fe20000400000 */
[C---:B------:R-:W-:Y:S01]  /*123b0*/  FMUL R17, R0.reuse, R17 ;  /* 0x0000001100117220 */ /* 0x040fe20000400000 */
[----:B------:R-:W-:Y:S01]  /*123c0*/  FMUL R184, R0, R23 ;  /* 0x0000001700b87220 */ /* 0x000fe20000400000 */
[----:B0-----:R-:W-:Y:S01]  /*123d0*/  LEA R19, R2, R2, 0x1 ;  /* 0x0000000202137211 */ /* 0x001fe200078e08ff */
[C---:B------:R-:W-:Y:S01]  /*123e0*/  FMUL R24, R0.reuse, R24 ;  /* 0x0000001800187220 */ /* 0x040fe20000400000 */
[----:B------:R-:W-:Y:S01]  /*123f0*/  IADD3 R18, P1, PT, R117, R114, RZ ;  /* 0x0000007275127210 */ /* 0x000fe20007f3e0ff */
[C---:B------:R-:W-:Y:S01]  /*12400*/  FMUL R25, R0.reuse, R25 ;  /* 0x0000001900197220 */ /* 0x040fe20000400000 */
[-C--:B------:R-:W-:Y:S01]  /*12410*/  LEA.HI.X.SX32 R21, R21, R115.reuse, 0x1, P2 ;  /* 0x0000007315157211 */ /* 0x080fe200010f0eff */
[C---:B------:R-:W-:Y:S01]  /*12420*/  FMUL R26, R0.reuse, R26 ;  /* 0x0000001a001a7220 */ /* 0x040fe20000400000 */
[----:B------:R-:W-:Y:S01]  /*12430*/  LEA.HI.X.SX32 R19, R19, R115, 0x1, P1 ;  /* 0x0000007313137211 */ /* 0x000fe200008f0eff */
        /* <DEDUP_REMOVED lines=41> */
[----:B------:R-:W-:Y:S01]  /*126d0*/  FFMA R197, R173, 0.69314718246459960938, R197 ;  /* 0x3f317218adc57823 */ /* 0x000fe200000000c5 */
[----:B------:R-:W-:Y:S01]  /*126e0*/  STG.E.U16 desc[UR10][R18.64], R116 ;  /* 0x0000007412007986 */ /* 0x000fe2000c10150a */
[----:B------:R-:W-:Y:S01]  /*126f0*/  IMAD R173, R2, 0xa, RZ ;  /* 0x0000000a02ad7824 */ /* 0x000fe200078e02ff */
[----:B------:R-:W-:Y:S01]  /*12700*/  PRMT R67, R216, 0x7632, R67 ;  /* 0x00007632d8437816 */ /* 0x000fe20000000043 */
[----:B------:R-:W0:Y:S01]  /*12710*/  LDCU UR6, c[0x0][0x3ec] ;  /* 0x00007d80ff0677ac */ /* 0x000e220008000800 */
[----:B------:R1:W-:Y:S01]  /*12720*/  STG.E.U16 desc[UR10][R20.64], R216 ;  /* 0x000000d814007986 */ /* 0x0003e2000c10150a */
[----:B------:R-:W-:-:S02]  /*12730*/  LEA R23, R2, R2, 0x2 ;  /* 0x0000000202177211 */ /* 0x000fc400078e10ff */
[----:B------:R-:W-:Y:S01]  /*12740*/  IADD3 R22, P3, PT, R173, R114, RZ ;  /* 0x00000072ad167210 */ /* 0x000fe20007f7e0ff */
[C---:B------:R-:W-:Y:S02]  /*12750*/  IMAD R217, R2.reuse, 0xe, RZ ;  /* 0x0000000e02d97824 */ /* 0x040fe400078e02ff */
[----:B-1----:R-:W-:Y:S01]  /*12760*/  IMAD R216, R2, 0xc, RZ ;  /* 0x0000000c02d87824 */ /* 0x002fe200078e02ff */
[----:B------:R-:W-:-:S04]  /*12770*/  LEA.HI.X.SX32 R23, R23, R115, 0x1, P3 ;  /* 0x0000007317177211 */ /* 0x000fc800018f0eff */
[----:B------:R-:W-:Y:S02]  /*12780*/  IADD3 R18, P1, PT, R216, R114, RZ ;  /* 0x00000072d8127210 */ /* 0x000fe40007f3e0ff */
[----:B------:R-:W-:Y:S01]  /*12790*/  F2FP.F16.F32.PACK_AB R235, R235, R244 ;  /* 0x000000f4ebeb723e */ /* 0x000fe200000000ff */
[C---:B------:R-:W-:Y:S01]  /*127a0*/  IMAD R244, R2.reuse, 0x12, RZ ;  /* 0x0000001202f47824 */ /* 0x040fe200078e02ff */
[----:B------:R-:W-:Y:S01]  /*127b0*/  LEA.HI.X.SX32 R19, R117, R115, 0x1, P1 ;  /* 0x0000007375137211 */ /* 0x000fe200008f0eff */
[----:B------:R1:W-:Y:S01]  /*127c0*/  STG.E.U16 desc[UR10][R22.64], R67 ;  /* 0x0000004316007986 */ /* 0x0003e2000c10150a */
[----:B------:R-:W-:Y:S02]  /*127d0*/  LEA R21, R2, -R2, 0x3 ;  /* 0x8000000202157211 */ /* 0x000fe400078e18ff */
[----:B------:R-:W-:Y:S01]  /*127e0*/  IADD3 R20, P2, PT, R217, R114, RZ ;  /* 0x00000072d9147210 */ /* 0x000fe20007f5e0ff */
[----:B------:R2:W-:Y:S01]  /*127f0*/  STG.E.U16 desc[UR10][R18.64], R235 ;  /* 0x000000eb12007986 */ /* 0x0005e2000c10150a */
[----:B------:R-:W-:-:S02]  /*12800*/  F2FP.F16.F32.PACK_AB R225, R225, R228 ;  /* 0x000000e4e1e1723e */ /* 0x000fc400000000ff */
[-C--:B------:R-:W-:Y:S02]  /*12810*/  LEA.HI.X.SX32 R21, R21, R115.reuse, 0x1, P2 ;  /* 0x0000007315157211 */ /* 0x080fe400010f0eff */
[C---:B-1----:R-:W-:Y:S02]  /*12820*/  SHF.L.U32 R23, R2.reuse, 0x3, RZ ;  /* 0x0000000302177819 */ /* 0x042fe400000006ff */
[C---:B------:R-:W-:Y:S02]  /*12830*/  LEA R22, P3, R2.reuse, R114, 0x4 ;  /* 0x0000007202167211 */ /* 0x040fe400078620ff */
[----:B--2---:R-:W-:Y:S02]  /*12840*/  LEA R19, R2, R2, 0x3 ;  /* 0x0000000202137211 */ /* 0x004fe400078e18ff */
[----:B------:R-:W-:Y:S02]  /*12850*/  IADD3 R18, P1, PT, R244, R114, RZ ;  /* 0x00000072f4127210 */ /* 0x000fe40007f3e0ff */
[----:B------:R-:W-:Y:S01]  /*12860*/  PRMT R67, R235, 0x7632, R67 ;  /* 0x00007632eb437816 */ /* 0x000fe20000000043 */
[----:B------:R-:W-:Y:S01]  /*12870*/  IMAD R235, R2, 0x14, RZ ;  /* 0x0000001402eb7824 */ /* 0x000fe200078e02ff */
[----:B------:R-:W-:-:S02]  /*12880*/  LEA.HI.X.SX32 R23, R23, R115, 0x1, P3 ;  /* 0x0000007317177211 */ /* 0x000fc400018f0eff */
[----:B------:R-:W-:Y:S02]  /*12890*/  LEA.HI.X.SX32 R19, R19, R115, 0x1, P1 ;  /* 0x0000007313137211 */ /* 0x000fe400008f0eff */
[----:B------:R-:W-:Y:S01]  /*128a0*/  PRMT R116, R225, 0x7632, R116 ;  /* 0x00007632e1747816 */ /* 0x000fe20000000074 */
[----:B------:R1:W-:Y:S01]  /*128b0*/  STG.E.U16 desc[UR10][R20.64], R67 ;  /* 0x0000004314007986 */ /* 0x0003e2000c10150a */
[----:B------:R-:W-:-:S03]  /*128c0*/  F2FP.F16.F32.PACK_AB R245, R245, R251 ;  /* 0x000000fbf5f5723e */ /* 0x000fc600000000ff */
[----:B------:R-:W2:Y:S04]  /*128d0*/  LDL.LU R251, [R1+0x34] ;  /* 0x0000340001fb7983 */ /* 0x000ea80000300800 */
[----:B------:R-:W-:Y:S01]  /*128e0*/  STG.E.U16 desc[UR10][R22.64], R225 ;  /* 0x000000e116007986 */ /* 0x000fe2000c10150a */
[----:B-1----:R-:W-:-:S03]  /*128f0*/  IADD3 R20, P2, PT, R235, R114, RZ ;  /* 0x00000072eb147210 */ /* 0x002fc60007f5e0ff */
[----:B------:R1:W-:Y:S04]  /*12900*/  STG.E.U16 desc[UR10][R18.64], R116 ;  /* 0x0000007412007986 */ /* 0x0003e8000c10150a */
[----:B------:R-:W3:Y:S04]  /*12910*/  LDL.LU R235, [R1+0x44] ;  /* 0x0000440001eb7983 */ /* 0x000ee80000300800 */
[----:B------:R-:W5:Y:S04]  /*12920*/  LDL.LU R244, [R1+0x2c] ;  /* 0x00002c0001f47983 */ /* 0x000f680000300800 */
[----:B-1----:R-:W2:Y:S04]  /*12930*/  LDL.LU R18, [R1+0x20] ;  /* 0x0000200001127983 */ /* 0x002ea80000300800 */
[----:B------:R-:W3:Y:S01]  /*12940*/  LDL.LU R19, [R1+0x8] ;  /* 0x0000080001137983 */ /* 0x000ee20000300800 */
[----:B------:R-:W-:-:S02]  /*12950*/  IMAD R22, R2, 0x16, RZ ;  /* 0x0000001602167824 */ /* 0x000fc400078e02ff */
[----:B------:R-:W-:-:S03]  /*12960*/  IMAD R23, R2, 0xb, RZ ;  /* 0x0000000b02177824 */ /* 0x000fc600078e02ff */
[----:B------:R-:W-:Y:S02]  /*12970*/  IADD3 R22, P3, PT, R22, R114, RZ ;  /* 0x0000007216167210 */ /* 0x000fe40007f7e0ff */
[-C--:B------:R-:W-:Y:S02]  /*12980*/  LEA.HI.X.SX32 R21, R173, R115.reuse, 0x1, P2 ;  /* 0x00000073ad157211 */ /* 0x080fe400010f0eff */
[----:B------:R-:W-:Y:S02]  /*12990*/  LEA.HI.X.SX32 R23, R23, R115, 0x1, P3 ;  /* 0x0000007317177211 */ /* 0x000fe400018f0eff */
[----:B------:R-:W-:Y:S01]  /*129a0*/  PRMT R67, R245, 0x7632, R67 ;  /* 0x00007632f5437816 */ /* 0x000fe20000000043 */
[----:B------:R1:W-:Y:S04]  /*129b0*/  STG.E.U16 desc[UR10][R20.64], R245 ;  /* 0x000000f514007986 */ /* 0x0003e8000c10150a */
[----:B------:R0:W-:Y:S01]  /*129c0*/  STG.E.U16 desc[UR10][R22.64], R67 ;  /* 0x0000004316007986 */ /* 0x0001e2000c10150a */
[----:B-1----:R-:W-:-:S02]  /*129d0*/  IMAD R245, R2, 0x1a, RZ ;  /* 0x0000001a02f57824 */ /* 0x002fc400078e02ff */
[C---:B------:R-:W-:Y:S01]  /*129e0*/  IMAD R21, R2.reuse, 0xd, RZ ;  /* 0x0000000d02157824 */ /* 0x040fe200078e02ff */
[----:B0-----:R-:W4:Y:S01]  /*129f0*/  LDL.LU R23, [R1+0x40] ;  /* 0x0000400001177983 */ /* 0x001f220000300800 */
[----:B------:R-:W-:Y:S01]  /*12a00*/  IMAD R22, R2, 0x1c, RZ ;  /* 0x0000001c02167824 */ /* 0x000fe200078e02ff */
[----:B--2---:R-:W-:Y:S01]  /*12a10*/  F2FP.F16.F32.PACK_AB R116, R18, R251 ;  /* 0x000000fb1274723e */ /* 0x004fe200000000ff */
[----:B------:R-:W-:Y:S02]  /*12a20*/  IMAD R251, R2, 0x18, RZ ;  /* 0x0000001802fb7824 */ /* 0x000fe400078e02ff */
[----:B------:R-:W2:Y:S01]  /*12a30*/  LDL.LU R2, [R1+0x3c] ;  /* 0x00003c0001027983 */ /* 0x000ea20000300800 */
[----:B---3--:R-:W-:-:S03]  /*12a40*/  F2FP.F16.F32.PACK_AB R252, R252, R19 ;  /* 0x00000013fcfc723e */ /* 0x008fc600000000ff */
[----:B------:R-:W4:Y:S01]  /*12a50*/  LDL.LU R19, [R1+0x30] ;  /* 0x0000300001137983 */ /* 0x000f220000300800 */
[-C--:B------:R-:W-:Y:S02]  /*12a60*/  IADD3 R18, P1, PT, R251, R114.reuse, RZ ;  /* 0x00000072fb127210 */ /* 0x080fe40007f3e0ff */
[----:B------:R-:W-:Y:S02]  /*12a70*/  IADD3 R20, P2, PT, R245, R114, RZ ;  /* 0x00000072f5147210 */ /* 0x000fe40007f5e0ff */
[C---:B------:R-:W-:Y:S02]  /*12a80*/  PRMT R117, R116.reuse, 0x7610, R117 ;  /* 0x0000761074757816 */ /* 0x040fe40000000075 */
[----:B------:R-:W-:Y:S02]  /*12a90*/  LEA.HI.X.SX32 R21, R21, R115, 0x1, P2 ;  /* 0x0000007315157211 */ /* 0x000fe400010f0eff */
[----:B------:R-:W-:Y:S02]  /*12aa0*/  PRMT R116, R116, 0x7632, R116 ;  /* 0x0000763274747816 */ /* 0x000fe40000000074 */
[----:B----4-:R-:W-:-:S02]  /*12ab0*/  F2FP.F16.F32.PACK_AB R67, R19, R23 ;  /* 0x000000171343723e */ /* 0x010fc400000000ff */
[----:B------:R-:W-:-:S05]  /*12ac0*/  LEA.HI.X.SX32 R19, R216, R115, 0x1, P1 ;  /* 0x00000073d8137211 */ /* 0x000fca00008f0eff */
[----:B------:R0:W-:Y:S04]  /*12ad0*/  STG.E.U16 desc[UR10][R18.64], R117 ;  /* 0x0000007512007986 */ /* 0x0001e8000c10150a */
[----:B------:R1:W-:Y:S04]  /*12ae0*/  STG.E.U16 desc[UR10][R20.64], R116 ;  /* 0x0000007414007986 */ /* 0x0003e8000c10150a */
[----:B0-----:R-:W3:Y:S04]  /*12af0*/  LDL.LU R18, [R1+0x18] ;  /* 0x0000180001127983 */ /* 0x001ee80000300800 */
[----:B------:R-:W4:Y:S04]  /*12b00*/  LDL.LU R19, [R1] ;  /* 0x0000000001137983 */ /* 0x000f280000300800 */
[----:B-1----:R-:W3:Y:S04]  /*12b10*/  LDL.LU R20, [R1+0x28] ;  /* 0x0000280001147983 */ /* 0x002ee80000300800 */
[----:B------:R-:W3:Y:S01]  /*12b20*/  LDL.LU R21, [R1+0x4] ;  /* 0x0000040001157983 */ /* 0x000ee20000300800 */
[----:B--2---:R-:W-:-:S02]  /*12b30*/  F2FP.F16.F32.PACK_AB R229, R2, R235 ;  /* 0x000000eb02e5723e */ /* 0x004fc400000000ff */
[----:B------:R-:W0:Y:S01]  /*12b40*/  LDC R2, c[0x0][0x3e8] ;  /* 0x0000fa00ff027b82 */ /* 0x000e220000000800 */
[----:B------:R-:W-:-:S04]  /*12b50*/  IADD3 R22, P3, PT, R22, R114, RZ ;  /* 0x0000007216167210 */ /* 0x000fc80007f7e0ff */
[----:B------:R-:W-:-:S05]  /*12b60*/  LEA.HI.X.SX32 R23, R217, R115, 0x1, P3 ;  /* 0x00000073d9177211 */ /* 0x000fca00018f0eff */
[----:B------:R1:W-:Y:S01]  /*12b70*/  STG.E.U16 desc[UR10][R22.64], R252 ;  /* 0x000000fc16007986 */ /* 0x0003e2000c10150a */
[----:B------:R-:W-:-:S03]  /*12b80*/  F2FP.F16.F32.PACK_AB R216, R220, R233 ;  /* 0x000000e9dcd8723e */ /* 0x000fc600000000ff */
[----:B-1----:R-:W5:Y:S04]  /*12b90*/  LDL.LU R22, [R1+0x38] ;  /* 0x0000380001167983 */ /* 0x002f680000300800 */
[----:B------:R-:W2:Y:S01]  /*12ba0*/  LDL.LU R23, [R1+0x1c] ;  /* 0x00001c0001177983 */ /* 0x000ea20000300800 */
[----:B0-----:R-:W-:Y:S01]  /*12bb0*/  IMAD R233, R2, 0x1e, RZ ;  /* 0x0000001e02e97824 */ /* 0x001fe200078e02ff */
[----:B------:R-:W-:Y:S02]  /*12bc0*/  PRMT R116, R252, 0x7632, R116 ;  /* 0x00007632fc747816 */ /* 0x000fe40000000074 */
[----:B------:R-:W-:Y:S02]  /*12bd0*/  F2FP.F16.F32.PACK_AB R223, R234, R242 ;  /* 0x000000f2eadf723e */ /* 0x000fe400000000ff */
[----:B----4-:R-:W-:-:S02]  /*12be0*/  F2FP.F16.F32.PACK_AB R222, R243, R19 ;  /* 0x00000013f3de723e */ /* 0x010fc400000000ff */
[----:B------:R-:W-:Y:S01]  /*12bf0*/  LEA R19, R2, -R2, 0x4 ;  /* 0x8000000202137211 */ /* 0x000fe200078e20ff */
[----:B------:R-:W4:Y:S04]  /*12c00*/  LDL.LU R243, [R1+0xc] ;  /* 0x00000c0001f37983 */ /* 0x000f280000300800 */
[----:B------:R-:W4:Y:S01]  /*12c10*/  LDL.LU R242, [R1+0x10] ;  /* 0x0000100001f27983 */ /* 0x000f220000300800 */
[----:B---3--:R-:W-:Y:S02]  /*12c20*/  F2FP.F16.F32.PACK_AB R225, R21, R18 ;  /* 0x0000001215e1723e */ /* 0x008fe400000000ff */
[----:B------:R-:W-:Y:S01]  /*12c30*/  IADD3 R18, P1, PT, R233, R114, RZ ;  /* 0x00000072e9127210 */ /* 0x000fe20007f3e0ff */
[----:B------:R-:W3:Y:S03]  /*12c40*/  LDL.LU R252, [R1+0x24] ;  /* 0x0000240001fc7983 */ /* 0x000ee60000300800 */
[----:B------:R-:W-:-:S05]  /*12c50*/  LEA.HI.X.SX32 R19, R19, R115, 0x1, P1 ;  /* 0x0000007313137211 */ /* 0x000fca00008f0eff */
[----:B------:R0:W-:Y:S04]  /*12c60*/  STG.E.U16 desc[UR10][R18.64], R116 ;  /* 0x0000007412007986 */ /* 0x0001e8000c10150a */
[----:B0-----:R-:W3:Y:S01]  /*12c70*/  LDL.LU R19, [R1+0x14] ;  /* 0x0000140001137983 */ /* 0x001ee20000300800 */
[C---:B------:R-:W-:Y:S01]  /*12c80*/  IMAD R234, R2.reuse, 0x22, RZ ;  /* 0x0000002202ea7824 */ /* 0x040fe200078e02ff */
[C---:B------:R-:W-:Y:S02]  /*12c90*/  SHF.L.U32 R21, R2.reuse, 0x4, RZ ;  /* 0x0000000402157819 */ /* 0x040fe400000006ff */
[----:B--2---:R-:W-:Y:S02]  /*12ca0*/  F2FP.F16.F32.PACK_AB R228, R23, R20 ;  /* 0x0000001417e4723e */ /* 0x004fe400000000ff */
[----:B------:R-:W-:-:S02]  /*12cb0*/  LEA R20, P2, R2, R114, 0x5 ;  /* 0x0000007202147211 */ /* 0x000fc400078428ff */
[----:B-----5:R-:W-:Y:S02]  /*12cc0*/  F2FP.F16.F32.PACK_AB R227, R244, R22 ;  /* 0x00000016f4e3723e */ /* 0x020fe400000000ff */
[-C--:B------:R-:W-:Y:S02]  /*12cd0*/  LEA.HI.X.SX32 R21, R21, R115.reuse, 0x1, P2 ;  /* 0x0000007315157211 */ /* 0x080fe400010f0eff */
[----:B------:R-:W-:Y:S02]  /*12ce0*/  LEA R23, R2, R2, 0x4 ;  /* 0x0000000202177211 */ /* 0x000fe400078e20ff */
[----:B------:R-:W-:Y:S01]  /*12cf0*/  IADD3 R22, P3, PT, R234, R114, RZ ;  /* 0x00000072ea167210 */ /* 0x000fe20007f7e0ff */
[----:B------:R0:W-:Y:S01]  /*12d00*/  STG.E.U16 desc[UR10][R20.64], R67 ;  /* 0x0000004314007986 */ /* 0x0001e2000c10150a */
[----:B------:R-:W-:Y:S01]  /*12d10*/  F2FP.F16.F32.PACK_AB R116, R232, R240 ;  /* 0x000000f0e874723e */ /* 0x000fe200000000ff */
[C---:B------:R-:W-:Y:S01]  /*12d20*/  IMAD R232, R2.reuse, 0x24, RZ ;  /* 0x0000002402e87824 */ /* 0x040fe200078e02ff */
[----:B------:R-:W-:Y:S01]  /*12d30*/  LEA.HI.X.SX32 R23, R23, R115, 0x1, P3 ;  /* 0x0000007317177211 */ /* 0x000fe200018f0eff */
[C---:B------:R-:W-:Y:S01]  /*12d40*/  IMAD R240, R2.reuse, 0x28, RZ ;  /* 0x0000002802f07824 */ /* 0x040fe200078e02ff */
[----:B------:R-:W-:Y:S01]  /*12d50*/  PRMT R117, R67, 0x7632, R117 ;  /* 0x0000763243757816 */ /* 0x000fe20000000075 */
[----:B------:R-:W-:Y:S01]  /*12d60*/  IMAD R244, R2, 0x12, RZ ;  /* 0x0000001202f47824 */ /* 0x000fe200078e02ff */
[----:B------:R-:W-:Y:S01]  /*12d70*/  IADD3 R18, P1, PT, R232, R114, RZ ;  /* 0x00000072e8127210 */ /* 0x000fe20007f3e0ff */
[----:B------:R-:W-:Y:S01]  /*12d80*/  IMAD R235, R2, 0x14, RZ ;  /* 0x0000001402eb7824 */ /* 0x000fe200078e02ff */
[----:B0-----:R-:W-:Y:S01]  /*12d90*/  F2FP.F16.F32.PACK_AB R67, R218, R231 ;  /* 0x000000e7da43723e */ /* 0x001fe200000000ff */
[C---:B------:R-:W-:Y:S01]  /*12da0*/  IMAD R231, R2.reuse, 0x26, RZ ;  /* 0x0000002602e77824 */ /* 0x040fe200078e02ff */
[----:B------:R0:W-:Y:S01]  /*12db0*/  STG.E.U16 desc[UR10][R22.64], R117 ;  /* 0x0000007516007986 */ /* 0x0001e2000c10150a */
[----:B------:R-:W-:Y:S01]  /*12dc0*/  IMAD R218, R2, 0x13, RZ ;  /* 0x0000001302da7824 */ /* 0x000fe200078e02ff */
[----:B------:R-:W-:-:S02]  /*12dd0*/  F2FP.F16.F32.PACK_AB R210, R210, R211 ;  /* 0x000000d3d2d2723e */ /* 0x000fc400000000ff */
[----:B------:R-:W-:Y:S01]  /*12de0*/  IADD3 R20, P2, PT, R231, R114, RZ ;  /* 0x00000072e7147210 */ /* 0x000fe20007f5e0ff */
[----:B------:R-:W-:Y:S01]  /*12df0*/  IMAD R211, R2, 0x2a, RZ ;  /* 0x0000002a02d37824 */ /* 0x000fe200078e02ff */
[----:B------:R-:W-:Y:S02]  /*12e00*/  F2FP.F16.F32.PACK_AB R206, R206, R208 ;  /* 0x000000d0cece723e */ /* 0x000fe400000000ff */
[----:B0-----:R-:W-:Y:S01]  /*12e10*/  IADD3 R22, P3, PT, R240, R114, RZ ;  /* 0x00000072f0167210 */ /* 0x001fe20007f7e0ff */
[----:B------:R-:W-:Y:S01]  /*12e20*/  IMAD R208, R2, 0x2c, RZ ;  /* 0x0000002c02d07824 */ /* 0x000fe200078e02ff */
[-C--:B------:R-:W-:Y:S02]  /*12e30*/  LEA.HI.X.SX32 R21, R218, R115.reuse, 0x1, P2 ;  /* 0x00000073da157211 */ /* 0x080fe400010f0eff */
[----:B------:R-:W-:Y:S02]  /*12e40*/  LEA.HI.X.SX32 R23, R235, R115, 0x1, P3 ;  /* 0x00000073eb177211 */ /* 0x000fe400018f0eff */
[----:B------:R-:W-:-:S02]  /*12e50*/  PRMT R235, R229, 0x7632, R235 ;  /* 0x00007632e5eb7816 */ /* 0x000fc400000000eb */
[----:B------:R-:W-:Y:S01]  /*12e60*/  F2FP.F16.F32.PACK_AB R212, R212, R224 ;  /* 0x000000e0d4d4723e */ /* 0x000fe200000000ff */
[----:B------:R-:W-:Y:S01]  /*12e70*/  IMAD R224, R2, 0x15, RZ ;  /* 0x0000001502e07824 */ /* 0x000fe200078e02ff */
[----:B------:R-:W-:Y:S02]  /*12e80*/  F2FP.F16.F32.PACK_AB R214, R214, R219 ;  /* 0x000000dbd6d6723e */ /* 0x000fe400000000ff */
[----:B------:R-:W-:Y:S01]  /*12e90*/  F2FP.F16.F32.PACK_AB R202, R202, R204 ;  /* 0x000000cccaca723e */ /* 0x000fe200000000ff */
[C---:B------:R-:W-:Y:S01]  /*12ea0*/  IMAD R204, R2.reuse, 0x2e, RZ ;  /* 0x0000002e02cc7824 */ /* 0x040fe200078e02ff */
[----:B------:R-:W-:Y:S01]  /*12eb0*/  F2FP.F16.F32.PACK_AB R221, R221, R226 ;  /* 0x000000e2dddd723e */ /* 0x000fe200000000ff */
[----:B------:R-:W-:Y:S01]  /*12ec0*/  IMAD R226, R2, 0x17, RZ ;  /* 0x0000001702e27824 */ /* 0x000fe200078e02ff */
[----:B------:R-:W-:Y:S01]  /*12ed0*/  F2FP.F16.F32.PACK_AB R194, R194, R198 ;  /* 0x000000c6c2c2723e */ /* 0x000fe200000000ff */
[C---:B------:R-:W-:Y:S01]  /*12ee0*/  IMAD R198, R2.reuse, 0x30, RZ ;  /* 0x0000003002c67824 */ /* 0x040fe200078e02ff */
[----:B------:R-:W-:Y:S01]  /*12ef0*/  F2FP.F16.F32.PACK_AB R199, R199, R200 ;  /* 0x000000c8c7c7723e */ /* 0x000fe200000000ff */
[C---:B------:R-:W-:Y:S01]  /*12f00*/  IMAD R200, R2.reuse, 0x32, RZ ;  /* 0x0000003202c87824 */ /* 0x040fe200078e02ff */
[----:B------:R-:W-:Y:S01]  /*12f10*/  F2FP.F16.F32.PACK_AB R189, R189, R191 ;  /* 0x000000bfbdbd723e */ /* 0x000fe200000000ff */
[----:B------:R-:W-:Y:S01]  /*12f20*/  IMAD R191, R2, 0x34, RZ ;  /* 0x0000003402bf7824 */ /* 0x000fe200078e02ff */
[----:B------:R-:W-:-:S02]  /*12f30*/  F2FP.F16.F32.PACK_AB R132, R133, R132 ;  /* 0x000000848584723e */ /* 0x000fc400000000ff */
[----:B------:R-:W0:Y:S01]  /*12f40*/  LDC R133, c[0x0][0x3e8] ;  /* 0x0000fa00ff857b82 */ /* 0x000e220000000800 */
[----:B------:R-:W-:Y:S02]  /*12f50*/  F2FP.F16.F32.PACK_AB R193, R193, R196 ;  /* 0x000000c4c1c1723e */ /* 0x000fe400000000ff */
[----:B------:R-:W-:Y:S02]  /*12f60*/  PRMT R196, R225, 0x7632, R196 ;  /* 0x00007632e1c47816 */ /* 0x000fe400000000c4 */
[----:B------:R-:W-:Y:S01]  /*12f70*/  F2FP.F16.F32.PACK_AB R138, R139, R138 ;  /* 0x0000008a8b8a723e */ /* 0x000fe200000000ff */
[C---:B------:R-:W-:Y:S01]  /*12f80*/  IMAD R139, R2.reuse, 0x36, RZ ;  /* 0x00000036028b7824 */ /* 0x040fe200078e02ff */
[----:B------:R-:W-:Y:S01]  /*12f90*/  F2FP.F16.F32.PACK_AB R3, R3, R185 ;  /* 0x000000b90303723e */ /* 0x000fe200000000ff */
[----:B------:R-:W-:Y:S01]  /*12fa0*/  IMAD R185, R2, 0x38, RZ ;  /* 0x0000003802b97824 */ /* 0x000fe200078e02ff */
[----:B------:R-:W-:Y:S01]  /*12fb0*/  F2FP.F16.F32.PACK_AB R188, R188, R190 ;  /* 0x000000bebcbc723e */ /* 0x000fe200000000ff */
[----:B------:R-:W-:Y:S01]  /*12fc0*/  IMAD R190, R2, 0x3a, RZ ;  /* 0x0000003a02be7824 */ /* 0x000fe200078e02ff */
[----:B------:R-:W-:-:S02]  /*12fd0*/  F2FP.F16.F32.PACK_AB R134, R135, R134 ;  /* 0x000000868786723e */ /* 0x000fc400000000ff */
[----:B------:R-:W-:Y:S02]  /*12fe0*/  PRMT R135, R222, 0x7632, R135 ;  /* 0x00007632de877816 */ /* 0x000fe40000000087 */
[----:B------:R-:W-:Y:S01]  /*12ff0*/  F2FP.F16.F32.PACK_AB R146, R147, R146 ;  /* 0x000000929392723e */ /* 0x000fe200000000ff */
[----:B------:R-:W-:Y:S01]  /*13000*/  IMAD R147, R2, 0x3c, RZ ;  /* 0x0000003c02937824 */ /* 0x000fe200078e02ff */
[----:B------:R-:W-:Y:S01]  /*13010*/  F2FP.F16.F32.PACK_AB R186, R186, R187 ;  /* 0x000000bbbaba723e */ /* 0x000fe200000000ff */
[C---:B------:R-:W-:Y:S01]  /*13020*/  IMAD R187, R2.reuse, 0x3e, RZ ;  /* 0x0000003e02bb7824 */ /* 0x040fe200078e02ff */
[----:B------:R-:W-:Y:S02]  /*13030*/  F2FP.F16.F32.PACK_AB R136, R137, R136 ;  /* 0x000000888988723e */ /* 0x000fe400000000ff */
[----:B------:R-:W-:Y:S02]  /*13040*/  PRMT R137, R223, 0x7632, R137 ;  /* 0x00007632df897816 */ /* 0x000fe40000000089 */
[----:B------:R-:W-:Y:S01]  /*13050*/  F2FP.F16.F32.PACK_AB R144, R145, R144 ;  /* 0x000000909190723e */ /* 0x000fe200000000ff */
[C---:B------:R-:W-:Y:S01]  /*13060*/  IMAD R145, R2.reuse, 0x44, RZ ;  /* 0x0000004402917824 */ /* 0x040fe200078e02ff */
[----:B------:R-:W-:Y:S01]  /*13070*/  F2FP.F16.F32.PACK_AB R148, R149, R148 ;  /* 0x000000949594723e */ /* 0x000fe200000000ff */
[----:B------:R-:W-:Y:S01]  /*13080*/  IMAD R149, R2, 0x46, RZ ;  /* 0x0000004602957824 */ /* 0x000fe200078e02ff */
[----:B------:R-:W-:-:S02]  /*13090*/  F2FP.F16.F32.PACK_AB R140, R141, R140 ;  /* 0x0000008c8d8c723e */ /* 0x000fc400000000ff */
[----:B------:R-:W-:Y:S02]  /*130a0*/  PRMT R141, R214, 0x7632, R141 ;  /* 0x00007632d68d7816 */ /* 0x000fe4000000008d */
[----:B------:R-:W-:Y:S02]  /*130b0*/  F2FP.F16.F32.PACK_AB R150, R151, R150 ;  /* 0x000000969796723e */ /* 0x000fe400000000ff */
[----:B------:R-:W-:Y:S01]  /*130c0*/  F2FP.F16.F32.PACK_AB R172, R174, R172 ;  /* 0x000000acaeac723e */ /* 0x000fe200000000ff */
[C---:B------:R-:W-:Y:S01]  /*130d0*/  IMAD R174, R2.reuse, 0x25, RZ ;  /* 0x0000002502ae7824 */ /* 0x040fe200078e02ff */
[----:B------:R-:W-:Y:S01]  /*130e0*/  F2FP.F16.F32.PACK_AB R142, R143, R142 ;  /* 0x0000008e8f8e723e */ /* 0x000fe200000000ff */
[C---:B------:R-:W-:Y:S01]  /*130f0*/  IMAD R143, R2.reuse, 0x4c, RZ ;  /* 0x0000004c028f7824 */ /* 0x040fe200078e02ff */
[----:B------:R-:W-:Y:S02]  /*13100*/  F2FP.F16.F32.PACK_AB R70, R71, R70 ;  /* 0x000000464746723e */ /* 0x000fe400000000ff */
[----:B------:R-:W-:Y:S01]  /*13110*/  F2FP.F16.F32.PACK_AB R68, R69, R68 ;  /* 0x000000444544723e */ /* 0x000fe200000000ff */
[----:B------:R-:W-:Y:S01]  /*13120*/  IMAD R69, R2, 0x4e, RZ ;  /* 0x0000004e02457824 */ /* 0x000fe200078e02ff */
[----:B------:R-:W-:-:S02]  /*13130*/  F2FP.F16.F32.PACK_AB R117, R241, R249 ;  /* 0x000000f9f175723e */ /* 0x000fc400000000ff */
[----:B------:R-:W-:Y:S02]  /*13140*/  F2FP.F16.F32.PACK_AB R76, R77, R76 ;  /* 0x0000004c4d4c723e */ /* 0x000fe400000000ff */
[----:B------:R-:W-:Y:S02]  /*13150*/  PRMT R77, R117, 0x7632, R77 ;  /* 0x00007632754d7816 */ /* 0x000fe4000000004d */
[----:B------:R-:W-:Y:S01]  /*13160*/  F2FP.F16.F32.PACK_AB R74, R75, R74 ;  /* 0x0000004a4b4a723e */ /* 0x000fe200000000ff */
[C---:B------:R-:W-:Y:S01]  /*13170*/  IMAD R75, R2.reuse, 0x54, RZ ;  /* 0x00000054024b7824 */ /* 0x040fe200078e02ff */
[----:B------:R-:W-:Y:S01]  /*13180*/  F2FP.F16.F32.PACK_AB R72, R73, R72 ;  /* 0x000000484948723e */ /* 0x000fe200000000ff */
[----:B------:R-:W-:Y:S01]  /*13190*/  IMAD R73, R2, 0x56, RZ ;  /* 0x0000005602497824 */ /* 0x000fe200078e02ff */
[----:B------:R-:W-:Y:S02]  /*131a0*/  F2FP.F16.F32.PACK_AB R78, R79, R78 ;  /* 0x0000004e4f4e723e */ /* 0x000fe400000000ff */
[----:B------:R-:W-:-:S02]  /*131b0*/  PRMT R79, R116, 0x7632, R79 ;  /* 0x00007632744f7816 */ /* 0x000fc4000000004f */
[----:B------:R-:W-:Y:S02]  /*131c0*/  F2FP.F16.F32.PACK_AB R80, R81, R80 ;  /* 0x000000505150723e */ /* 0x000fe400000000ff */
[----:B------:R-:W-:Y:S02]  /*131d0*/  PRMT R81, R67, 0x7632, R81 ;  /* 0x0000763243517816 */ /* 0x000fe40000000051 */
[----:B------:R-:W-:Y:S02]  /*131e0*/  F2FP.F16.F32.PACK_AB R213, R213, R215 ;  /* 0x000000d7d5d5723e */ /* 0x000fe400000000ff */
[----:B------:R-:W-:Y:S02]  /*131f0*/  F2FP.F16.F32.PACK_AB R215, R239, R248 ;  /* 0x000000f8efd7723e */ /* 0x000fe400000000ff */
[----:B------:R-:W-:Y:S01]  /*13200*/  F2FP.F16.F32.PACK_AB R82, R83, R82 ;  /* 0x000000525352723e */ /* 0x000fe200000000ff */
[C---:B------:R-:W-:Y:S01]  /*13210*/  IMAD R83, R2.reuse, 0x60, RZ ;  /* 0x0000006002537824 */ /* 0x040fe200078e02ff */
[----:B------:R-:W-:Y:S01]  /*13220*/  F2FP.F16.F32.PACK_AB R84, R85, R84 ;  /* 0x000000545554723e */ /* 0x000fe200000000ff */
[C---:B------:R-:W-:Y:S01]  /*13230*/  IMAD R85, R2.reuse, 0x64, RZ ;  /* 0x0000006402557824 */ /* 0x040fe200078e02ff */
[----:B------:R-:W-:Y:S01]  /*13240*/  F2FP.F16.F32.PACK_AB R86, R87, R86 ;  /* 0x000000565756723e */ /* 0x000fe200000000ff */
[----:B------:R-:W-:Y:S01]  /*13250*/  IMAD R87, R2, 0x66, RZ ;  /* 0x0000006602577824 */ /* 0x000fe200078e02ff */
[----:B------:R-:W-:-:S02]  /*13260*/  F2FP.F16.F32.PACK_AB R218, R238, R246 ;  /* 0x000000f6eeda723e */ /* 0x000fc400000000ff */
[----:B------:R-:W-:Y:S01]  /*13270*/  F2FP.F16.F32.PACK_AB R88, R89, R88 ;  /* 0x000000585958723e */ /* 0x000fe200000000ff */
[C---:B------:R-:W-:Y:S01]  /*13280*/  IMAD R89, R2.reuse, 0x68, RZ ;  /* 0x0000006802597824 */ /* 0x040fe200078e02ff */
[----:B------:R-:W-:Y:S01]  /*13290*/  F2FP.F16.F32.PACK_AB R90, R91, R90 ;  /* 0x0000005a5b5a723e */ /* 0x000fe200000000ff */
[----:B------:R-:W-:Y:S01]  /*132a0*/  IMAD R91, R2, 0x6a, RZ ;  /* 0x0000006a025b7824 */ /* 0x000fe200078e02ff */
[----:B------:R-:W-:Y:S02]  /*132b0*/  F2FP.F16.F32.PACK_AB R220, R230, R237 ;  /* 0x000000ede6dc723e */ /* 0x000fe400000000ff */
[----:B------:R-:W-:Y:S01]  /*132c0*/  F2FP.F16.F32.PACK_AB R92, R93, R92 ;  /* 0x0000005c5d5c723e */ /* 0x000fe200000000ff */
[C---:B------:R-:W-:Y:S01]  /*132d0*/  IMAD R93, R2.reuse, 0x6c, RZ ;  /* 0x0000006c025d7824 */ /* 0x040fe200078e02ff */
[----:B----4-:R-:W-:Y:S01]  /*132e0*/  F2FP.F16.F32.PACK_AB R219, R247, R243 ;  /* 0x000000f3f7db723e */ /* 0x010fe200000000ff */
[----:B------:R-:W-:Y:S01]  /*132f0*/  IMAD R243, R2, 0x16, RZ ;  /* 0x0000001602f37824 */ /* 0x000fe200078e02ff */
[----:B---3--:R-:W-:-:S02]  /*13300*/  F2FP.F16.F32.PACK_AB R217, R19, R252 ;  /* 0x000000fc13d9723e */ /* 0x008fc400000000ff */
[----:B------:R-:W-:-:S05]  /*13310*/  LEA.HI.X.SX32 R19, R244, R115, 0x1, P1 ;  /* 0x00000073f4137211 */ /* 0x000fca00008f0eff */
[----:B------:R1:W-:Y:S04]  /*13320*/  STG.E.U16 desc[UR10][R18.64], R229 ;  /* 0x000000e512007986 */ /* 0x0003e8000c10150a */
[----:B------:R2:W-:Y:S01]  /*13330*/  STG.E.U16 desc[UR10][R20.64], R235 ;  /* 0x000000eb14007986 */ /* 0x0005e2000c10150a */
[----:B-1----:R-:W-:-:S03]  /*13340*/  IADD3 R18, P1, PT, R211, R114, RZ ;  /* 0x00000072d3127210 */ /* 0x002fc60007f3e0ff */
[----:B------:R1:W-:Y:S01]  /*13350*/  STG.E.U16 desc[UR10][R22.64], R227 ;  /* 0x000000e316007986 */ /* 0x0003e2000c10150a */
[-C--:B--2---:R-:W-:Y:S02]  /*13360*/  IADD3 R20, P2, PT, R208, R114.reuse, RZ ;  /* 0x00000072d0147210 */ /* 0x084fe40007f5e0ff */
[-C--:B------:R-:W-:Y:S02]  /*13370*/  LEA.HI.X.SX32 R19, R224, R115.reuse, 0x1, P1 ;  /* 0x00000073e0137211 */ /* 0x080fe400008f0eff */
[----:B------:R-:W-:Y:S02]  /*13380*/  PRMT R224, R227, 0x7632, R224 ;  /* 0x00007632e3e07816 */ /* 0x000fe400000000e0 */
[-C--:B------:R-:W-:Y:S02]  /*13390*/  LEA.HI.X.SX32 R21, R243, R115.reuse, 0x1, P2 ;  /* 0x00000073f3157211 */ /* 0x080fe400010f0eff */
[-C--:B-1----:R-:W-:Y:S01]  /*133a0*/  IADD3 R22, P3, PT, R204, R114.reuse, RZ ;  /* 0x00000072cc167210 */ /* 0x082fe20007f7e0ff */
[----:B------:R1:W-:Y:S03]  /*133b0*/  STG.E.U16 desc[UR10][R18.64], R224 ;  /* 0x000000e012007986 */ /* 0x0003e6000c10150a */
[----:B------:R-:W-:Y:S01]  /*133c0*/  LEA.HI.X.SX32 R23, R226, R115, 0x1, P3 ;  /* 0x00000073e2177211 */ /* 0x000fe200018f0eff */
[----:B------:R2:W-:Y:S01]  /*133d0*/  STG.E.U16 desc[UR10][R20.64], R228 ;  /* 0x000000e414007986 */ /* 0x0005e2000c10150a */
[----:B------:R-:W-:Y:S01]  /*133e0*/  PRMT R226, R228, 0x7632, R226 ;  /* 0x00007632e4e27816 */ /* 0x000fe200000000e2 */
[----:B-1----:R-:W-:Y:S01]  /*133f0*/  IMAD R224, R2, 0x19, RZ ;  /* 0x0000001902e07824 */ /* 0x002fe200078e02ff */
[----:B------:R-:W-:-:S02]  /*13400*/  IADD3 R18, P1, PT, R198, R114, RZ ;  /* 0x00000072c6127210 */ /* 0x000fc40007f3e0ff */
[----:B--2---:R-:W-:Y:S01]  /*13410*/  IADD3 R20, P2, PT, R200, R114, RZ ;  /* 0x00000072c8147210 */ /* 0x004fe20007f5e0ff */
[----:B------:R1:W-:Y:S01]  /*13420*/  STG.E.U16 desc[UR10][R22.64], R226 ;  /* 0x000000e216007986 */ /* 0x0003e2000c10150a */
[-C--:B------:R-:W-:Y:S02]  /*13430*/  LEA.HI.X.SX32 R19, R251, R115.reuse, 0x1, P1 ;  /* 0x00000073fb137211 */ /* 0x080fe400008f0eff */
[----:B------:R-:W-:-:S03]  /*13440*/  LEA.HI.X.SX32 R21, R224, R115, 0x1, P2 ;  /* 0x00000073e0157211 */ /* 0x000fc600010f0eff */
[----:B------:R2:W-:Y:S01]  /*13450*/  STG.E.U16 desc[UR10][R18.64], R225 ;  /* 0x000000e112007986 */ /* 0x0005e2000c10150a */
[----:B-1----:R-:W-:-:S03]  /*13460*/  IADD3 R22, P3, PT, R191, R114, RZ ;  /* 0x00000072bf167210 */ /* 0x002fc60007f7e0ff */
[----:B------:R1:W-:Y:S01]  /*13470*/  STG.E.U16 desc[UR10][R20.64], R196 ;  /* 0x000000c414007986 */ /* 0x0003e2000c10150a */
[C---:B------:R-:W-:Y:S01]  /*13480*/  IMAD R243, R2.reuse, 0x1c, RZ ;  /* 0x0000001c02f37824 */ /* 0x040fe200078e02ff */
[----:B------:R-:W-:Y:S02]  /*13490*/  LEA.HI.X.SX32 R23, R245, R115, 0x1, P3 ;  /* 0x00000073f5177211 */ /* 0x000fe400018f0eff */
[-C--:B--2---:R-:W-:Y:S01]  /*134a0*/  IADD3 R18, P1, PT, R139, R114.reuse, RZ ;  /* 0x000000728b127210 */ /* 0x084fe20007f3e0ff */
[C---:B------:R-:W-:Y:S02]  /*134b0*/  IMAD R224, R2.reuse, 0x1d, RZ ;  /* 0x0000001d02e07824 */ /* 0x040fe400078e02ff */
[----:B------:R2:W-:Y:S01]  /*134c0*/  STG.E.U16 desc[UR10][R22.64], R222 ;  /* 0x000000de16007986 */ /* 0x0005e2000c10150a */
[----:B-1----:R-:W-:Y:S01]  /*134d0*/  IMAD R196, R2, 0x1b, RZ ;  /* 0x0000001b02c47824 */ /* 0x002fe200078e02ff */
[----:B------:R-:W-:-:S04]  /*134e0*/  IADD3 R20, P2, PT, R185, R114, RZ ;  /* 0x00000072b9147210 */ /* 0x000fc80007f5e0ff */
[-C--:B------:R-:W-:Y:S02]  /*134f0*/  LEA.HI.X.SX32 R19, R196, R115.reuse, 0x1, P1 ;  /* 0x00000073c4137211 */ /* 0x080fe400008f0eff */
[-C--:B------:R-:W-:Y:S02]  /*13500*/  LEA.HI.X.SX32 R21, R243, R115.reuse, 0x1, P2 ;  /* 0x00000073f3157211 */ /* 0x080fe400010f0eff */
[----:B--2---:R-:W-:Y:S01]  /*13510*/  IADD3 R22, P3, PT, R190, R114, RZ ;  /* 0x00000072be167210 */ /* 0x004fe20007f7e0ff */
[----:B------:R1:W-:Y:S03]  /*13520*/  STG.E.U16 desc[UR10][R18.64], R135 ;  /* 0x0000008712007986 */ /* 0x0003e6000c10150a */
[----:B------:R-:W-:Y:S01]  /*13530*/  LEA.HI.X.SX32 R23, R224, R115, 0x1, P3 ;  /* 0x00000073e0177211 */ /* 0x000fe200018f0eff */
[----:B------:R2:W-:Y:S01]  /*13540*/  STG.E.U16 desc[UR10][R20.64], R223 ;  /* 0x000000df14007986 */ /* 0x0005e2000c10150a */
[----:B------:R-:W-:-:S03]  /*13550*/  LEA R196, R2, -R2, 0x5 ;  /* 0x8000000202c47211 */ /* 0x000fc600078e28ff */
[----:B------:R0:W-:Y:S01]  /*13560*/  STG.E.U16 desc[UR10][R22.64], R137 ;  /* 0x0000008916007986 */ /* 0x0001e2000c10150a */
[----:B-1----:R-:W-:-:S03]  /*13570*/  IADD3 R18, P1, PT, R147, R114, RZ ;  /* 0x0000007293127210 */ /* 0x002fc60007f3e0ff */
[----:B------:R-:W3:Y:S01]  /*13580*/  LDL.LU R243, [R1+0x16c] ;  /* 0x00016c0001f37983 */ /* 0x000ee20000300800 */
[-C--:B--2---:R-:W-:Y:S01]  /*13590*/  IADD3 R20, P2, PT, R187, R114.reuse, RZ ;  /* 0x00000072bb147210 */ /* 0x084fe20007f5e0ff */
[----:B------:R-:W-:Y:S01]  /*135a0*/  IMAD R135, R2, 0x42, RZ ;  /* 0x0000004202877824 */ /* 0x000fe200078e02ff */
[-C--:B------:R-:W-:Y:S02]  /*135b0*/  LEA.HI.X.SX32 R19, R233, R115.reuse, 0x1, P1 ;  /* 0x00000073e9137211 */ /* 0x080fe400008f0eff */
[----:B0-----:R-:W-:Y:S02]  /*135c0*/  LEA R22, P3, R133, R114, 0x6 ;  /* 0x0000007285167211 */ /* 0x001fe400078630ff */
[----:B------:R-:W-:Y:S02]  /*135d0*/  LEA.HI.X.SX32 R21, R196, R115, 0x1, P2 ;  /* 0x00000073c4157211 */ /* 0x000fe400010f0eff */
[----:B------:R-:W-:Y:S02]  /*135e0*/  PRMT R133, R216, 0x7632, R133 ;  /* 0x00007632d8857816 */ /* 0x000fe40000000085 */
[C---:B------:R-:W-:Y:S01]  /*135f0*/  SHF.L.U32 R222, R2.reuse, 0x5, RZ ;  /* 0x0000000502de7819 */ /* 0x040fe200000006ff */
[----:B------:R0:W-:Y:S01]  /*13600*/  STG.E.U16 desc[UR10][R18.64], R216 ;  /* 0x000000d812007986 */ /* 0x0001e2000c10150a */
[----:B------:R-:W-:-:S02]  /*13610*/  LEA R196, R2, R2, 0x5 ;  /* 0x0000000202c47211 */ /* 0x000fc400078e28ff */
[-C--:B------:R-:W-:Y:S01]  /*13620*/  LEA.HI.X.SX32 R23, R222, R115.reuse, 0x1, P3 ;  /* 0x00000073de177211 */ /* 0x080fe200018f0eff */
[----:B------:R1:W-:Y:S01]  /*13630*/  STG.E.U16 desc[UR10][R20.64], R133 ;  /* 0x0000008514007986 */ /* 0x0003e2000c10150a */
[----:B------:R-:W-:Y:S01]  /*13640*/  IMAD R137, R2, 0x4a, RZ ;  /* 0x0000004a02897824 */ /* 0x000fe200078e02ff */
[-C--:B0-----:R-:W-:Y:S02]  /*13650*/  IADD3 R18, P1, PT, R135, R114.reuse, RZ ;  /* 0x0000007287127210 */ /* 0x081fe40007f3e0ff */
[----:B-1----:R-:W-:Y:S01]  /*13660*/  IADD3 R20, P2, PT, R145, R114, RZ ;  /* 0x0000007291147210 */ /* 0x002fe20007f5e0ff */
[----:B------:R0:W-:Y:S01]  /*13670*/  STG.E.U16 desc[UR10][R22.64], R214 ;  /* 0x000000d616007986 */ /* 0x0001e2000c10150a */
[-C--:B------:R-:W-:Y:S01]  /*13680*/  LEA.HI.X.SX32 R19, R196, R115.reuse, 0x1, P1 ;  /* 0x00000073c4137211 */ /* 0x080fe200008f0eff */
[----:B------:R-:W-:Y:S01]  /*13690*/  IMAD R216, R2, 0x23, RZ ;  /* 0x0000002302d87824 */ /* 0x000fe200078e02ff */
[----:B------:R-:W-:Y:S01]  /*136a0*/  LEA.HI.X.SX32 R21, R234, R115, 0x1, P2 ;  /* 0x00000073ea157211 */ /* 0x000fe200010f0eff */
[----:B------:R-:W-:Y:S01]  /*136b0*/  IMAD R133, R2, 0x48, RZ ;  /* 0x0000004802857824 */ /* 0x000fe200078e02ff */
[----:B------:R-:W-:Y:S01]  /*136c0*/  PRMT R151, R217, 0x7632, R151 ;  /* 0x00007632d9977816 */ /* 0x000fe20000000097 */
[----:B------:R1:W-:Y:S01]  /*136d0*/  STG.E.U16 desc[UR10][R18.64], R141 ;  /* 0x0000008d12007986 */ /* 0x0003e2000c10150a */
[----:B------:R-:W-:-:S02]  /*136e0*/  F2FP.F16.F32.PACK_AB R173, R250, R242 ;  /* 0x000000f2faad723e */ /* 0x000fc400000000ff */
[-C--:B0-----:R-:W-:Y:S01]  /*136f0*/  IADD3 R22, P3, PT, R149, R114.reuse, RZ ;  /* 0x0000007295167210 */ /* 0x081fe20007f7e0ff */
[----:B------:R0:W-:Y:S03]  /*13700*/  STG.E.U16 desc[UR10][R20.64], R217 ;  /* 0x000000d914007986 */ /* 0x0001e6000c10150a */
[-C--:B------:R-:W-:Y:S02]  /*13710*/  LEA.HI.X.SX32 R23, R216, R115.reuse, 0x1, P3 ;  /* 0x00000073d8177211 */ /* 0x080fe400018f0eff */
[----:B-1----:R-:W-:Y:S02]  /*13720*/  IADD3 R18, P1, PT, R133, R114, RZ ;  /* 0x0000007285127210 */ /* 0x002fe40007f3e0ff */
[----:B------:R-:W-:Y:S01]  /*13730*/  PRMT R71, R173, 0x7632, R71 ;  /* 0x00007632ad477816 */ /* 0x000fe20000000047 */
[----:B------:R1:W-:Y:S01]  /*13740*/  STG.E.U16 desc[UR10][R22.64], R151 ;  /* 0x0000009716007986 */ /* 0x0003e2000c10150a */
[----:B------:R-:W-:-:S02]  /*13750*/  LEA.HI.X.SX32 R19, R232, R115, 0x1, P1 ;  /* 0x00000073e8137211 */ /* 0x000fc400008f0eff */
[----:B0-----:R-:W-:Y:S01]  /*13760*/  IADD3 R20, P2, PT, R137, R114, RZ ;  /* 0x0000007289147210 */ /* 0x001fe20007f5e0ff */
[----:B------:R-:W-:-:S03]  /*13770*/  IMAD R141, R2, 0x50, RZ ;  /* 0x00000050028d7824 */ /* 0x000fc600078e02ff */
[----:B------:R-:W-:Y:S01]  /*13780*/  LEA.HI.X.SX32 R21, R174, R115, 0x1, P2 ;  /* 0x00000073ae157211 */ /* 0x000fe200010f0eff */
[----:B------:R0:W-:Y:S01]  /*13790*/  STG.E.U16 desc[UR10][R18.64], R173 ;  /* 0x000000ad12007986 */ /* 0x0001e2000c10150a */
[----:B-1----:R-:W-:-:S03]  /*137a0*/  IADD3 R22, P3, PT, R143, R114, RZ ;  /* 0x000000728f167210 */ /* 0x002fc60007f7e0ff */
[----:B------:R1:W-:Y:S01]  /*137b0*/  STG.E.U16 desc[UR10][R20.64], R71 ;  /* 0x0000004714007986 */ /* 0x0003e2000c10150a */
[C---:B------:R-:W-:Y:S01]  /*137c0*/  IMAD R174, R2.reuse, 0x27, RZ ;  /* 0x0000002702ae7824 */ /* 0x040fe200078e02ff */
[-C--:B------:R-:W-:Y:S01]  /*137d0*/  LEA.HI.X.SX32 R23, R231, R115.reuse, 0x1, P3 ;  /* 0x00000073e7177211 */ /* 0x080fe200018f0eff */
[C---:B------:R-:W-:Y:S01]  /*137e0*/  IMAD R196, R2.reuse, 0x29, RZ ;  /* 0x0000002902c47824 */ /* 0x040fe200078e02ff */
[-C--:B0-----:R-:W-:Y:S01]  /*137f0*/  IADD3 R18, P1, PT, R69, R114.reuse, RZ ;  /* 0x0000007245127210 */ /* 0x081fe20007f3e0ff */
[----:B-1----:R-:W-:Y:S01]  /*13800*/  IMAD R71, R2, 0x52, RZ ;  /* 0x0000005202477824 */ /* 0x002fe200078e02ff */
[----:B------:R-:W-:Y:S01]  /*13810*/  IADD3 R20, P2, PT, R141, R114, RZ ;  /* 0x000000728d147210 */ /* 0x000fe20007f5e0ff */
[----:B------:R0:W-:Y:S01]  /*13820*/  STG.E.U16 desc[UR10][R22.64], R117 ;  /* 0x0000007516007986 */ /* 0x0001e2000c10150a */
[-C--:B------:R-:W-:Y:S02]  /*13830*/  LEA.HI.X.SX32 R19, R174, R115.reuse, 0x1, P1 ;  /* 0x00000073ae137211 */ /* 0x080fe400008f0eff */
[----:B------:R-:W-:-:S03]  /*13840*/  LEA.HI.X.SX32 R21, R240, R115, 0x1, P2 ;  /* 0x00000073f0157211 */ /* 0x000fc600010f0eff */
[----:B------:R1:W-:Y:S01]  /*13850*/  STG.E.U16 desc[UR10][R18.64], R77 ;  /* 0x0000004d12007986 */ /* 0x0003e2000c10150a */
[----:B0-----:R-:W-:-:S03]  /*13860*/  IADD3 R22, P3, PT, R71, R114, RZ ;  /* 0x0000007247167210 */ /* 0x001fc60007f7e0ff */
[----:B------:R0:W-:Y:S01]  /*13870*/  STG.E.U16 desc[UR10][R20.64], R116 ;  /* 0x0000007414007986 */ /* 0x0001e2000c10150a */
[----:B------:R-:W-:Y:S01]  /*13880*/  LEA.HI.X.SX32 R23, R196, R115, 0x1, P3 ;  /* 0x00000073c4177211 */ /* 0x000fe200018f0eff */
[----:B-1----:R-:W-:Y:S01]  /*13890*/  IMAD R77, R2, 0x58, RZ ;  /* 0x00000058024d7824 */ /* 0x002fe200078e02ff */
[----:B------:R-:W-:-:S03]  /*138a0*/  IADD3 R18, P1, PT, R75, R114, RZ ;  /* 0x000000724b127210 */ /* 0x000fc60007f3e0ff */
[----:B------:R1:W-:Y:S01]  /*138b0*/  STG.E.U16 desc[UR10][R22.64], R79 ;  /* 0x0000004f16007986 */ /* 0x0003e2000c10150a */
[----:B0-----:R-:W-:Y:S01]  /*138c0*/  IMAD R116, R2, 0x2b, RZ ;  /* 0x0000002b02747824 */ /* 0x001fe200078e02ff */
[-C--:B------:R-:W-:Y:S02]  /*138d0*/  IADD3 R20, P2, PT, R73, R114.reuse, RZ ;  /* 0x0000007249147210 */ /* 0x080fe40007f5e0ff */
[-C--:B------:R-:W-:Y:S02]  /*138e0*/  LEA.HI.X.SX32 R19, R211, R115.reuse, 0x1, P1 ;  /* 0x00000073d3137211 */ /* 0x080fe400008f0eff */
[-C--:B------:R-:W-:Y:S02]  /*138f0*/  LEA.HI.X.SX32 R21, R116, R115.reuse, 0x1, P2 ;  /* 0x0000007374157211 */ /* 0x080fe400010f0eff */
[----:B-1----:R-:W-:Y:S02]  /*13900*/  IADD3 R22, P3, PT, R77, R114, RZ ;  /* 0x000000724d167210 */ /* 0x002fe40007f7e0ff */
[----:B------:R-:W-:Y:S01]  /*13910*/  PRMT R79, R67, 0x7610, R79 ;  /* 0x00007610434f7816 */ /* 0x000fe2000000004f */
[----:B------:R-:W-:Y:S01]  /*13920*/  IMAD R67, R2, 0x5a, RZ ;  /* 0x0000005a02437824 */ /* 0x000fe200078e02ff */
[----:B------:R-:W-:Y:S01]  /*13930*/  LEA.HI.X.SX32 R23, R208, R115, 0x1, P3 ;  /* 0x00000073d0177211 */ /* 0x000fe200018f0eff */
[----:B------:R-:W-:-:S02]  /*13940*/  IMAD R116, R2, 0x2d, RZ ;  /* 0x0000002d02747824 */ /* 0x000fc400078e02ff */
[----:B------:R0:W-:Y:S04]  /*13950*/  STG.E.U16 desc[UR10][R18.64], R79 ;  /* 0x0000004f12007986 */ /* 0x0001e8000c10150a */
[----:B------:R1:W-:Y:S04]  /*13960*/  STG.E.U16 desc[UR10][R20.64], R81 ;  /* 0x0000005114007986 */ /* 0x0003e8000c10150a */
[----:B------:R2:W-:Y:S01]  /*13970*/  STG.E.U16 desc[UR10][R22.64], R213 ;  /* 0x000000d516007986 */ /* 0x0005e2000c10150a */
[C---:B0-----:R-:W-:Y:S01]  /*13980*/  IMAD R79, R2.reuse, 0x5c, RZ ;  /* 0x0000005c024f7824 */ /* 0x041fe200078e02ff */
[----:B------:R-:W-:Y:S01]  /*13990*/  IADD3 R18, P1, PT, R67, R114, RZ ;  /* 0x0000007243127210 */ /* 0x000fe20007f3e0ff */
[----:B-1----:R-:W-:-:S03]  /*139a0*/  IMAD R81, R2, 0x5e, RZ ;  /* 0x0000005e02517824 */ /* 0x002fc600078e02ff */
[-C--:B------:R-:W-:Y:S01]  /*139b0*/  LEA.HI.X.SX32 R19, R116, R115.reuse, 0x1, P1 ;  /* 0x0000007374137211 */ /* 0x080fe200008f0eff */
[----:B------:R-:W-:Y:S01]  /*139c0*/  IMAD R116, R2, 0x2f, RZ ;  /* 0x0000002f02747824 */ /* 0x000fe200078e02ff */
[-C--:B------:R-:W-:Y:S02]  /*139d0*/  IADD3 R20, P2, PT, R79, R114.reuse, RZ ;  /* 0x000000724f147210 */ /* 0x080fe40007f5e0ff */
[----:B--2---:R-:W-:Y:S02]  /*139e0*/  PRMT R23, R213, 0x7632, R23 ;  /* 0x00007632d5177816 */ /* 0x004fe40000000017 */
[----:B------:R-:W-:Y:S02]  /*139f0*/  IADD3 R22, P1, PT, R81, R114, RZ ;  /* 0x0000007251167210 */ /* 0x000fe40007f3e0ff */
[-C--:B------:R-:W-:Y:S01]  /*13a00*/  LEA.HI.X.SX32 R21, R204, R115.reuse, 0x1, P2 ;  /* 0x00000073cc157211 */ /* 0x080fe200010f0eff */
[----:B------:R0:W-:Y:S04]  /*13a10*/  STG.E.U16 desc[UR10][R18.64], R23 ;  /* 0x0000001712007986 */ /* 0x0001e8000c10150a */
[----:B------:R1:W-:Y:S01]  /*13a20*/  STG.E.U16 desc[UR10][R20.64], R215 ;  /* 0x000000d714007986 */ /* 0x0003e2000c10150a */
[----:B0-----:R-:W-:-:S02]  /*13a30*/  LEA.HI.X.SX32 R23, R116, R115, 0x1, P1 ;  /* 0x0000007374177211 */ /* 0x001fc400008f0eff */
[----:B------:R-:W-:Y:S02]  /*13a40*/  PRMT R19, R215, 0x7632, R19 ;  /* 0x00007632d7137816 */ /* 0x000fe40000000013 */
[----:B------:R-:W-:-:S03]  /*13a50*/  IADD3 R18, P1, PT, R83, R114, RZ ;  /* 0x0000007253127210 */ /* 0x000fc60007f3e0ff */
[----:B------:R0:W-:Y:S01]  /*13a60*/  STG.E.U16 desc[UR10][R22.64], R19 ;  /* 0x0000001316007986 */ /* 0x0001e2000c10150a */
[C---:B-1----:R-:W-:Y:S01]  /*13a70*/  IMAD R20, R2.reuse, 0x31, RZ ;  /* 0x0000003102147824 */ /* 0x042fe200078e02ff */
[----:B------:R-:W-:Y:S01]  /*13a80*/  PRMT R21, R219, 0x7632, R21 ;  /* 0x00007632db157816 */ /* 0x000fe20000000015 */
[----:B0-----:R-:W-:Y:S01]  /*13a90*/  IMAD R23, R2, 0x62, RZ ;  /* 0x0000006202177824 */ /* 0x001fe200078e02ff */
[----:B------:R-:W-:Y:S02]  /*13aa0*/  F2FP.F16.F32.PACK_AB R22, R5, R4 ;  /* 0x000000040516723e */ /* 0x000fe400000000ff */
[-C--:B------:R-:W-:Y:S02]  /*13ab0*/  LEA.HI.X.SX32 R19, R198, R115.reuse, 0x1, P1 ;  /* 0x00000073c6137211 */ /* 0x080fe400008f0eff */
[----:B------:R-:W-:Y:S01]  /*13ac0*/  IADD3 R4, P1, PT, R23, R114, RZ ;  /* 0x0000007217047210 */ /* 0x000fe20007f3e0ff */
[----:B------:R-:W-:Y:S02]  /*13ad0*/  IMAD R116, R2, 0x33, RZ ;  /* 0x0000003302747824 */ /* 0x000fe400078e02ff */
[----:B------:R0:W-:Y:S01]  /*13ae0*/  STG.E.U16 desc[UR10][R18.64], R219 ;  /* 0x000000db12007986 */ /* 0x0001e2000c10150a */
[----:B------:R-:W-:-:S02]  /*13af0*/  LEA.HI.X.SX32 R5, R20, R115, 0x1, P1 ;  /* 0x0000007314057211 */ /* 0x000fc400008f0eff */
[----:B------:R-:W-:-:S03]  /*13b00*/  IADD3 R20, P1, PT, R87, R114, RZ ;  /* 0x0000007257147210 */ /* 0x000fc60007f3e0ff */
[----:B------:R1:W-:Y:S01]  /*13b10*/  STG.E.U16 desc[UR10][R4.64], R21 ;  /* 0x0000001504007986 */ /* 0x0003e2000c10150a */
[----:B0-----:R-:W-:-:S04]  /*13b20*/  IADD3 R18, P2, PT, R85, R114, RZ ;  /* 0x0000007255127210 */ /* 0x001fc80007f5e0ff */
[-C--:B------:R-:W-:Y:S02]  /*13b30*/  LEA.HI.X.SX32 R19, R200, R115.reuse, 0x1, P2 ;  /* 0x00000073c8137211 */ /* 0x080fe400010f0eff */
[----:B-1----:R-:W-:Y:S02]  /*13b40*/  LEA.HI.X.SX32 R21, R116, R115, 0x1, P1 ;  /* 0x0000007374157211 */ /* 0x002fe400008f0eff */
[----:B------:R-:W-:Y:S02]  /*13b50*/  PRMT R5, R218, 0x7632, R5 ;  /* 0x00007632da057816 */ /* 0x000fe40000000005 */
[----:B------:R-:W-:Y:S01]  /*13b60*/  IADD3 R4, P1, PT, R89, R114, RZ ;  /* 0x0000007259047210 */ /* 0x000fe20007f3e0ff */
[----:B------:R-:W-:Y:S04]  /*13b70*/  STG.E.U16 desc[UR10][R18.64], R218 ;  /* 0x000000da12007986 */ /* 0x000fe8000c10150a */
[----:B------:R0:W-:Y:S01]  /*13b80*/  STG.E.U16 desc[UR10][R20.64], R5 ;  /* 0x0000000514007986 */ /* 0x0001e2000c10150a */
[----:B------:R-:W-:Y:S01]  /*13b90*/  IMAD R116, R2, 0x35, RZ ;  /* 0x0000003502747824 */ /* 0x000fe200078e02ff */
[----:B------:R-:W-:-:S02]  /*13ba0*/  F2FP.F16.F32.PACK_AB R94, R95, R94 ;  /* 0x0000005e5f5e723e */ /* 0x000fc400000000ff */
[----:B0-----:R-:W-:Y:S02]  /*13bb0*/  LEA.HI.X.SX32 R5, R191, R115, 0x1, P1 ;  /* 0x00000073bf057211 */ /* 0x001fe400008f0eff */
[----:B------:R-:W-:-:S03]  /*13bc0*/  IADD3 R18, P2, PT, R91, R114, RZ ;  /* 0x000000725b127210 */ /* 0x000fc60007f5e0ff */
[----:B------:R0:W-:Y:S01]  /*13bd0*/  STG.E.U16 desc[UR10][R4.64], R220 ;  /* 0x000000dc04007986 */ /* 0x0001e2000c10150a */
[----:B------:R-:W-:Y:S01]  /*13be0*/  LEA.HI.X.SX32 R19, R116, R115, 0x1, P2 ;  /* 0x0000007374137211 */ /* 0x000fe200010f0eff */
[----:B------:R-:W-:Y:S01]  /*13bf0*/  IMAD R95, R2, 0x6e, RZ ;  /* 0x0000006e025f7824 */ /* 0x000fe200078e02ff */
[----:B------:R-:W-:Y:S02]  /*13c00*/  PRMT R21, R220, 0x7632, R21 ;  /* 0x00007632dc157816 */ /* 0x000fe40000000015 */
[----:B------:R-:W-:Y:S01]  /*13c10*/  F2FP.F16.F32.PACK_AB R96, R97, R96 ;  /* 0x000000606160723e */ /* 0x000fe200000000ff */
[----:B------:R-:W-:Y:S01]  /*13c20*/  IMAD R97, R2, 0x70, RZ ;  /* 0x0000007002617824 */ /* 0x000fe200078e02ff */
[----:B0-----:R-:W-:-:S04]  /*13c30*/  IADD3 R4, P1, PT, R93, R114, RZ ;  /* 0x000000725d047210 */ /* 0x001fc80007f3e0ff */
[----:B------:R-:W-:Y:S01]  /*13c40*/  LEA.HI.X.SX32 R5, R139, R115, 0x1, P1 ;  /* 0x000000738b057211 */ /* 0x000fe200008f0eff */
[----:B------:R0:W-:Y:S01]  /*13c50*/  STG.E.U16 desc[UR10][R18.64], R21 ;  /* 0x0000001512007986 */ /* 0x0001e2000c10150a */
[C---:B------:R-:W-:Y:S01]  /*13c60*/  IMAD R20, R2.reuse, 0x37, RZ ;  /* 0x0000003702147824 */ /* 0x040fe200078e02ff */
[----:B------:R-:W-:Y:S01]  /*13c70*/  F2FP.F16.F32.PACK_AB R98, R99, R98 ;  /* 0x000000626362723e */ /* 0x000fe200000000ff */
[C---:B------:R-:W-:Y:S01]  /*13c80*/  IMAD R99, R2.reuse, 0x72, RZ ;  /* 0x0000007202637824 */ /* 0x040fe200078e02ff */
[----:B------:R1:W-:Y:S01]  /*13c90*/  STG.E.U16 desc[UR10][R4.64], R221 ;  /* 0x000000dd04007986 */ /* 0x0003e2000c10150a */
[----:B------:R-:W-:Y:S01]  /*13ca0*/  F2FP.F16.F32.PACK_AB R100, R101, R100 ;  /* 0x000000646564723e */ /* 0x000fe200000000ff */
[----:B------:R-:W-:Y:S01]  /*13cb0*/  IMAD R116, R2, 0x39, RZ ;  /* 0x0000003902747824 */ /* 0x000fe200078e02ff */
[-C--:B0-----:R-:W-:Y:S02]  /*13cc0*/  IADD3 R18, P1, PT, R95, R114.reuse, RZ ;  /* 0x000000725f127210 */ /* 0x081fe40007f3e0ff */
[----:B-1----:R-:W-:-:S02]  /*13cd0*/  IADD3 R4, P2, PT, R97, R114, RZ ;  /* 0x0000007261047210 */ /* 0x002fc40007f5e0ff */
[-C--:B------:R-:W-:Y:S02]  /*13ce0*/  LEA.HI.X.SX32 R19, R20, R115.reuse, 0x1, P1 ;  /* 0x0000007314137211 */ /* 0x080fe400008f0eff */
[----:B------:R-:W-:Y:S01]  /*13cf0*/  PRMT R21, R221, 0x7632, R21 ;  /* 0x00007632dd157816 */ /* 0x000fe20000000015 */
[C---:B------:R-:W-:Y:S01]  /*13d00*/  IMAD R101, R2.reuse, 0x74, RZ ;  /* 0x0000007402657824 */ /* 0x040fe200078e02ff */
[----:B------:R-:W-:Y:S02]  /*13d10*/  LEA.HI.X.SX32 R5, R185, R115, 0x1, P2 ;  /* 0x00000073b9057211 */ /* 0x000fe400010f0eff */
[----:B------:R-:W-:Y:S01]  /*13d20*/  IADD3 R20, P1, PT, R99, R114, RZ ;  /* 0x0000007263147210 */ /* 0x000fe20007f3e0ff */
[----:B------:R0:W-:Y:S04]  /*13d30*/  STG.E.U16 desc[UR10][R18.64], R21 ;  /* 0x0000001512007986 */ /* 0x0001e8000c10150a */
[----:B------:R1:W-:Y:S01]  /*13d40*/  STG.E.U16 desc[UR10][R4.64], R212 ;  /* 0x000000d404007986 */ /* 0x0003e2000c10150a */
[----:B------:R-:W-:Y:S01]  /*13d50*/  F2FP.F16.F32.PACK_AB R102, R103, R102 ;  /* 0x000000666766723e */ /* 0x000fe200000000ff */
[----:B------:R-:W-:Y:S01]  /*13d60*/  IMAD R103, R2, 0x76, RZ ;  /* 0x0000007602677824 */ /* 0x000fe200078e02ff */
[----:B------:R-:W-:-:S02]  /*13d70*/  F2FP.F16.F32.PACK_AB R104, R105, R104 ;  /* 0x000000686968723e */ /* 0x000fc400000000ff */
[-C--:B0-----:R-:W-:Y:S02]  /*13d80*/  LEA.HI.X.SX32 R21, R116, R115.reuse, 0x1, P1 ;  /* 0x0000007374157211 */ /* 0x081fe400008f0eff */
[----:B-1----:R-:W-:Y:S02]  /*13d90*/  IADD3 R4, P1, PT, R101, R114, RZ ;  /* 0x0000007265047210 */ /* 0x002fe40007f3e0ff */
[----:B------:R-:W-:Y:S01]  /*13da0*/  PRMT R19, R212, 0x7632, R19 ;  /* 0x00007632d4137816 */ /* 0x000fe20000000013 */
[----:B------:R-:W-:Y:S01]  /*13db0*/  IMAD R105, R2, 0x78, RZ ;  /* 0x0000007802697824 */ /* 0x000fe200078e02ff */
[----:B------:R-:W-:Y:S02]  /*13dc0*/  LEA.HI.X.SX32 R5, R190, R115, 0x1, P1 ;  /* 0x00000073be057211 */ /* 0x000fe400008f0eff */
[----:B------:R-:W-:Y:S02]  /*13dd0*/  F2FP.F16.F32.PACK_AB R112, R113, R112 ;  /* 0x000000707170723e */ /* 0x000fe400000000ff */
[----:B------:R-:W0:Y:S01]  /*13de0*/  LDC R113, c[0x0][0x3e8] ;  /* 0x0000fa00ff717b82 */ /* 0x000e220000000800 */
[----:B------:R1:W-:Y:S01]  /*13df0*/  STG.E.U16 desc[UR10][R20.64], R19 ;  /* 0x0000001314007986 */ /* 0x0003e2000c10150a */
[----:B------:R-:W-:Y:S01]  /*13e00*/  IMAD R116, R2, 0x3b, RZ ;  /* 0x0000003b02747824 */ /* 0x000fe200078e02ff */
[----:B------:R-:W-:-:S02]  /*13e10*/  IADD3 R18, P2, PT, R103, R114, RZ ;  /* 0x0000007267127210 */ /* 0x000fc40007f5e0ff */
[----:B------:R2:W-:Y:S01]  /*13e20*/  STG.E.U16 desc[UR10][R4.64], R210 ;  /* 0x000000d204007986 */ /* 0x0005e2000c10150a */
[----:B------:R-:W-:Y:S01]  /*13e30*/  F2FP.F16.F32.PACK_AB R108, R109, R108 ;  /* 0x0000006c6d6c723e */ /* 0x000fe200000000ff */
[C---:B------:R-:W-:Y:S01]  /*13e40*/  IMAD R109, R2.reuse, 0x7a, RZ ;  /* 0x0000007a026d7824 */ /* 0x040fe200078e02ff */
[----:B------:R-:W-:Y:S01]  /*13e50*/  F2FP.F16.F32.PACK_AB R106, R107, R106 ;  /* 0x0000006a6b6a723e */ /* 0x000fe200000000ff */
[----:B------:R-:W-:Y:S01]  /*13e60*/  IMAD R107, R2, 0x7c, RZ ;  /* 0x0000007c026b7824 */ /* 0x000fe200078e02ff */
[-C--:B-1----:R-:W-:Y:S02]  /*13e70*/  LEA.HI.X.SX32 R19, R116, R115.reuse, 0x1, P2 ;  /* 0x0000007374137211 */ /* 0x082fe400010f0eff */
[----:B--2---:R-:W-:Y:S02]  /*13e80*/  IADD3 R4, P1, PT, R105, R114, RZ ;  /* 0x0000007269047210 */ /* 0x004fe40007f3e0ff */
[----:B------:R-:W-:Y:S02]  /*13e90*/  PRMT R21, R210, 0x7632, R21 ;  /* 0x00007632d2157816 */ /* 0x000fe40000000015 */
[----:B------:R-:W-:Y:S01]  /*13ea0*/  LEA.HI.X.SX32 R5, R147, R115, 0x1, P1 ;  /* 0x0000007393057211 */ /* 0x000fe200008f0eff */
[C---:B------:R-:W-:Y:S01]  /*13eb0*/  IMAD R20, R2.reuse, 0x3d, RZ ;  /* 0x0000003d02147824 */ /* 0x040fe200078e02ff */
[----:B------:R-:W-:Y:S01]  /*13ec0*/  F2FP.F16.F32.PACK_AB R110, R111, R110 ;  /* 0x0000006e6f6e723e */ /* 0x000fe200000000ff */
[----:B------:R1:W-:Y:S01]  /*13ed0*/  STG.E.U16 desc[UR10][R18.64], R21 ;  /* 0x0000001512007986 */ /* 0x0003e2000c10150a */
[----:B------:R-:W-:-:S03]  /*13ee0*/  IMAD R111, R2, 0x7e, RZ ;  /* 0x0000007e026f7824 */ /* 0x000fc600078e02ff */
[----:B------:R2:W-:Y:S01]  /*13ef0*/  STG.E.U16 desc[UR10][R4.64], R206 ;  /* 0x000000ce04007986 */ /* 0x0005e2000c10150a */
[----:B------:R-:W-:Y:S02]  /*13f00*/  LEA R116, R2, -R2, 0x6 ;  /* 0x8000000202747211 */ /* 0x000fe400078e30ff */
[-C--:B-1----:R-:W-:Y:S02]  /*13f10*/  IADD3 R18, P1, PT, R109, R114.reuse, RZ ;  /* 0x000000726d127210 */ /* 0x082fe40007f3e0ff */
[----:B--2---:R-:W-:Y:S02]  /*13f20*/  IADD3 R4, P2, PT, R107, R114, RZ ;  /* 0x000000726b047210 */ /* 0x004fe40007f5e0ff */
[-C--:B------:R-:W-:Y:S02]  /*13f30*/  LEA.HI.X.SX32 R19, R20, R115.reuse, 0x1, P1 ;  /* 0x0000007314137211 */ /* 0x080fe400008f0eff */
[----:B------:R-:W-:Y:S02]  /*13f40*/  PRMT R21, R206, 0x7632, R21 ;  /* 0x00007632ce157816 */ /* 0x000fe40000000015 */
[----:B------:R-:W-:-:S02]  /*13f50*/  LEA.HI.X.SX32 R5, R187, R115, 0x1, P2 ;  /* 0x00000073bb057211 */ /* 0x000fc400010f0eff */
[----:B------:R-:W-:Y:S01]  /*13f60*/  IADD3 R20, P1, PT, R111, R114, RZ ;  /* 0x000000726f147210 */ /* 0x000fe20007f3e0ff */
[----:B------:R1:W-:Y:S04]  /*13f70*/  STG.E.U16 desc[UR10][R18.64], R21 ;  /* 0x0000001512007986 */ /* 0x0003e8000c10150a */
[----:B------:R0:W-:Y:S01]  /*13f80*/  STG.E.U16 desc[UR10][R4.64], R202 ;  /* 0x000000ca04007986 */ /* 0x0001e2000c10150a */
[----:B------:R-:W-:Y:S02]  /*13f90*/  F2FP.F16.F32.PACK_AB R209, R209, R236 ;  /* 0x000000ecd1d1723e */ /* 0x000fe400000000ff */
[----:B-1----:R-:W-:Y:S02]  /*13fa0*/  LEA.HI.X.SX32 R21, R116, R115, 0x1, P1 ;  /* 0x0000007374157211 */ /* 0x002fe400008f0eff */
[----:B------:R-:W-:-:S02]  /*13fb0*/  SHF.L.U32 R116, R2, 0x6, RZ ;  /* 0x0000000602747819 */ /* 0x000fc400000006ff */
[----:B0-----:R-:W-:Y:S01]  /*13fc0*/  LEA R4, P1, R113, R114, 0x7 ;  /* 0x0000007271047211 */ /* 0x001fe200078238ff */
[----:B------:R-:W-:Y:S01]  /*13fd0*/  IMAD R113, R2, 0x82, RZ ;  /* 0x0000008202717824 */ /* 0x000fe200078e02ff */
[----:B------:R-:W-:Y:S02]  /*13fe0*/  PRMT R19, R202, 0x7632, R19 ;  /* 0x00007632ca137816 */ /* 0x000fe40000000013 */
[----:B------:R-:W-:Y:S01]  /*13ff0*/  LEA.HI.X.SX32 R5, R116, R115, 0x1, P1 ;  /* 0x0000007374057211 */ /* 0x000fe200008f0eff */
[C---:B------:R-:W-:Y:S01]  /*14000*/  IMAD R116, R2.reuse, 0x84, RZ ;  /* 0x0000008402747824 */ /* 0x040fe200078e02ff */
[C---:B------:R-:W-:Y:S01]  /*14010*/  LEA R174, R2.reuse, R2, 0x6 ;  /* 0x0000000202ae7211 */ /* 0x040fe200078e30ff */
[----:B------:R0:W-:Y:S01]  /*14020*/  STG.E.U16 desc[UR10][R20.64], R19 ;  /* 0x0000001314007986 */ /* 0x0001e2000c10150a */
[----:B------:R-:W-:Y:S01]  /*14030*/  IADD3 R18, P1, PT, R113, R114, RZ ;  /* 0x0000007271127210 */ /* 0x000fe20007f3e0ff */
[----:B------:R-:W-:Y:S02]  /*14040*/  IMAD R117, R2, 0x86, RZ ;  /* 0x0000008602757824 */ /* 0x000fe400078e02ff */
[----:B------:R1:W-:Y:S01]  /*14050*/  STG.E.U16 desc[UR10][R4.64], R209 ;  /* 0x000000d104007986 */ /* 0x0003e2000c10150a */
[----:B------:R-:W-:-:S02]  /*14060*/  F2FP.F16.F32.PACK_AB R205, R205, R207 ;  /* 0x000000cfcdcd723e */ /* 0x000fc400000000ff */
[----:B------:R-:W-:Y:S01]  /*14070*/  F2FP.F16.F32.PACK_AB R118, R119, R118 ;  /* 0x000000767776723e */ /* 0x000fe200000000ff */
[----:B------:R-:W-:Y:S01]  /*14080*/  IMAD R119, R2, 0x88, RZ ;  /* 0x0000008802777824 */ /* 0x000fe200078e02ff */
[-C--:B0-----:R-:W-:Y:S02]  /*14090*/  LEA.HI.X.SX32 R19, R174, R115.reuse, 0x1, P1 ;  /* 0x00000073ae137211 */ /* 0x081fe400008f0eff */
[-C--:B-1----:R-:W-:Y:S01]  /*140a0*/  IADD3 R4, P2, PT, R116, R114.reuse, RZ ;  /* 0x0000007274047210 */ /* 0x082fe20007f5e0ff */
[C---:B------:R-:W-:Y:S01]  /*140b0*/  IMAD R174, R2.reuse, 0x43, RZ ;  /* 0x0000004302ae7824 */ /* 0x040fe200078e02ff */
[----:B------:R-:W-:Y:S02]  /*140c0*/  PRMT R21, R209, 0x7632, R21 ;  /* 0x00007632d1157816 */ /* 0x000fe40000000015 */
        /* <DEDUP_REMOVED lines=9> */
[----:B------:R-:W-:Y:S02]  /*14160*/  PRMT R19, R205, 0x7632, R19 ;  /* 0x00007632cd137816 */ /* 0x000fe40000000013 */
[----:B------:R-:W-:Y:S01]  /*14170*/  F2FP.F16.F32.PACK_AB R122, R123, R122 ;  /* 0x0000007a7b7a723e */ /* 0x000fe200000000ff */
[C---:B------:R-:W-:Y:S01]  /*14180*/  IMAD R123, R2.reuse, 0x8c, RZ ;  /* 0x0000008c027b7824 */ /* 0x040fe200078e02ff */
[----:B------:R-:W-:Y:S01]  /*14190*/  LEA.HI.X.SX32 R5, R145, R115, 0x1, P1 ;  /* 0x0000007391057211 */ /* 0x000fe200008f0eff */
        /* <DEDUP_REMOVED lines=8> */
[-C--:B0-----:R-:W-:Y:S02]  /*14220*/  LEA.HI.X.SX32 R19, R174, R115.reuse, 0x1, P2 ;  /* 0x00000073ae137211 */ /* 0x081fe400010f0eff */
[----:B-1----:R-:W-:Y:S02]  /*14230*/  IADD3 R4, P1, PT, R123, R114, RZ ;  /* 0x000000727b047210 */ /* 0x002fe40007f3e0ff */
[----:B------:R-:W-:Y:S02]  /*14240*/  PRMT R21, R201, 0x7632, R21 ;  /* 0x00007632c9157816 */ /* 0x000fe40000000015 */
[----:B------:R-:W-:Y:S01]  /*14250*/  LEA.HI.X.SX32 R5, R149, R115, 0x1, P1 ;  /* 0x0000007395057211 */ /* 0x000fe200008f0eff */
[C---:B------:R-:W-:Y:S01]  /*14260*/  IMAD R20, R2.reuse, 0x47, RZ ;  /* 0x0000004702147824 */ /* 0x040fe200078e02ff */
[----:B------:R-:W-:Y:S01]  /*14270*/  F2FP.F16.F32.PACK_AB R128, R129, R128 ;  /* 0x000000808180723e */ /* 0x000fe200000000ff */
[----:B------:R0:W-:Y:S01]  /*14280*/  STG.E.U16 desc[UR10][R18.64], R21 ;  /* 0x0000001512007986 */ /* 0x0001e2000c10150a */
[----:B------:R-:W-:-:S03]  /*14290*/  IMAD R129, R2, 0x92, RZ ;  /* 0x0000009202817824 */ /* 0x000fc600078e02ff */
[----:B------:R1:W-:Y:S01]  /*142a0*/  STG.E.U16 desc[UR10][R4.64], R199 ;  /* 0x000000c704007986 */ /* 0x0003e2000c10150a */
[----:B------:R-:W-:Y:S01]  /*142b0*/  F2FP.F16.F32.PACK_AB R130, R131, R130 ;  /* 0x000000828382723e */ /* 0x000fe200000000ff */
[----:B------:R-:W-:Y:S01]  /*142c0*/  IMAD R174, R2, 0x49, RZ ;  /* 0x0000004902ae7824 */ /* 0x000fe200078e02ff */
[-C--:B0-----:R-:W-:Y:S02]  /*142d0*/  IADD3 R18, P1, PT, R125, R114.reuse, RZ ;  /* 0x000000727d127210 */ /* 0x081fe40007f3e0ff */
[----:B-1----:R-:W-:Y:S02]  /*142e0*/  IADD3 R4, P2, PT, R127, R114, RZ ;  /* 0x000000727f047210 */ /* 0x002fe40007f5e0ff */
[-C--:B------:R-:W-:Y:S02]  /*142f0*/  LEA.HI.X.SX32 R19, R20, R115.reuse, 0x1, P1 ;  /* 0x0000007314137211 */ /* 0x080fe400008f0eff */
[----:B------:R-:W-:Y:S01]  /*14300*/  PRMT R21, R199, 0x7632, R21 ;  /* 0x00007632c7157816 */ /* 0x000fe20000000015 */
[----:B------:R-:W-:Y:S01]  /*14310*/  IMAD R131, R2, 0x94, RZ ;  /* 0x0000009402837824 */ /* 0x000fe200078e02ff */
[----:B------:R-:W-:-:S02]  /*14320*/  LEA.HI.X.SX32 R5, R133, R115, 0x1, P2 ;  /* 0x0000007385057211 */ /* 0x000fc400010f0eff */
[-C--:B------:R-:W-:Y:S01]  /*14330*/  IADD3 R20, P1, PT, R129, R114.reuse, RZ ;  /* 0x0000007281147210 */ /* 0x080fe20007f3e0ff */
[----:B------:R0:W-:Y:S04]  /*14340*/  STG.E.U16 desc[UR10][R18.64], R21 ;  /* 0x0000001512007986 */ /* 0x0001e8000c10150a */
[----:B------:R1:W-:Y:S01]  /*14350*/  STG.E.U16 desc[UR10][R4.64], R194 ;  /* 0x000000c204007986 */ /* 0x0003e2000c10150a */
[----:B------:R-:W-:Y:S01]  /*14360*/  IMAD R133, R2, 0x96, RZ ;  /* 0x0000009602857824 */ /* 0x000fe200078e02ff */
[-C--:B0-----:R-:W-:Y:S02]  /*14370*/  LEA.HI.X.SX32 R21, R174, R115.reuse, 0x1, P1 ;  /* 0x00000073ae157211 */ /* 0x081fe400008f0eff */
[-C--:B-1----:R-:W-:Y:S02]  /*14380*/  IADD3 R4, P1, PT, R131, R114.reuse, RZ ;  /* 0x0000007283047210 */ /* 0x082fe40007f3e0ff */
[----:B------:R-:W-:Y:S01]  /*14390*/  PRMT R19, R194, 0x7632, R19 ;  /* 0x00007632c2137816 */ /* 0x000fe20000000013 */
[C---:B------:R-:W-:Y:S01]  /*143a0*/  IMAD R135, R2.reuse, 0x98, RZ ;  /* 0x0000009802877824 */ /* 0x040fe200078e02ff */
[----:B------:R-:W-:Y:S01]  /*143b0*/  LEA.HI.X.SX32 R5, R137, R115, 0x1, P1 ;  /* 0x0000007389057211 */ /* 0x000fe200008f0eff */
[C---:B------:R-:W-:Y:S01]  /*143c0*/  IMAD R174, R2.reuse, 0x4b, RZ ;  /* 0x0000004b02ae7824 */ /* 0x040fe200078e02ff */
[----:B------:R-:W-:Y:S01]  /*143d0*/  IADD3 R18, P2, PT, R133, R114, RZ ;  /* 0x0000007285127210 */ /* 0x000fe20007f5e0ff */
[----:B------:R0:W-:Y:S04]  /*143e0*/  STG.E.U16 desc[UR10][R20.64], R19 ;  /* 0x0000001314007986 */ /* 0x0001e8000c10150a */
[----:B------:R1:W-:Y:S01]  /*143f0*/  STG.E.U16 desc[UR10][R4.64], R189 ;  /* 0x000000bd04007986 */ /* 0x0003e2000c10150a */
[----:B------:R-:W-:Y:S01]  /*14400*/  F2FP.F16.F32.PACK_AB R152, R153, R152 ;  /* 0x000000989998723e */ /* 0x000fe200000000ff */
[----:B------:R-:W-:-:S02]  /*14410*/  IMAD R137, R2, 0x9a, RZ ;  /* 0x0000009a02897824 */ /* 0x000fc400078e02ff */
[----:B------:R-:W-:Y:S01]  /*14420*/  IMAD R153, R2, 0x9c, RZ ;  /* 0x0000009c02997824 */ /* 0x000fe200078e02ff */
[-C--:B0-----:R-:W-:Y:S02]  /*14430*/  LEA.HI.X.SX32 R19, R174, R115.reuse, 0x1, P2 ;  /* 0x00000073ae137211 */ /* 0x081fe400010f0eff */
[----:B-1----:R-:W-:Y:S02]  /*14440*/  IADD3 R4, P1, PT, R135, R114, RZ ;  /* 0x0000007287047210 */ /* 0x002fe40007f3e0ff */
[----:B------:R-:W-:Y:S02]  /*14450*/  PRMT R21, R189, 0x7632, R21 ;  /* 0x00007632bd157816 */ /* 0x000fe40000000015 */
[----:B------:R-:W-:Y:S01]  /*14460*/  LEA.HI.X.SX32 R5, R143, R115, 0x1, P1 ;  /* 0x000000738f057211 */ /* 0x000fe200008f0eff */
[C---:B------:R-:W-:Y:S02]  /*14470*/  IMAD R20, R2.reuse, 0x4d, RZ ;  /* 0x0000004d02147824 */ /* 0x040fe400078e02ff */
[----:B------:R0:W-:Y:S01]  /*14480*/  STG.E.U16 desc[UR10][R18.64], R21 ;  /* 0x0000001512007986 */ /* 0x0001e2000c10150a */
[----:B------:R-:W-:-:S03]  /*14490*/  IMAD R139, R2, 0x9e, RZ ;  /* 0x0000009e028b7824 */ /* 0x000fc600078e02ff */
[----:B------:R1:W-:Y:S01]  /*144a0*/  STG.E.U16 desc[UR10][R4.64], R193 ;  /* 0x000000c104007986 */ /* 0x0003e2000c10150a */
[----:B------:R-:W-:Y:S01]  /*144b0*/  F2FP.F16.F32.PACK_AB R192, R192, R195 ;  /* 0x000000c3c0c0723e */ /* 0x000fe200000000ff */
[----:B------:R-:W-:Y:S01]  /*144c0*/  IMAD R174, R2, 0x4f, RZ ;  /* 0x0000004f02ae7824 */ /* 0x000fe200078e02ff */
[-C--:B0-----:R-:W-:Y:S02]  /*144d0*/  IADD3 R18, P1, PT, R137, R114.reuse, RZ ;  /* 0x0000007289127210 */ /* 0x081fe40007f3e0ff */
[-C--:B-1----:R-:W-:Y:S02]  /*144e0*/  IADD3 R4, P2, PT, R153, R114.reuse, RZ ;  /* 0x0000007299047210 */ /* 0x082fe40007f5e0ff */
[-C--:B------:R-:W-:Y:S02]  /*144f0*/  LEA.HI.X.SX32 R19, R20, R115.reuse, 0x1, P1 ;  /* 0x0000007314137211 */ /* 0x080fe400008f0eff */
[----:B------:R-:W-:Y:S02]  /*14500*/  PRMT R21, R193, 0x7632, R21 ;  /* 0x00007632c1157816 */ /* 0x000fe40000000015 */
[----:B------:R-:W-:Y:S01]  /*14510*/  LEA.HI.X.SX32 R5, R69, R115, 0x1, P2 ;  /* 0x0000007345057211 */ /* 0x000fe200010f0eff */
[C---:B------:R-:W-:Y:S01]  /*14520*/  IMAD R69, R2.reuse, 0xa0, RZ ;  /* 0x000000a002457824 */ /* 0x040fe200078e02ff */
[----:B------:R-:W-:Y:S01]  /*14530*/  IADD3 R20, P1, PT, R139, R114, RZ ;  /* 0x000000728b147210 */ /* 0x000fe20007f3e0ff */
[----:B------:R0:W-:Y:S01]  /*14540*/  STG.E.U16 desc[UR10][R18.64], R21 ;  /* 0x0000001512007986 */ /* 0x0001e2000c10150a */
[----:B------:R-:W-:Y:S01]  /*14550*/  F2FP.F16.F32.PACK_AB R160, R161, R160 ;  /* 0x000000a0a1a0723e */ /* 0x000fe200000000ff */
[----:B------:R-:W-:-:S02]  /*14560*/  IMAD R161, R2, 0xa2, RZ ;  /* 0x000000a202a17824 */ /* 0x000fc400078e02ff */
[----:B------:R1:W-:Y:S01]  /*14570*/  STG.E.U16 desc[UR10][R4.64], R192 ;  /* 0x000000c004007986 */ /* 0x0003e2000c10150a */
[-C--:B0-----:R-:W-:Y:S02]  /*14580*/  LEA.HI.X.SX32 R21, R174, R115.reuse, 0x1, P1 ;  /* 0x00000073ae157211 */ /* 0x081fe400008f0eff */
[-C--:B-1----:R-:W-:Y:S01]  /*14590*/  IADD3 R4, P1, PT, R69, R114.reuse, RZ ;  /* 0x0000007245047210 */ /* 0x082fe20007f3e0ff */
[----:B------:R-:W-:Y:S01]  /*145a0*/  IMAD R174, R2, 0x51, RZ ;  /* 0x0000005102ae7824 */ /* 0x000fe200078e02ff */
[----:B------:R-:W-:Y:S02]  /*145b0*/  PRMT R19, R192, 0x7632, R19 ;  /* 0x00007632c0137816 */ /* 0x000fe40000000013 */
[----:B------:R-:W-:Y:S01]  /*145c0*/  LEA.HI.X.SX32 R5, R141, R115, 0x1, P1 ;  /* 0x000000738d057211 */ /* 0x000fe200008f0eff */
[C---:B------:R-:W-:Y:S01]  /*145d0*/  IMAD R141, R2.reuse, 0xa4, RZ ;  /* 0x000000a4028d7824 */ /* 0x040fe200078e02ff */
[----:B------:R-:W-:Y:S01]  /*145e0*/  IADD3 R18, P2, PT, R161, R114, RZ ;  /* 0x00000072a1127210 */ /* 0x000fe20007f5e0ff */
[----:B------:R0:W-:Y:S01]  /*145f0*/  STG.E.U16 desc[UR10][R20.64], R19 ;  /* 0x0000001314007986 */ /* 0x0001e2000c10150a */
[----:B------:R-:W-:-:S03]  /*14600*/  IMAD R143, R2, 0xa6, RZ ;  /* 0x000000a6028f7824 */ /* 0x000fc600078e02ff */
[----:B------:R1:W-:Y:S01]  /*14610*/  STG.E.U16 desc[UR10][R4.64], R188 ;  /* 0x000000bc04007986 */ /* 0x0003e2000c10150a */
[----:B------:R-:W-:Y:S02]  /*14620*/  F2FP.F16.F32.PACK_AB R158, R159, R158 ;  /* 0x0000009e9f9e723e */ /* 0x000fe400000000ff */
[-C--:B0-----:R-:W-:Y:S02]  /*14630*/  LEA.HI.X.SX32 R19, R174, R115.reuse, 0x1, P2 ;  /* 0x00000073ae137211 */ /* 0x081fe400010f0eff */
[----:B------:R-:W-:Y:S02]  /*14640*/  PRMT R21, R188, 0x7632, R21 ;  /* 0x00007632bc157816 */ /* 0x000fe40000000015 */
[----:B-1----:R-:W-:Y:S01]  /*14650*/  IADD3 R4, P1, PT, R141, R114, RZ ;  /* 0x000000728d047210 */ /* 0x002fe20007f3e0ff */
[C---:B------:R-:W-:Y:S02]  /*14660*/  IMAD R20, R2.reuse, 0x53, RZ ;  /* 0x0000005302147824 */ /* 0x040fe400078e02ff */
[----:B------:R0:W-:Y:S01]  /*14670*/  STG.E.U16 desc[UR10][R18.64], R21 ;  /* 0x0000001512007986 */ /* 0x0001e2000c10150a */
[----:B------:R-:W-:Y:S01]  /*14680*/  LEA.HI.X.SX32 R5, R71, R115, 0x1, P1 ;  /* 0x0000007347057211 */ /* 0x000fe200008f0eff */
[----:B------:R-:W-:-:S02]  /*14690*/  IMAD R159, R2, 0xa8, RZ ;  /* 0x000000a8029f7824 */ /* 0x000fc400078e02ff */
[----:B------:R-:W-:Y:S02]  /*146a0*/  IMAD R71, R2, 0xaa, RZ ;  /* 0x000000aa02477824 */ /* 0x000fe400078e02ff */
[----:B------:R1:W-:Y:S01]  /*146b0*/  STG.E.U16 desc[UR10][R4.64], R186 ;  /* 0x000000ba04007986 */ /* 0x0003e2000c10150a */
[-C--:B0-----:R-:W-:Y:S02]  /*146c0*/  IADD3 R18, P1, PT, R143, R114.reuse, RZ ;  /* 0x000000728f127210 */ /* 0x081fe40007f3e0ff */
[----:B------:R-:W-:Y:S02]  /*146d0*/  PRMT R21, R186, 0x7632, R21 ;  /* 0x00007632ba157816 */ /* 0x000fe40000000015 */
[-C--:B------:R-:W-:Y:S02]  /*146e0*/  LEA.HI.X.SX32 R19, R20, R115.reuse, 0x1, P1 ;  /* 0x0000007314137211 */ /* 0x080fe400008f0eff */
[-C--:B-1----:R-:W-:Y:S01]  /*146f0*/  IADD3 R4, P2, PT, R159, R114.reuse, RZ ;  /* 0x000000729f047210 */ /* 0x082fe20007f5e0ff */
[C---:B------:R-:W-:Y:S01]  /*14700*/  IMAD R174, R2.reuse, 0x55, RZ ;  /* 0x0000005502ae7824 */ /* 0x040fe200078e02ff */
[----:B------:R-:W-:Y:S01]  /*14710*/  IADD3 R20, P1, PT, R71, R114, RZ ;  /* 0x0000007247147210 */ /* 0x000fe20007f3e0ff */
[----:B------:R0:W-:Y:S01]  /*14720*/  STG.E.U16 desc[UR10][R18.64], R21 ;  /* 0x0000001512007986 */ /* 0x0001e2000c10150a */
[----:B------:R-:W-:Y:S01]  /*14730*/  LEA.HI.X.SX32 R5, R75, R115, 0x1, P2 ;  /* 0x000000734b057211 */ /* 0x000fe200010f0eff */
[----:B------:R-:W-:Y:S01]  /*14740*/  IMAD R75, R2, 0xac, RZ ;  /* 0x000000ac024b7824 */ /* 0x000fe200078e02ff */
[----:B------:R-:W-:-:S02]  /*14750*/  PRMT R145, R3, 0x7632, R145 ;  /* 0x0000763203917816 */ /* 0x000fc40000000091 */
[----:B0-----:R-:W-:Y:S01]  /*14760*/  PRMT R19, R3, 0x7610, R19 ;  /* 0x0000761003137816 */ /* 0x001fe20000000013 */
[----:B------:R-:W-:Y:S01]  /*14770*/  IMAD R3, R2, 0xae, RZ ;  /* 0x000000ae02037824 */ /* 0x000fe200078e02ff */
[----:B------:R-:W-:-:S03]  /*14780*/  LEA.HI.X.SX32 R21, R174, R115, 0x1, P1 ;  /* 0x00000073ae157211 */ /* 0x000fc600008f0eff */
[----:B------:R0:W-:Y:S01]  /*14790*/  STG.E.U16 desc[UR10][R4.64], R19 ;  /* 0x0000001304007986 */ /* 0x0001e2000c10150a */
[----:B------:R-:W-:Y:S01]  /*147a0*/  IMAD R174, R2, 0x57, RZ ;  /* 0x0000005702ae7824 */ /* 0x000fe200078e02ff */
[-C--:B------:R-:W-:Y:S02]  /*147b0*/  IADD3 R18, P2, PT, R3, R114.reuse, RZ ;  /* 0x0000007203127210 */ /* 0x080fe40007f5e0ff */
[----:B------:R1:W-:Y:S01]  /*147c0*/  STG.E.U16 desc[UR10][R20.64], R145 ;  /* 0x0000009114007986 */ /* 0x0003e2000c10150a */
[----:B0-----:R-:W-:-:S04]  /*147d0*/  IADD3 R4, P1, PT, R75, R114, RZ ;  /* 0x000000724b047210 */ /* 0x001fc80007f3e0ff */
[-C--:B------:R-:W-:Y:S01]  /*147e0*/  LEA.HI.X.SX32 R5, R73, R115.reuse, 0x1, P1 ;  /* 0x0000007349057211 */ /* 0x080fe200008f0eff */
[----:B------:R-:W-:Y:S01]  /*147f0*/  IMAD R73, R2, 0xb0, RZ ;  /* 0x000000b002497824 */ /* 0x000fe200078e02ff */
[----:B-1----:R-:W-:Y:S02]  /*14800*/  PRMT R21, R132, 0x7610, R21 ;  /* 0x0000761084157816 */ /* 0x002fe40000000015 */
[----:B------:R-:W-:Y:S02]  /*14810*/  LEA.HI.X.SX32 R19, R174, R115, 0x1, P2 ;  /* 0x00000073ae137211 */ /* 0x000fe400010f0eff */
[----:B------:R-:W-:Y:S01]  /*14820*/  PRMT R147, R132, 0x7632, R147 ;  /* 0x0000763284937816 */ /* 0x000fe20000000093 */
[----:B------:R0:W-:Y:S01]  /*14830*/  STG.E.U16 desc[UR10][R4.64], R21 ;  /* 0x0000001504007986 */ /* 0x0001e2000c10150a */
[----:B------:R-:W-:-:S03]  /*14840*/  IMAD R132, R2, 0xb2, RZ ;  /* 0x000000b202847824 */ /* 0x000fc600078e02ff */
[----:B------:R1:W-:Y:S01]  /*14850*/  STG.E.U16 desc[UR10][R18.64], R147 ;  /* 0x0000009312007986 */ /* 0x0003e2000c10150a */
[----:B------:R-:W-:Y:S01]  /*14860*/  IMAD R20, R2, 0x59, RZ ;  /* 0x0000005902147824 */ /* 0x000fe200078e02ff */
[----:B0-----:R-:W-:-:S04]  /*14870*/  IADD3 R4, P1, PT, R73, R114, RZ ;  /* 0x0000007249047210 */ /* 0x001fc80007f3e0ff */
[----:B------:R-:W-:Y:S01]  /*14880*/  LEA.HI.X.SX32 R5, R77, R115, 0x1, P1 ;  /* 0x000000734d057211 */ /* 0x000fe200008f0eff */
[----:B------:R-:W-:Y:S01]  /*14890*/  IMAD R77, R2, 0xb4, RZ ;  /* 0x000000b4024d7824 */ /* 0x000fe200078e02ff */
[----:B-1----:R-:W-:Y:S01]  /*148a0*/  PRMT R19, R134, 0x7610, R19 ;  /* 0x0000761086137816 */ /* 0x002fe20000000013 */
[----:B------:R-:W-:Y:S01]  /*148b0*/  IMAD R145, R2, 0xb6, RZ ;  /* 0x000000b602917824 */ /* 0x000fe200078e02ff */
[----:B------:R-:W-:-:S03]  /*148c0*/  IADD3 R18, P1, PT, R132, R114, RZ ;  /* 0x0000007284127210 */ /* 0x000fc60007f3e0ff */
[----:B------:R0:W-:Y:S01]  /*148d0*/  STG.E.U16 desc[UR10][R4.64], R19 ;  /* 0x0000001304007986 */ /* 0x0001e2000c10150a */
[----:B------:R-:W-:Y:S01]  /*148e0*/  PRMT R21, R134, 0x7632, R21 ;  /* 0x0000763286157816 */ /* 0x000fe20000000015 */
[----:B------:R-:W-:Y:S01]  /*148f0*/  IMAD R134, R2, 0x5b, RZ ;  /* 0x0000005b02867824 */ /* 0x000fe200078e02ff */
[----:B------:R-:W-:Y:S02]  /*14900*/  PRMT R147, R136, 0x7610, R147 ;  /* 0x0000761088937816 */ /* 0x000fe40000000093 */
[-C--:B0-----:R-:W-:Y:S02]  /*14910*/  IADD3 R4, P2, PT, R77, R114.reuse, RZ ;  /* 0x000000724d047210 */ /* 0x081fe40007f5e0ff */
[-C--:B------:R-:W-:Y:S02]  /*14920*/  LEA.HI.X.SX32 R19, R20, R115.reuse, 0x1, P1 ;  /* 0x0000007314137211 */ /* 0x080fe400008f0eff */
[----:B------:R-:W-:Y:S02]  /*14930*/  IADD3 R20, P1, PT, R145, R114, RZ ;  /* 0x0000007291147210 */ /* 0x000fe40007f3e0ff */
[-C--:B------:R-:W-:Y:S01]  /*14940*/  LEA.HI.X.SX32 R5, R67, R115.reuse, 0x1, P2 ;  /* 0x0000007343057211 */ /* 0x080fe200010f0eff */
[----:B------:R-:W-:Y:S01]  /*14950*/  IMAD R67, R2, 0xb8, RZ ;  /* 0x000000b802437824 */ /* 0x000fe200078e02ff */
[----:B------:R0:W-:Y:S04]  /*14960*/  STG.E.U16 desc[UR10][R18.64], R21 ;  /* 0x0000001512007986 */ /* 0x0001e8000c10150a */
[----:B------:R1:W-:Y:S01]  /*14970*/  STG.E.U16 desc[UR10][R4.64], R147 ;  /* 0x0000009304007986 */ /* 0x0003e2000c10150a */
[----:B0-----:R-:W-:Y:S01]  /*14980*/  LEA.HI.X.SX32 R21, R134, R115, 0x1, P1 ;  /* 0x0000007386157211 */ /* 0x001fe200008f0eff */
[----:B------:R-:W-:Y:S01]  /*14990*/  IMAD R134, R2, 0xba, RZ ;  /* 0x000000ba02867824 */ /* 0x000fe200078e02ff */
[----:B------:R-:W-:-:S02]  /*149a0*/  PRMT R19, R136, 0x7632, R19 ;  /* 0x0000763288137816 */ /* 0x000fc40000000013 */
[-C--:B-1----:R-:W-:Y:S01]  /*149b0*/  IADD3 R4, P1, PT, R67, R114.reuse, RZ ;  /* 0x0000007243047210 */ /* 0x082fe20007f3e0ff */
[----:B------:R-:W-:Y:S01]  /*149c0*/  IMAD R136, R2, 0x5d, RZ ;  /* 0x0000005d02887824 */ /* 0x000fe200078e02ff */
[----:B------:R-:W-:Y:S01]  /*149d0*/  IADD3 R18, P2, PT, R134, R114, RZ ;  /* 0x0000007286127210 */ /* 0x000fe20007f5e0ff */
[----:B------:R0:W-:Y:S01]  /*149e0*/  STG.E.U16 desc[UR10][R20.64], R19 ;  /* 0x0000001314007986 */ /* 0x0001e2000c10150a */
[-C--:B------:R-:W-:Y:S01]  /*149f0*/  LEA.HI.X.SX32 R5, R79, R115.reuse, 0x1, P1 ;  /* 0x000000734f057211 */ /* 0x080fe200008f0eff */
[----:B------:R-:W-:Y:S01]  /*14a00*/  IMAD R79, R2, 0xbc, RZ ;  /* 0x000000bc024f7824 */ /* 0x000fe200078e02ff */
[C---:B------:R-:W-:Y:S02]  /*14a10*/  PRMT R149, R138.reuse, 0x7632, R149 ;  /* 0x000076328a957816 */ /* 0x040fe40000000095 */
[----:B0-----:R-:W-:Y:S02]  /*14a20*/  PRMT R21, R138, 0x7610, R21 ;  /* 0x000076108a157816 */ /* 0x001fe40000000015 */
[----:B------:R-:W-:-:S03]  /*14a30*/  LEA.HI.X.SX32 R19, R136, R115, 0x1, P2 ;  /* 0x0000007388137211 */ /* 0x000fc600010f0eff */
        /* <DEDUP_REMOVED lines=36> */
[----:B0-----:R-:W-:-:S04]  /*14c80*/  IADD3 R4, P1, PT, R23, R114, RZ ;  /* 0x0000007217047210 */ /* 0x001fc80007f3e0ff */
[----:B------:R-:W-:Y:S01]  /*14c90*/  LEA.HI.X.SX32 R5, R85, R115, 0x1, P1 ;  /* 0x0000007355057211 */ /* 0x000fe200008f0eff */
[----:B------:R-:W-:Y:S01]  /*14ca0*/  IMAD R85, R2, 0xcc, RZ ;  /* 0x000000cc02557824 */ /* 0x000fe200078e02ff */
[----:B-1----:R-:W-:Y:S01]  /*14cb0*/  PRMT R19, R146, 0x7610, R19 ;  /* 0x0000761092137816 */ /* 0x002fe20000000013 */
[----:B------:R-:W-:Y:S01]  /*14cc0*/  IMAD R20, R2, 0x65, RZ ;  /* 0x0000006502147824 */ /* 0x000fe200078e02ff */
[----:B------:R-:W-:Y:S01]  /*14cd0*/  IADD3 R18, P1, PT, R142, R114, RZ ;  /* 0x000000728e127210 */ /* 0x000fe20007f3e0ff */
[----:B------:R-:W-:Y:S02]  /*14ce0*/  IMAD R144, R2, 0xce, RZ ;  /* 0x000000ce02907824 */ /* 0x000fe400078e02ff */
[----:B------:R0:W-:Y:S01]  /*14cf0*/  STG.E.U16 desc[UR10][R4.64], R19 ;  /* 0x0000001304007986 */ /* 0x0001e2000c10150a */
[----:B------:R-:W-:Y:S01]  /*14d00*/  PRMT R21, R146, 0x7632, R21 ;  /* 0x0000763292157816 */ /* 0x000fe20000000015 */
[----:B------:R-:W-:Y:S01]  /*14d10*/  IMAD R146, R2, 0x67, RZ ;  /* 0x0000006702927824 */ /* 0x000fe200078e02ff */
[----:B------:R-:W-:-:S02]  /*14d20*/  PRMT R147, R148, 0x7610, R147 ;  /* 0x0000761094937816 */ /* 0x000fc40000000093 */
[-C--:B0-----:R-:W-:Y:S02]  /*14d30*/  IADD3 R4, P2, PT, R85, R114.reuse, RZ ;  /* 0x0000007255047210 */ /* 0x081fe40007f5e0ff */
[-C--:B------:R-:W-:Y:S02]  /*14d40*/  LEA.HI.X.SX32 R19, R20, R115.reuse, 0x1, P1 ;  /* 0x0000007314137211 */ /* 0x080fe400008f0eff */
[-C--:B------:R-:W-:Y:S01]  /*14d50*/  LEA.HI.X.SX32 R5, R87, R115.reuse, 0x1, P2 ;  /* 0x0000007357057211 */ /* 0x080fe200010f0eff */
[----:B------:R-:W-:Y:S01]  /*14d60*/  IMAD R87, R2, 0xd0, RZ ;  /* 0x000000d002577824 */ /* 0x000fe200078e02ff */
[----:B------:R-:W-:Y:S01]  /*14d70*/  IADD3 R20, P1, PT, R144, R114, RZ ;  /* 0x0000007290147210 */ /* 0x000fe20007f3e0ff */
[----:B------:R0:W-:Y:S04]  /*14d80*/  STG.E.U16 desc[UR10][R18.64], R21 ;  /* 0x0000001512007986 */ /* 0x0001e8000c10150a */
[----:B------:R1:W-:Y:S01]  /*14d90*/  STG.E.U16 desc[UR10][R4.64], R147 ;  /* 0x0000009304007986 */ /* 0x0003e2000c10150a */
[----:B0-----:R-:W-:-:S02]  /*14da0*/  LEA.HI.X.SX32 R21, R146, R115, 0x1, P1 ;  /* 0x0000007392157211 */ /* 0x001fc400008f0eff */
[-C--:B-1----:R-:W-:Y:S01]  /*14db0*/  IADD3 R4, P1, PT, R87, R114.reuse, RZ ;  /* 0x0000007257047210 */ /* 0x082fe20007f3e0ff */
[----:B------:R-:W-:Y:S01]  /*14dc0*/  IMAD R146, R2, 0xd2, RZ ;  /* 0x000000d202927824 */ /* 0x000fe200078e02ff */
[----:B------:R-:W-:Y:S02]  /*14dd0*/  PRMT R19, R148, 0x7632, R19 ;  /* 0x0000763294137816 */ /* 0x000fe40000000013 */
[----:B------:R-:W-:Y:S01]  /*14de0*/  LEA.HI.X.SX32 R5, R89, R115, 0x1, P1 ;  /* 0x0000007359057211 */ /* 0x000fe200008f0eff */
[----:B------:R-:W-:Y:S01]  /*14df0*/  IMAD R89, R2, 0xd4, RZ ;  /* 0x000000d402597824 */ /* 0x000fe200078e02ff */
[----:B------:R-:W-:Y:S01]  /*14e00*/  IADD3 R18, P2, PT, R146, R114, RZ ;  /* 0x0000007292127210 */ /* 0x000fe20007f5e0ff */
[----:B------:R0:W-:Y:S01]  /*14e10*/  STG.E.U16 desc[UR10][R20.64], R19 ;  /* 0x0000001314007986 */ /* 0x0001e2000c10150a */
[----:B------:R-:W-:-:S03]  /*14e20*/  IMAD R148, R2, 0x69, RZ ;  /* 0x0000006902947824 */ /* 0x000fc600078e02ff */
[----:B------:R1:W-:Y:S01]  /*14e30*/  STG.E.U16 desc[UR10][R4.64], R150 ;  /* 0x0000009604007986 */ /* 0x0003e2000c10150a */
[----:B------:R-:W-:Y:S01]  /*14e40*/  IMAD R147, R2, 0xd6, RZ ;  /* 0x000000d602937824 */ /* 0x000fe200078e02ff */
[-C--:B0-----:R-:W-:Y:S02]  /*14e50*/  LEA.HI.X.SX32 R19, R148, R115.reuse, 0x1, P2 ;  /* 0x0000007394137211 */ /* 0x081fe400010f0eff */
[----:B-1----:R-:W-:Y:S02]  /*14e60*/  IADD3 R4, P1, PT, R89, R114, RZ ;  /* 0x0000007259047210 */ /* 0x002fe40007f3e0ff */
[----:B------:R-:W-:Y:S02]  /*14e70*/  PRMT R21, R150, 0x7632, R21 ;  /* 0x0000763296157816 */ /* 0x000fe40000000015 */
[----:B------:R-:W-:Y:S01]  /*14e80*/  LEA.HI.X.SX32 R5, R91, R115, 0x1, P1 ;  /* 0x000000735b057211 */ /* 0x000fe200008f0eff */
[C---:B------:R-:W-:Y:S02]  /*14e90*/  IMAD R91, R2.reuse, 0xd8, RZ ;  /* 0x000000d8025b7824 */ /* 0x040fe400078e02ff */
[----:B------:R0:W-:Y:S01]  /*14ea0*/  STG.E.U16 desc[UR10][R18.64], R21 ;  /* 0x0000001512007986 */ /* 0x0001e2000c10150a */
[----:B------:R-:W-:-:S02]  /*14eb0*/  IMAD R20, R2, 0x6b, RZ ;  /* 0x0000006b02147824 */ /* 0x000fc400078e02ff */
[C---:B------:R-:W-:Y:S01]  /*14ec0*/  IMAD R148, R2.reuse, 0xda, RZ ;  /* 0x000000da02947824 */ /* 0x040fe200078e02ff */
[----:B------:R1:W-:Y:S01]  /*14ed0*/  STG.E.U16 desc[UR10][R4.64], R152 ;  /* 0x0000009804007986 */ /* 0x0003e2000c10150a */
[----:B------:R-:W-:Y:S01]  /*14ee0*/  F2FP.F16.F32.PACK_AB R154, R155, R154 ;  /* 0x0000009a9b9a723e */ /* 0x000fe200000000ff */
[----:B------:R-:W-:Y:S01]  /*14ef0*/  IMAD R150, R2, 0x6d, RZ ;  /* 0x0000006d02967824 */ /* 0x000fe200078e02ff */
[-C--:B0-----:R-:W-:Y:S02]  /*14f00*/  IADD3 R18, P1, PT, R147, R114.reuse, RZ ;  /* 0x0000007293127210 */ /* 0x081fe40007f3e0ff */
[----:B-1----:R-:W-:Y:S02]  /*14f10*/  IADD3 R4, P2, PT, R91, R114, RZ ;  /* 0x000000725b047210 */ /* 0x002fe40007f5e0ff */
[----:B------:R-:W-:Y:S02]  /*14f20*/  LEA.HI.X.SX32 R19, R20, R115, 0x1, P1 ;  /* 0x0000007314137211 */ /* 0x000fe400008f0eff */
[----:B------:R-:W-:-:S02]  /*14f30*/  PRMT R21, R152, 0x7632, R21 ;  /* 0x0000763298157816 */ /* 0x000fc40000000015 */
[-C--:B------:R-:W-:Y:S01]  /*14f40*/  LEA.HI.X.SX32 R5, R93, R115.reuse, 0x1, P2 ;  /* 0x000000735d057211 */ /* 0x080fe200010f0eff */
[----:B------:R-:W-:Y:S01]  /*14f50*/  IMAD R93, R2, 0xdc, RZ ;  /* 0x000000dc025d7824 */ /* 0x000fe200078e02ff */
[----:B------:R-:W-:Y:S01]  /*14f60*/  IADD3 R20, P1, PT, R148, R114, RZ ;  /* 0x0000007294147210 */ /* 0x000fe20007f3e0ff */
[----:B------:R0:W-:Y:S04]  /*14f70*/  STG.E.U16 desc[UR10][R18.64], R21 ;  /* 0x0000001512007986 */ /* 0x0001e8000c10150a */
[----:B------:R1:W-:Y:S01]  /*14f80*/  STG.E.U16 desc[UR10][R4.64], R154 ;  /* 0x0000009a04007986 */ /* 0x0003e2000c10150a */
[----:B------:R-:W-:Y:S01]  /*14f90*/  F2FP.F16.F32.PACK_AB R156, R157, R156 ;  /* 0x0000009c9d9c723e */ /* 0x000fe200000000ff */
[----:B------:R-:W-:Y:S01]  /*14fa0*/  IMAD R149, R2, 0xde, RZ ;  /* 0x000000de02957824 */ /* 0x000fe200078e02ff */
[----:B0-----:R-:W-:-:S02]  /*14fb0*/  LEA.HI.X.SX32 R21, R150, R115, 0x1, P1 ;  /* 0x0000007396157211 */ /* 0x001fc400008f0eff */
[-C--:B-1----:R-:W-:Y:S02]  /*14fc0*/  IADD3 R4, P1, PT, R93, R114.reuse, RZ ;  /* 0x000000725d047210 */ /* 0x082fe40007f3e0ff */
[----:B------:R-:W-:Y:S02]  /*14fd0*/  PRMT R19, R154, 0x7632, R19 ;  /* 0x000076329a137816 */ /* 0x000fe40000000013 */
[----:B------:R-:W-:Y:S01]  /*14fe0*/  LEA.HI.X.SX32 R5, R95, R115, 0x1, P1 ;  /* 0x000000735f057211 */ /* 0x000fe200008f0eff */
[C---:B------:R-:W-:Y:S01]  /*14ff0*/  IMAD R95, R2.reuse, 0xe0, RZ ;  /* 0x000000e0025f7824 */ /* 0x040fe200078e02ff */
[----:B------:R-:W-:Y:S01]  /*15000*/  IADD3 R18, P2, PT, R149, R114, RZ ;  /* 0x0000007295127210 */ /* 0x000fe20007f5e0ff */
[----:B------:R0:W-:Y:S01]  /*15010*/  STG.E.U16 desc[UR10][R20.64], R19 ;  /* 0x0000001314007986 */ /* 0x0001e2000c10150a */
[----:B------:R-:W-:-:S03]  /*15020*/  IMAD R150, R2, 0x6f, RZ ;  /* 0x0000006f02967824 */ /* 0x000fc600078e02ff */
[----:B------:R1:W-:Y:S01]  /*15030*/  STG.E.U16 desc[UR10][R4.64], R156 ;  /* 0x0000009c04007986 */ /* 0x0003e2000c10150a */
[----:B------:R-:W-:Y:S01]  /*15040*/  IMAD R151, R2, 0xe6, RZ ;  /* 0x000000e602977824 */ /* 0x000fe200078e02ff */
[-C--:B0-----:R-:W-:Y:S02]  /*15050*/  LEA.HI.X.SX32 R19, R150, R115.reuse, 0x1, P2 ;  /* 0x0000007396137211 */ /* 0x081fe400010f0eff */
[----:B-1----:R-:W-:Y:S01]  /*15060*/  IADD3 R4, P1, PT, R95, R114, RZ ;  /* 0x000000725f047210 */ /* 0x002fe20007f3e0ff */
[----:B------:R-:W-:Y:S01]  /*15070*/  IMAD R150, R2, 0xe2, RZ ;  /* 0x000000e202967824 */ /* 0x000fe200078e02ff */
[----:B------:R-:W-:Y:S02]  /*15080*/  PRMT R21, R156, 0x7632, R21 ;  /* 0x000076329c157816 */ /* 0x000fe40000000015 */
[----:B------:R-:W-:Y:S01]  /*15090*/  LEA.HI.X.SX32 R5, R97, R115, 0x1, P1 ;  /* 0x0000007361057211 */ /* 0x000fe200008f0eff */
[C---:B------:R-:W-:Y:S02]  /*150a0*/  IMAD R97, R2.reuse, 0xe4, RZ ;  /* 0x000000e402617824 */ /* 0x040fe400078e02ff */
[----:B------:R0:W-:Y:S01]  /*150b0*/  STG.E.U16 desc[UR10][R18.64], R21 ;  /* 0x0000001512007986 */ /* 0x0001e2000c10150a */
[----:B------:R-:W-:-:S03]  /*150c0*/  IMAD R20, R2, 0x71, RZ ;  /* 0x0000007102147824 */ /* 0x000fc600078e02ff */
[----:B------:R1:W-:Y:S01]  /*150d0*/  STG.E.U16 desc[UR10][R4.64], R158 ;  /* 0x0000009e04007986 */ /* 0x0003e2000c10150a */
[----:B------:R-:W-:Y:S01]  /*150e0*/  IMAD R152, R2, 0x73, RZ ;  /* 0x0000007302987824 */ /* 0x000fe200078e02ff */
[-C--:B0-----:R-:W-:Y:S02]  /*150f0*/  IADD3 R18, P1, PT, R150, R114.reuse, RZ ;  /* 0x0000007296127210 */ /* 0x081fe40007f3e0ff */
[-C--:B-1----:R-:W-:Y:S02]  /*15100*/  IADD3 R4, P2, PT, R97, R114.reuse, RZ ;  /* 0x0000007261047210 */ /* 0x082fe40007f5e0ff */
[-C--:B------:R-:W-:Y:S02]  /*15110*/  LEA.HI.X.SX32 R19, R20, R115.reuse, 0x1, P1 ;  /* 0x0000007314137211 */ /* 0x080fe400008f0eff */
[----:B------:R-:W-:Y:S02]  /*15120*/  PRMT R21, R158, 0x7632, R21 ;  /* 0x000076329e157816 */ /* 0x000fe40000000015 */
[-C--:B------:R-:W-:Y:S01]  /*15130*/  LEA.HI.X.SX32 R5, R99, R115.reuse, 0x1, P2 ;  /* 0x0000007363057211 */ /* 0x080fe200010f0eff */
[C---:B------:R-:W-:Y:S01]  /*15140*/  IMAD R99, R2.reuse, 0xe8, RZ ;  /* 0x000000e802637824 */ /* 0x040fe200078e02ff */
[----:B------:R-:W-:Y:S01]  /*15150*/  IADD3 R20, P1, PT, R151, R114, RZ ;  /* 0x0000007297147210 */ /* 0x000fe20007f3e0ff */
[----:B------:R0:W-:Y:S04]  /*15160*/  STG.E.U16 desc[UR10][R18.64], R21 ;  /* 0x0000001512007986 */ /* 0x0001e8000c10150a */
[----:B------:R1:W-:Y:S01]  /*15170*/  STG.E.U16 desc[UR10][R4.64], R160 ;  /* 0x000000a004007986 */ /* 0x0003e2000c10150a */
[----:B------:R-:W-:Y:S01]  /*15180*/  F2FP.F16.F32.PACK_AB R162, R163, R162 ;  /* 0x000000a2a3a2723e */ /* 0x000fe200000000ff */
[C---:B------:R-:W-:Y:S01]  /*15190*/  IMAD R154, R2.reuse, 0x75, RZ ;  /* 0x00000075029a7824 */ /* 0x040fe200078e02ff */
[----:B------:R-:W-:Y:S01]  /*151a0*/  F2FP.F16.F32.PACK_AB R164, R165, R164 ;  /* 0x000000a4a5a4723e */ /* 0x000fe200000000ff */
[C---:B------:R-:W-:Y:S01]  /*151b0*/  IMAD R155, R2.reuse, 0xee, RZ ;  /* 0x000000ee029b7824 */ /* 0x040fe200078e02ff */
[----:B------:R-:W-:Y:S01]  /*151c0*/  F2FP.F16.F32.PACK_AB R166, R167, R166 ;  /* 0x000000a6a7a6723e */ /* 0x000fe200000000ff */
[C---:B------:R-:W-:Y:S01]  /*151d0*/  IMAD R156, R2.reuse, 0x77, RZ ;  /* 0x00000077029c7824 */ /* 0x040fe200078e02ff */
[----:B------:R-:W-:Y:S01]  /*151e0*/  F2FP.F16.F32.PACK_AB R168, R169, R168 ;  /* 0x000000a8a9a8723e */ /* 0x000fe200000000ff */
[----:B------:R-:W-:Y:S01]  /*151f0*/  IMAD R158, R2, 0x79, RZ ;  /* 0x00000079029e7824 */ /* 0x000fe200078e02ff */
[----:B0-----:R-:W-:Y:S01]  /*15200*/  LEA.HI.X.SX32 R21, R152, R115, 0x1, P1 ;  /* 0x0000007398157211 */ /* 0x001fe200008f0eff */
[----:B------:R-:W-:Y:S01]  /*15210*/  IMAD R152, R2, 0xea, RZ ;  /* 0x000000ea02987824 */ /* 0x000fe200078e02ff */
[----:B------:R-:W-:Y:S01]  /*15220*/  PRMT R19, R160, 0x7632, R19 ;  /* 0x00007632a0137816 */ /* 0x000fe20000000013 */
[----:B------:R-:W-:Y:S01]  /*15230*/  IMAD R157, R2, 0xf8, RZ ;  /* 0x000000f8029d7824 */ /* 0x000fe200078e02ff */
[-C--:B-1----:R-:W-:Y:S01]  /*15240*/  IADD3 R4, P1, PT, R99, R114.reuse, RZ ;  /* 0x0000007263047210 */ /* 0x082fe20007f3e0ff */
[----:B------:R-:W0:Y:S01]  /*15250*/  LDC R163, c[0x0][0x3e8] ;  /* 0x0000fa00ffa37b82 */ /* 0x000e220000000800 */
[----:B------:R-:W-:-:S02]  /*15260*/  IADD3 R18, P2, PT, R152, R114, RZ ;  /* 0x0000007298127210 */ /* 0x000fc40007f5e0ff */
[----:B------:R-:W-:Y:S01]  /*15270*/  LEA.HI.X.SX32 R5, R101, R115, 0x1, P1 ;  /* 0x0000007365057211 */ /* 0x000fe200008f0eff */
[----:B------:R-:W-:Y:S01]  /*15280*/  IMAD R101, R2, 0xec, RZ ;  /* 0x000000ec02657824 */ /* 0x000fe200078e02ff */
[----:B------:R1:W-:Y:S03]  /*15290*/  STG.E.U16 desc[UR10][R20.64], R19 ;  /* 0x0000001314007986 */ /* 0x0003e6000c10150a */
[----:B------:R-:W2:Y:S01]  /*152a0*/  LDC R165, c[0x0][0x3e8] ;  /* 0x0000fa00ffa57b82 */ /* 0x000ea20000000800 */
[----:B------:R4:W-:Y:S01]  /*152b0*/  STG.E.U16 desc[UR10][R4.64], R162 ;  /* 0x000000a204007986 */ /* 0x0009e2000c10150a */
[----:B------:R-:W-:-:S06]  /*152c0*/  F2FP.F16.F32.PACK_AB R170, R171, R170 ;  /* 0x000000aaabaa723e */ /* 0x000fcc00000000ff */
[----:B------:R-:W5:Y:S01]  /*152d0*/  LDC R167, c[0x0][0x3e8] ;  /* 0x0000fa00ffa77b82 */ /* 0x000f620000000800 */
[-C--:B-1----:R-:W-:Y:S02]  /*152e0*/  LEA.HI.X.SX32 R19, R154, R115.reuse, 0x1, P2 ;  /* 0x000000739a137211 */ /* 0x082fe400010f0eff */
[----:B------:R-:W-:Y:S02]  /*152f0*/  PRMT R21, R162, 0x7632, R21 ;  /* 0x00007632a2157816 */ /* 0x000fe40000000015 */
[-C--:B----4-:R-:W-:Y:S01]  /*15300*/  IADD3 R4, P1, PT, R101, R114.reuse, RZ ;  /* 0x0000007265047210 */ /* 0x090fe20007f3e0ff */
[C---:B------:R-:W-:Y:S02]  /*15310*/  IMAD R154, R2.reuse, 0xf0, RZ ;  /* 0x000000f0029a7824 */ /* 0x040fe400078e02ff */
[----:B------:R1:W-:Y:S01]  /*15320*/  STG.E.U16 desc[UR10][R18.64], R21 ;  /* 0x0000001512007986 */ /* 0x0003e2000c10150a */
[----:B------:R-:W-:Y:S01]  /*15330*/  LEA.HI.X.SX32 R5, R103, R115, 0x1, P1 ;  /* 0x0000007367057211 */ /* 0x000fe200008f0eff */
[----:B------:R-:W-:Y:S01]  /*15340*/  IMAD R103, R2, 0xf2, RZ ;  /* 0x000000f202677824 */ /* 0x000fe200078e02ff */
[----:B------:R-:W-:-:S03]  /*15350*/  IADD3 R20, P2, PT, R154, R114, RZ ;  /* 0x000000729a147210 */ /* 0x000fc60007f5e0ff */
[----:B------:R4:W-:Y:S01]  /*15360*/  STG.E.U16 desc[UR10][R4.64], R164 ;  /* 0x000000a404007986 */ /* 0x0009e2000c10150a */
[-C--:B-1----:R-:W-:Y:S02]  /*15370*/  IADD3 R18, P1, PT, R155, R114.reuse, RZ ;  /* 0x000000729b127210 */ /* 0x082fe40007f3e0ff */
[-C--:B------:R-:W-:Y:S02]  /*15380*/  LEA.HI.X.SX32 R21, R105, R115.reuse, 0x1, P2 ;  /* 0x0000007369157211 */ /* 0x080fe400010f0eff */
[----:B------:R-:W-:Y:S02]  /*15390*/  LEA.HI.X.SX32 R19, R156, R115, 0x1, P1 ;  /* 0x000000739c137211 */ /* 0x000fe400008f0eff */
[----:B----4-:R-:W-:Y:S01]  /*153a0*/  PRMT R5, R164, 0x7632, R5 ;  /* 0x00007632a4057816 */ /* 0x010fe20000000005 */
[C---:B------:R-:W-:Y:S01]  /*153b0*/  IMAD R105, R2.reuse, 0xf4, RZ ;  /* 0x000000f402697824 */ /* 0x040fe200078e02ff */
[----:B------:R-:W-:Y:S01]  /*153c0*/  IADD3 R4, P1, PT, R103, R114, RZ ;  /* 0x0000007267047210 */ /* 0x000fe20007f3e0ff */
[C---:B------:R-:W-:Y:S01]  /*153d0*/  IMAD R156, R2.reuse, 0xf6, RZ ;  /* 0x000000f6029c7824 */ /* 0x040fe200078e02ff */
[----:B------:R-:W1:Y:S01]  /*153e0*/  LDC R164, c[0x0][0x3e8] ;  /* 0x0000fa00ffa47b82 */ /* 0x000e620000000800 */
[----:B------:R4:W-:Y:S01]  /*153f0*/  STG.E.U16 desc[UR10][R18.64], R5 ;  /* 0x0000000512007986 */ /* 0x0009e2000c10150a */
[----:B------:R-:W-:-:S03]  /*15400*/  IMAD R160, R2, 0x7b, RZ ;  /* 0x0000007b02a07824 */ /* 0x000fc600078e02ff */
[----:B------:R0:W-:Y:S01]  /*15410*/  STG.E.U16 desc[UR10][R20.64], R166 ;  /* 0x000000a614007986 */ /* 0x0001e2000c10150a */
[-C--:B----4-:R-:W-:Y:S02]  /*15420*/  LEA.HI.X.SX32 R5, R158, R115.reuse, 0x1, P1 ;  /* 0x000000739e057211 */ /* 0x090fe400008f0eff */
[----:B------:R-:W-:Y:S02]  /*15430*/  PRMT R19, R166, 0x7632, R19 ;  /* 0x00007632a6137816 */ /* 0x000fe40000000013 */
[-C--:B------:R-:W-:Y:S02]  /*15440*/  IADD3 R18, P1, PT, R105, R114.reuse, RZ ;  /* 0x0000007269127210 */ /* 0x080fe40007f3e0ff */
[-C--:B0-----:R-:W-:Y:S01]  /*15450*/  IADD3 R20, P2, PT, R156, R114.reuse, RZ ;  /* 0x000000729c147210 */ /* 0x081fe20007f5e0ff */
[----:B------:R0:W-:Y:S01]  /*15460*/  STG.E.U16 desc[UR10][R4.64], R19 ;  /* 0x0000001304007986 */ /* 0x0001e2000c10150a */
[----:B------:R-:W-:Y:S01]  /*15470*/  PRMT R162, R168, 0x7632, R162 ;  /* 0x00007632a8a27816 */ /* 0x000fe200000000a2 */
[----:B------:R-:W-:Y:S01]  /*15480*/  IMAD R158, R2, 0xfe, RZ ;  /* 0x000000fe029e7824 */ /* 0x000fe200078e02ff */
[-C--:B------:R-:W-:Y:S01]  /*15490*/  LEA.HI.X.SX32 R21, R160, R115.reuse, 0x1, P2 ;  /* 0x00000073a0157211 */ /* 0x080fe200010f0eff */
[----:B------:R-:W4:Y:S01]  /*154a0*/  LDC R166, c[0x0][0x3e8] ;  /* 0x0000fa00ffa67b82 */ /* 0x000f220000000800 */
[----:B0-----:R-:W-:Y:S01]  /*154b0*/  LEA.HI.X.SX32 R19, R109, R115, 0x1, P1 ;  /* 0x000000736d137211 */ /* 0x001fe200008f0eff */
[----:B------:R-:W-:Y:S01]  /*154c0*/  IMAD R109, R2, 0xfc, RZ ;  /* 0x000000fc026d7824 */ /* 0x000fe200078e02ff */
[----:B------:R-:W-:-:S03]  /*154d0*/  IADD3 R4, P3, PT, R157, R114, RZ ;  /* 0x000000729d047210 */ /* 0x000fc60007f7e0ff */
[----:B------:R0:W-:Y:S01]  /*154e0*/  STG.E.U16 desc[UR10][R18.64], R168 ;  /* 0x000000a812007986 */ /* 0x0001e2000c10150a */
[-C--:B------:R-:W-:Y:S01]  /*154f0*/  LEA.HI.X.SX32 R5, R107, R115.reuse, 0x1, P3 ;  /* 0x000000736b057211 */ /* 0x080fe200018f0eff */
[C---:B------:R-:W-:Y:S02]  /*15500*/  IMAD R107, R2.reuse, 0xfa, RZ ;  /* 0x000000fa026b7824 */ /* 0x040fe400078e02ff */
[----:B------:R-:W-:Y:S01]  /*15510*/  STG.E.U16 desc[UR10][R20.64], R162 ;  /* 0x000000a214007986 */ /* 0x000fe2000c10150a */
[----:B------:R-:W-:Y:S01]  /*15520*/  IMAD R160, R2, 0x7d, RZ ;  /* 0x0000007d02a07824 */ /* 0x000fe200078e02ff */
[----:B0-----:R-:W-:Y:S02]  /*15530*/  IADD3 R18, P2, PT, R109, R114, RZ ;  /* 0x000000726d127210 */ /* 0x001fe40007f5e0ff */
[----:B------:R0:W-:Y:S02]  /*15540*/  STG.E.U16 desc[UR10][R4.64], R170 ;  /* 0x000000aa04007986 */ /* 0x0001e4000c10150a */
[----:B------:R-:W-:-:S02]  /*15550*/  LEA.HI.X.SX32 R19, R111, R115, 0x1, P2 ;  /* 0x000000736f137211 */ /* 0x000fc400010f0eff */
[----:B------:R-:W3:Y:S01]  /*15560*/  LDC R111, c[0x0][0x3e8] ;  /* 0x0000fa00ff6f7b82 */ /* 0x000ee20000000800 */
[----:B------:R-:W-:Y:S02]  /*15570*/  PRMT R168, R170, 0x7632, R168 ;  /* 0x00007632aaa87816 */ /* 0x000fe400000000a8 */
[----:B0-----:R-:W-:Y:S02]  /*15580*/  IADD3 R4, P1, PT, R107, R114, RZ ;  /* 0x000000726b047210 */ /* 0x001fe40007f3e0ff */
[----:B------:R-:W-:Y:S02]  /*15590*/  LEA R162, R2, -R2, 0x7 ;  /* 0x8000000202a27211 */ /* 0x000fe400078e38ff */
[-C--:B------:R-:W-:Y:S02]  /*155a0*/  LEA.HI.X.SX32 R5, R160, R115.reuse, 0x1, P1 ;  /* 0x00000073a0057211 */ /* 0x080fe400008f0eff */
[----:B------:R-:W-:Y:S01]  /*155b0*/  IADD3 R20, P3, PT, R158, R114, RZ ;  /* 0x000000729e147210 */ /* 0x000fe20007f7e0ff */
[----:B-1----:R-:W-:Y:S01]  /*155c0*/  IMAD R169, R164, 0x102, RZ ;  /* 0x00000102a4a97824 */ /* 0x002fe200078e02ff */
[----:B------:R-:W-:Y:S01]  /*155d0*/  PRMT R170, R172, 0x7632, R170 ;  /* 0x00007632acaa7816 */ /* 0x000fe200000000aa */
[----:B------:R0:W-:Y:S01]  /*155e0*/  STG.E.U16 desc[UR10][R4.64], R168 ;  /* 0x000000a804007986 */ /* 0x0001e2000c10150a */
[----:B------:R-:W-:Y:S01]  /*155f0*/  LEA.HI.X.SX32 R21, R162, R115, 0x1, P3 ;  /* 0x00000073a2157211 */ /* 0x000fe200018f0eff */
[----:B--2---:R-:W-:Y:S01]  /*15600*/  IMAD R165, R165, 0x104, RZ ;  /* 0x00000104a5a57824 */ /* 0x004fe200078e02ff */
[C---:B------:R-:W-:Y:S01]  /*15610*/  SHF.L.U32 R160, R2.reuse, 0x7, RZ ;  /* 0x0000000702a07819 */ /* 0x040fe200000006ff */
[----:B------:R1:W-:Y:S01]  /*15620*/  STG.E.U16 desc[UR10][R18.64], R172 ;  /* 0x000000ac12007986 */ /* 0x0003e2000c10150a */
[----:B------:R-:W-:-:S02]  /*15630*/  LEA R162, R2, R2, 0x7 ;  /* 0x0000000202a27211 */ /* 0x000fc400078e38ff */
[-C--:B0-----:R-:W-:Y:S02]  /*15640*/  LEA R4, P1, R163, R114.reuse, 0x8 ;  /* 0x00000072a3047211 */ /* 0x081fe400078240ff */
[----:B------:R-:W0:Y:S01]  /*15650*/  LDC R163, c[0x0][0x3e8] ;  /* 0x0000fa00ffa37b82 */ /* 0x000e220000000800 */
[----:B------:R2:W-:Y:S01]  /*15660*/  STG.E.U16 desc[UR10][R20.64], R170 ;  /* 0x000000aa14007986 */ /* 0x0005e2000c10150a */
[----:B-1----:R-:W-:Y:S02]  /*15670*/  IADD3 R18, P2, PT, R169, R114, RZ ;  /* 0x00000072a9127210 */ /* 0x002fe40007f5e0ff */
[-C--:B------:R-:W-:Y:S02]  /*15680*/  LEA.HI.X.SX32 R5, R160, R115.reuse, 0x1, P1 ;  /* 0x00000073a0057211 */ /* 0x080fe400008f0eff */
[----:B------:R-:W-:Y:S02]  /*15690*/  PRMT R164, R68, 0x7610, R164 ;  /* 0x0000761044a47816 */ /* 0x000fe400000000a4 */
[----:B------:R-:W-:-:S02]  /*156a0*/  LEA.HI.X.SX32 R19, R162, R115, 0x1, P2 ;  /* 0x00000073a2137211 */ /* 0x000fc400010f0eff */
[----:B--2---:R-:W-:Y:S01]  /*156b0*/  IADD3 R20, P3, PT, R165, R114, RZ ;  /* 0x00000072a5147210 */ /* 0x004fe20007f7e0ff */
[----:B---3--:R-:W-:Y:S01]  /*156c0*/  IMAD R165, R111, 0x106, RZ ;  /* 0x000001066fa57824 */ /* 0x008fe200078e02ff */
[----:B------:R-:W-:Y:S01]  /*156d0*/  PRMT R168, R68, 0x7632, R168 ;  /* 0x0000763244a87816 */ /* 0x000fe200000000a8 */
[----:B------:R-:W-:Y:S01]  /*156e0*/  STG.E.U16 desc[UR10][R4.64], R164 ;  /* 0x000000a404007986 */ /* 0x000fe2000c10150a */
[----:B------:R-:W-:Y:S01]  /*156f0*/  LEA.HI.X.SX32 R21, R113, R115, 0x1, P3 ;  /* 0x0000007371157211 */ /* 0x000fe200018f0eff */
[----:B------:R-:W1:Y:S01]  /*15700*/  LDC R111, c[0x0][0x3e8] ;  /* 0x0000fa00ff6f7b82 */ /* 0x000e620000000800 */
[----:B------:R-:W-:Y:S01]  /*15710*/  IMAD R68, R2, 0x83, RZ ;  /* 0x0000008302447824 */ /* 0x000fe200078e02ff */
[----:B------:R2:W-:Y:S01]  /*15720*/  STG.E.U16 desc[UR10][R18.64], R168 ;  /* 0x000000a812007986 */ /* 0x0005e2000c10150a */
[----:B----4-:R-:W-:-:S05]  /*15730*/  IMAD R169, R166, 0x108, RZ ;  /* 0x00000108a6a97824 */ /* 0x010fca00078e02ff */
[----:B------:R-:W3:Y:S01]  /*15740*/  LDC R113, c[0x0][0x3e8] ;  /* 0x0000fa00ff717b82 */ /* 0x000ee20000000800 */
[----:B------:R4:W-:Y:S01]  /*15750*/  STG.E.U16 desc[UR10][R20.64], R70 ;  /* 0x0000004614007986 */ /* 0x0009e2000c10150a */
[----:B--2---:R-:W-:-:S06]  /*15760*/  IADD3 R18, P1, PT, R165, R114, RZ ;  /* 0x00000072a5127210 */ /* 0x004fcc0007f3e0ff */
[----:B------:R-:W2:Y:S01]  /*15770*/  LDC R162, c[0x0][0x3e8] ;  /* 0x0000fa00ffa27b82 */ /* 0x000ea20000000800 */
[----:B------:R-:W-:Y:S02]  /*15780*/  IADD3 R4, P2, PT, R169, R114, RZ ;  /* 0x00000072a9047210 */ /* 0x000fe40007f5e0ff */
[----:B------:R-:W-:Y:S02]  /*15790*/  LEA.HI.X.SX32 R19, R68, R115, 0x1, P1 ;  /* 0x0000007344137211 */ /* 0x000fe400008f0eff */
[----:B----4-:R-:W-:-:S03]  /*157a0*/  PRMT R21, R70, 0x7632, R21 ;  /* 0x0000763246157816 */ /* 0x010fc60000000015 */
[----:B------:R-:W4:Y:S01]  /*157b0*/  LDC R70, c[0x0][0x3e8] ;  /* 0x0000fa00ff467b82 */ /* 0x000f220000000800 */
[----:B0-----:R-:W-:Y:S01]  /*157c0*/  IMAD R163, R163, 0x10c, RZ ;  /* 0x0000010ca3a37824 */ /* 0x001fe200078e02ff */
[----:B------:R-:W-:Y:S01]  /*157d0*/  LEA.HI.X.SX32 R5, R116, R115, 0x1, P2 ;  /* 0x0000007374057211 */ /* 0x000fe200010f0eff */
[----:B------:R0:W-:Y:S01]  /*157e0*/  STG.E.U16 desc[UR10][R18.64], R21 ;  /* 0x0000001512007986 */ /* 0x0001e2000c10150a */
[----:B------:R-:W-:Y:S01]  /*157f0*/  PRMT R116, R72, 0x7632, R116 ;  /* 0x0000763248747816 */ /* 0x000fe20000000074 */
[----:B-----5:R-:W-:Y:S02]  /*15800*/  IMAD R167, R167, 0x10a, RZ ;  /* 0x0000010aa7a77824 */ /* 0x020fe400078e02ff */
[----:B------:R-:W-:Y:S01]  /*15810*/  IMAD R160, R2, 0x85, RZ ;  /* 0x0000008502a07824 */ /* 0x000fe200078e02ff */
[----:B0-----:R-:W-:Y:S02]  /*15820*/  PRMT R19, R72, 0x7610, R19 ;  /* 0x0000761048137816 */ /* 0x001fe40000000013 */
[----:B------:R-:W0:Y:S01]  /*15830*/  LDC R72, c[0x0][0x3e8] ;  /* 0x0000fa00ff487b82 */ /* 0x000e220000000800 */
[----:B------:R-:W-:-:S02]  /*15840*/  IADD3 R18, P2, PT, R163, R114, RZ ;  /* 0x00000072a3127210 */ /* 0x000fc40007f5e0ff */
[----:B------:R-:W-:Y:S01]  /*15850*/  IADD3 R20, P1, PT, R167, R114, RZ ;  /* 0x00000072a7147210 */ /* 0x000fe20007f3e0ff */
[----:B------:R5:W-:Y:S03]  /*15860*/  STG.E.U16 desc[UR10][R4.64], R19 ;  /* 0x0000001304007986 */ /* 0x000be6000c10150a */
[-C--:B------:R-:W-:Y:S01]  /*15870*/  LEA.HI.X.SX32 R21, R160, R115.reuse, 0x1, P1 ;  /* 0x00000073a0157211 */ /* 0x080fe200008f0eff */
[----:B-1----:R-:W-:Y:S02]  /*15880*/  IMAD R163, R111, 0x110, RZ ;  /* 0x000001106fa37824 */ /* 0x002fe400078e02ff */
[----:B------:R-:W1:Y:S01]  /*15890*/  LDC R111, c[0x0][0x3e8] ;  /* 0x0000fa00ff6f7b82 */ /* 0x000e620000000800 */
[----:B-----5:R-:W-:Y:S01]  /*158a0*/  LEA.HI.X.SX32 R19, R117, R115, 0x1, P2 ;  /* 0x0000007375137211 */ /* 0x020fe200010f0eff */
[----:B---3--:R-:W-:-:S06]  /*158b0*/  IMAD R117, R113, 0x10e, RZ ;  /* 0x0000010e71757824 */ /* 0x008fcc00078e02ff */
[----:B------:R-:W3:Y:S01]  /*158c0*/  LDC R113, c[0x0][0x3e8] ;  /* 0x0000fa00ff717b82 */ /* 0x000ee20000000800 */
[----:B------:R-:W-:Y:S01]  /*158d0*/  STG.E.U16 desc[UR10][R20.64], R116 ;  /* 0x0000007414007986 */ /* 0x000fe2000c10150a */
[----:B------:R-:W-:Y:S02]  /*158e0*/  IMAD R68, R2, 0x87, RZ ;  /* 0x0000008702447824 */ /* 0x000fe400078e02ff */
[----:B--2---:R-:W-:Y:S01]  /*158f0*/  IMAD R5, R162, 0x112, RZ ;  /* 0x00000112a2057824 */ /* 0x004fe200078e02ff */
[----:B------:R2:W-:Y:S01]  /*15900*/  STG.E.U16 desc[UR10][R18.64], R74 ;  /* 0x0000004a12007986 */ /* 0x0005e2000c10150a */
[-C--:B------:R-:W-:Y:S02]  /*15910*/  IADD3 R4, P2, PT, R163, R114.reuse, RZ ;  /* 0x00000072a3047210 */ /* 0x080fe40007f5e0ff */
[----:B--2---:R-:W-:Y:S01]  /*15920*/  IADD3 R18, P1, PT, R117, R114, RZ ;  /* 0x0000007275127210 */ /* 0x004fe20007f3e0ff */
[----:B----4-:R-:W-:Y:S02]  /*15930*/  IMAD R117, R70, 0x114, RZ ;  /* 0x0000011446757824 */ /* 0x010fe400078e02ff */
[----:B------:R-:W2:Y:S01]  /*15940*/  LDC R70, c[0x0][0x3e8] ;  /* 0x0000fa00ff467b82 */ /* 0x000ea20000000800 */
[----:B------:R-:W-:Y:S01]  /*15950*/  LEA.HI.X.SX32 R19, R68, R115, 0x1, P1 ;  /* 0x0000007344137211 */ /* 0x000fe200008f0eff */
[----:B------:R-:W-:Y:S01]  /*15960*/  IMAD R68, R2, 0x89, RZ ;  /* 0x0000008902447824 */ /* 0x000fe200078e02ff */
[----:B------:R-:W-:-:S02]  /*15970*/  PRMT R21, R74, 0x7632, R21 ;  /* 0x000076324a157816 */ /* 0x000fc40000000015 */
[----:B------:R-:W-:Y:S02]  /*15980*/  IADD3 R20, P1, PT, R5, R114, RZ ;  /* 0x0000007205147210 */ /* 0x000fe40007f3e0ff */
[----:B------:R-:W-:Y:S01]  /*15990*/  LEA.HI.X.SX32 R5, R119, R115, 0x1, P2 ;  /* 0x0000007377057211 */ /* 0x000fe200010f0eff */
[----:B0-----:R-:W-:Y:S01]  /*159a0*/  IMAD R119, R72, 0x116, RZ ;  /* 0x0000011648777824 */ /* 0x001fe200078e02ff */
[----:B------:R0:W-:Y:S01]  /*159b0*/  STG.E.U16 desc[UR10][R18.64], R21 ;  /* 0x0000001512007986 */ /* 0x0001e2000c10150a */
[----:B------:R-:W4:Y:S03]  /*159c0*/  LDC R72, c[0x0][0x3e8] ;  /* 0x0000fa00ff487b82 */ /* 0x000f260000000800 */
[----:B------:R5:W-:Y:S01]  /*159d0*/  STG.E.U16 desc[UR10][R4.64], R76 ;  /* 0x0000004c04007986 */ /* 0x000be2000c10150a */
[----:B---3--:R-:W-:-:S04]  /*159e0*/  IMAD R113, R113, 0x118, RZ ;  /* 0x0000011871717824 */ /* 0x008fc800078e02ff */
[----:B------:R-:W3:Y:S01]  /*159f0*/  LDC R74, c[0x0][0x3e8] ;  /* 0x0000fa00ff4a7b82 */ /* 0x000ee20000000800 */
[-C--:B0-----:R-:W-:Y:S01]  /*15a00*/  LEA.HI.X.SX32 R21, R68, R115.reuse, 0x1, P1 ;  /* 0x0000007344157211 */ /* 0x081fe200008f0eff */
[----:B------:R-:W-:Y:S01]  /*15a10*/  IMAD R68, R2, 0x8b, RZ ;  /* 0x0000008b02447824 */ /* 0x000fe200078e02ff */
[----:B------:R-:W-:Y:S02]  /*15a20*/  PRMT R19, R76, 0x7632, R19 ;  /* 0x000076324c137816 */ /* 0x000fe40000000013 */
[-C--:B-----5:R-:W-:Y:S02]  /*15a30*/  IADD3 R4, P1, PT, R117, R114.reuse, RZ ;  /* 0x0000007275047210 */ /* 0x0a0fe40007f3e0ff */
[----:B------:R-:W-:Y:S02]  /*15a40*/  IADD3 R18, P2, PT, R119, R114, RZ ;  /* 0x0000007277127210 */ /* 0x000fe40007f5e0ff */
[----:B------:R-:W-:Y:S01]  /*15a50*/  LEA.HI.X.SX32 R5, R121, R115, 0x1, P1 ;  /* 0x0000007379057211 */ /* 0x000fe200008f0eff */
[----:B------:R0:W-:Y:S01]  /*15a60*/  STG.E.U16 desc[UR10][R20.64], R19 ;  /* 0x0000001314007986 */ /* 0x0001e2000c10150a */
[----:B-1----:R-:W-:-:S03]  /*15a70*/  IMAD R111, R111, 0x11a, RZ ;  /* 0x0000011a6f6f7824 */ /* 0x002fc600078e02ff */
[----:B------:R1:W-:Y:S01]  /*15a80*/  STG.E.U16 desc[UR10][R4.64], R78 ;  /* 0x0000004e04007986 */ /* 0x0003e2000c10150a */
[----:B0-----:R-:W-:Y:S01]  /*15a90*/  LEA.HI.X.SX32 R19, R68, R115, 0x1, P2 ;  /* 0x0000007344137211 */ /* 0x001fe200010f0eff */
[----:B------:R-:W0:Y:S01]  /*15aa0*/  LDC R21, c[0x0][0x3e8] ;  /* 0x0000fa00ff157b82 */ /* 0x000e220000000800 */
[----:B------:R-:W-:Y:S02]  /*15ab0*/  PRMT R68, R78, 0x7632, R68 ;  /* 0x000076324e447816 */ /* 0x000fe40000000044 */
[----:B-1----:R-:W-:-:S03]  /*15ac0*/  IADD3 R4, P1, PT, R113, R114, RZ ;  /* 0x0000007271047210 */ /* 0x002fc60007f3e0ff */
[----:B------:R1:W-:Y:S01]  /*15ad0*/  STG.E.U16 desc[UR10][R18.64], R68 ;  /* 0x0000004412007986 */ /* 0x0003e2000c10150a */
[----:B------:R-:W-:Y:S01]  /*15ae0*/  LEA.HI.X.SX32 R5, R123, R115, 0x1, P1 ;  /* 0x000000737b057211 */ /* 0x000fe200008f0eff */
[----:B------:R-:W-:Y:S01]  /*15af0*/  IMAD R20, R2, 0x8d, RZ ;  /* 0x0000008d02147824 */ /* 0x000fe200078e02ff */
[----:B------:R-:W-:Y:S01]  /*15b00*/  PRMT R76, R80, 0x7632, R76 ;  /* 0x00007632504c7816 */ /* 0x000fe2000000004c */
[----:B------:R-:W5:Y:S02]  /*15b10*/  LDC R78, c[0x0][0x3e8] ;  /* 0x0000fa00ff4e7b82 */ /* 0x000f640000000800 */
[----:B------:R4:W-:Y:S01]  /*15b20*/  STG.E.U16 desc[UR10][R4.64], R80 ;  /* 0x0000005004007986 */ /* 0x0009e2000c10150a */
[----:B-1----:R-:W-:Y:S01]  /*15b30*/  IADD3 R18, P2, PT, R111, R114, RZ ;  /* 0x000000726f127210 */ /* 0x002fe20007f5e0ff */
[----:B--2---:R-:W-:-:S04]  /*15b40*/  IMAD R111, R70, 0x11c, RZ ;  /* 0x0000011c466f7824 */ /* 0x004fc800078e02ff */
[----:B------:R-:W1:Y:S01]  /*15b50*/  LDC R68, c[0x0][0x3e8] ;  /* 0x0000fa00ff447b82 */ /* 0x000e620000000800 */
[----:B----4-:R-:W-:-:S07]  /*15b60*/  IADD3 R4, P1, PT, R111, R114, RZ ;  /* 0x000000726f047210 */ /* 0x010fce0007f3e0ff */
[----:B------:R-:W2:Y:S01]  /*15b70*/  LDC R70, c[0x0][0x3e8] ;  /* 0x0000fa00ff467b82 */ /* 0x000ea20000000800 */
[----:B------:R-:W-:Y:S01]  /*15b80*/  IMAD R111, R72, 0x11e, RZ ;  /* 0x0000011e486f7824 */ /* 0x000fe200078e02ff */
[-C--:B------:R-:W-:Y:S01]  /*15b90*/  LEA.HI.X.SX32 R19, R20, R115.reuse, 0x1, P2 ;  /* 0x0000007314137211 */ /* 0x080fe200010f0eff */
[----:B---3--:R-:W-:Y:S01]  /*15ba0*/  IMAD R113, R74, 0x120, RZ ;  /* 0x000001204a717824 */ /* 0x008fe200078e02ff */
[----:B------:R-:W-:-:S04]  /*15bb0*/  LEA.HI.X.SX32 R5, R125, R115, 0x1, P1 ;  /* 0x000000737d057211 */ /* 0x000fc800008f0eff */
[----:B------:R-:W3:Y:S01]  /*15bc0*/  LDC R72, c[0x0][0x3e8] ;  /* 0x0000fa00ff487b82 */ /* 0x000ee20000000800 */
[----:B------:R4:W-:Y:S01]  /*15bd0*/  STG.E.U16 desc[UR10][R18.64], R76 ;  /* 0x0000004c12007986 */ /* 0x0009e2000c10150a */
[----:B------:R-:W-:-:S03]  /*15be0*/  IMAD R20, R2, 0x8f, RZ ;  /* 0x0000008f02147824 */ /* 0x000fc600078e02ff */
[----:B------:R5:W-:Y:S03]  /*15bf0*/  STG.E.U16 desc[UR10][R4.64], R82 ;  /* 0x0000005204007986 */ /* 0x000be6000c10150a */
[----:B------:R-:W1:Y:S01]  /*15c00*/  LDC R74, c[0x0][0x3e8] ;  /* 0x0000fa00ff4a7b82 */ /* 0x000e620000000800 */
[----:B------:R-:W-:Y:S02]  /*15c10*/  PRMT R80, R82, 0x7632, R80 ;  /* 0x0000763252507816 */ /* 0x000fe40000000050 */
[----:B----4-:R-:W-:Y:S01]  /*15c20*/  IADD3 R18, P1, PT, R111, R114, RZ ;  /* 0x000000726f127210 */ /* 0x010fe20007f3e0ff */
[----:B0-----:R-:W-:-:S04]  /*15c30*/  IMAD R21, R21, 0x122, RZ ;  /* 0x0000012215157824 */ /* 0x001fc800078e02ff */
[----:B------:R-:W0:Y:S01]  /*15c40*/  LDC R76, c[0x0][0x3e8] ;  /* 0x0000fa00ff4c7b82 */ /* 0x000e220000000800 */
[-C--:B-----5:R-:W-:Y:S02]  /*15c50*/  IADD3 R4, P2, PT, R113, R114.reuse, RZ ;  /* 0x0000007271047210 */ /* 0x0a0fe40007f5e0ff */
[-C--:B------:R-:W-:Y:S02]  /*15c60*/  LEA.HI.X.SX32 R19, R20, R115.reuse, 0x1, P1 ;  /* 0x0000007314137211 */ /* 0x080fe400008f0eff */
[----:B------:R-:W-:Y:S01]  /*15c70*/  LEA.HI.X.SX32 R5, R127, R115, 0x1, P2 ;  /* 0x000000737f057211 */ /* 0x000fe200010f0eff */
[----:B------:R-:W-:Y:S02]  /*15c80*/  IMAD R20, R2, 0x91, RZ ;  /* 0x0000009102147824 */ /* 0x000fe400078e02ff */
[----:B------:R-:W-:Y:S01]  /*15c90*/  STG.E.U16 desc[UR10][R18.64], R80 ;  /* 0x0000005012007986 */ /* 0x000fe2000c10150a */
[----:B--2---:R-:W-:Y:S01]  /*15ca0*/  IMAD R111, R70, 0x126, RZ ;  /* 0x00000126466f7824 */ /* 0x004fe200078e02ff */
[----:B------:R-:W2:Y:S02]  /*15cb0*/  LDC R82, c[0x0][0x3e8] ;  /* 0x0000fa00ff527b82 */ /* 0x000ea40000000800 */
[----:B------:R4:W-:Y:S06]  /*15cc0*/  STG.E.U16 desc[UR10][R4.64], R84 ;  /* 0x0000005404007986 */ /* 0x0009ec000c10150a */
[----:B------:R-:W5:Y:S01]  /*15cd0*/  LDC R70, c[0x0][0x3e8] ;  /* 0x0000fa00ff467b82 */ /* 0x000f620000000800 */
[----:B----4-:R-:W-:Y:S01]  /*15ce0*/  IADD3 R4, P1, PT, R21, R114, RZ ;  /* 0x0000007215047210 */ /* 0x010fe20007f3e0ff */
[----:B-1----:R-:W-:Y:S01]  /*15cf0*/  IMAD R21, R68, 0x124, RZ ;  /* 0x0000012444157824 */ /* 0x002fe200078e02ff */
[----:B------:R-:W-:-:S05]  /*15d00*/  PRMT R19, R84, 0x7632, R19 ;  /* 0x0000763254137816 */ /* 0x000fca0000000013 */
[----:B------:R-:W1:Y:S01]  /*15d10*/  LDC R80, c[0x0][0x3e8] ;  /* 0x0000fa00ff507b82 */ /* 0x000e620000000800 */
[-C--:B------:R-:W-:Y:S02]  /*15d20*/  LEA.HI.X.SX32 R5, R20, R115.reuse, 0x1, P1 ;  /* 0x0000007314057211 */ /* 0x080fe400008f0eff */
[-C--:B------:R-:W-:Y:S01]  /*15d30*/  IADD3 R20, P2, PT, R111, R114.reuse, RZ ;  /* 0x000000726f147210 */ /* 0x080fe20007f5e0ff */
[----:B---3--:R-:W-:Y:S01]  /*15d40*/  IMAD R111, R72, 0x128, RZ ;  /* 0x00000128486f7824 */ /* 0x008fe200078e02ff */
[----:B------:R-:W-:Y:S01]  /*15d50*/  IADD3 R18, P1, PT, R21, R114, RZ ;  /* 0x0000007215127210 */ /* 0x000fe20007f3e0ff */
[----:B------:R-:W-:Y:S02]  /*15d60*/  IMAD R68, R2, 0x93, RZ ;  /* 0x0000009302447824 */ /* 0x000fe400078e02ff */
[----:B------:R-:W3:Y:S01]  /*15d70*/  LDC R72, c[0x0][0x3e8] ;  /* 0x0000fa00ff487b82 */ /* 0x000ee20000000800 */
[----:B------:R4:W-:Y:S02]  /*15d80*/  STG.E.U16 desc[UR10][R4.64], R19 ;  /* 0x0000001304007986 */ /* 0x0009e4000c10150a */
[-C--:B------:R-:W-:Y:S01]  /*15d90*/  LEA.HI.X.SX32 R21, R68, R115.reuse, 0x1, P2 ;  /* 0x0000007344157211 */ /* 0x080fe200010f0eff */
[----:B------:R-:W-:Y:S01]  /*15da0*/  IMAD R68, R2, 0x95, RZ ;  /* 0x0000009502447824 */ /* 0x000fe200078e02ff */
[----:B----4-:R-:W-:-:S02]  /*15db0*/  LEA.HI.X.SX32 R19, R129, R115, 0x1, P1 ;  /* 0x0000007381137211 */ /* 0x010fc400008f0eff */
[----:B------:R-:W-:Y:S01]  /*15dc0*/  IADD3 R4, P1, PT, R111, R114, RZ ;  /* 0x000000726f047210 */ /* 0x000fe20007f3e0ff */
[----:B------:R-:W-:Y:S01]  /*15dd0*/  IMAD R111, R74, 0x12a, RZ ;  /* 0x0000012a4a6f7824 */ /* 0x000fe200078e02ff */
[----:B------:R-:W-:Y:S01]  /*15de0*/  PRMT R5, R86, 0x7632, R5 ;  /* 0x0000763256057816 */ /* 0x000fe20000000005 */
[----:B------:R-:W4:Y:S01]  /*15df0*/  LDC R74, c[0x0][0x3e8] ;  /* 0x0000fa00ff4a7b82 */ /* 0x000f220000000800 */
[----:B------:R-:W-:Y:S04]  /*15e00*/  STG.E.U16 desc[UR10][R18.64], R86 ;  /* 0x0000005612007986 */ /* 0x000fe8000c10150a */
[----:B------:R2:W-:Y:S01]  /*15e10*/  STG.E.U16 desc[UR10][R20.64], R5 ;  /* 0x0000000514007986 */ /* 0x0005e2000c10150a */
[----:B0-----:R-:W-:Y:S02]  /*15e20*/  IMAD R113, R76, 0x12c, RZ ;  /* 0x0000012c4c717824 */ /* 0x001fe400078e02ff */
[----:B------:R-:W0:Y:S01]  /*15e30*/  LDC R76, c[0x0][0x3e8] ;  /* 0x0000fa00ff4c7b82 */ /* 0x000e220000000800 */
[----:B--2---:R-:W-:-:S02]  /*15e40*/  LEA.HI.X.SX32 R5, R131, R115, 0x1, P1 ;  /* 0x0000007383057211 */ /* 0x004fc400008f0eff */
[----:B------:R-:W-:Y:S01]  /*15e50*/  IADD3 R18, P1, PT, R111, R114, RZ ;  /* 0x000000726f127210 */ /* 0x000fe20007f3e0ff */
[----:B------:R-:W-:Y:S01]  /*15e60*/  IMAD R21, R78, 0x12e, RZ ;  /* 0x0000012e4e157824 */ /* 0x000fe200078e02ff */
[----:B------:R-:W-:Y:S02]  /*15e70*/  PRMT R78, R88, 0x7632, R78 ;  /* 0x00007632584e7816 */ /* 0x000fe4000000004e */
[----:B------:R-:W-:Y:S01]  /*15e80*/  LEA.HI.X.SX32 R19, R68, R115, 0x1, P1 ;  /* 0x0000007344137211 */ /* 0x000fe200008f0eff */
[----:B------:R2:W-:Y:S01]  /*15e90*/  STG.E.U16 desc[UR10][R4.64], R88 ;  /* 0x0000005804007986 */ /* 0x0005e2000c10150a */
[----:B------:R-:W-:-:S03]  /*15ea0*/  IMAD R68, R2, 0x97, RZ ;  /* 0x0000009702447824 */ /* 0x000fc600078e02ff */
[----:B------:R1:W-:Y:S01]  /*15eb0*/  STG.E.U16 desc[UR10][R18.64], R78 ;  /* 0x0000004e12007986 */ /* 0x0003e2000c10150a */
[-C--:B------:R-:W-:Y:S01]  /*15ec0*/  IADD3 R20, P1, PT, R21, R114.reuse, RZ ;  /* 0x0000007215147210 */ /* 0x080fe20007f3e0ff */
[----:B-----5:R-:W-:Y:S01]  /*15ed0*/  IMAD R111, R70, 0x130, RZ ;  /* 0x00000130466f7824 */ /* 0x020fe200078e02ff */
[----:B--2---:R-:W-:Y:S01]  /*15ee0*/  IADD3 R4, P2, PT, R113, R114, RZ ;  /* 0x0000007271047210 */ /* 0x004fe20007f5e0ff */
[----:B---3--:R-:W-:Y:S02]  /*15ef0*/  IMAD R113, R72, 0x132, RZ ;  /* 0x0000013248717824 */ /* 0x008fe400078e02ff */
[----:B------:R-:W2:Y:S01]  /*15f00*/  LDC R72, c[0x0][0x3e8] ;  /* 0x0000fa00ff487b82 */ /* 0x000ea20000000800 */
[----:B------:R-:W-:Y:S01]  /*15f10*/  LEA.HI.X.SX32 R5, R133, R115, 0x1, P2 ;  /* 0x0000007385057211 */ /* 0x000fe200010f0eff */
[----:B-1----:R-:W-:-:S06]  /*15f20*/  IMAD R117, R80, 0x134, RZ ;  /* 0x0000013450757824 */ /* 0x002fcc00078e02ff */
[----:B------:R-:W1:Y:S01]  /*15f30*/  LDC R78, c[0x0][0x3e8] ;  /* 0x0000fa00ff4e7b82 */ /* 0x000e620000000800 */
[----:B------:R-:W-:Y:S01]  /*15f40*/  LEA.HI.X.SX32 R21, R68, R115, 0x1, P1 ;  /* 0x0000007344157211 */ /* 0x000fe200008f0eff */
[----:B------:R3:W-:Y:S01]  /*15f50*/  STG.E.U16 desc[UR10][R4.64], R90 ;  /* 0x0000005a04007986 */ /* 0x0007e2000c10150a */
[----:B------:R-:W-:Y:S01]  /*15f60*/  PRMT R19, R90, 0x7632, R19 ;  /* 0x000076325a137816 */ /* 0x000fe20000000013 */
[----:B------:R-:W-:-:S04]  /*15f70*/  IMAD R68, R2, 0x99, RZ ;  /* 0x0000009902447824 */ /* 0x000fc800078e02ff */
[----:B------:R-:W5:Y:S01]  /*15f80*/  LDC R80, c[0x0][0x3e8] ;  /* 0x0000fa00ff507b82 */ /* 0x000f620000000800 */
[----:B------:R0:W-:Y:S01]  /*15f90*/  STG.E.U16 desc[UR10][R20.64], R19 ;  /* 0x0000001314007986 */ /* 0x0001e2000c10150a */
[----:B---3--:R-:W-:Y:S01]  /*15fa0*/  IADD3 R4, P1, PT, R111, R114, RZ ;  /* 0x000000726f047210 */ /* 0x008fe20007f3e0ff */
[----:B----4-:R-:W-:-:S05]  /*15fb0*/  IMAD R111, R74, 0x136, RZ ;  /* 0x000001364a6f7824 */ /* 0x010fca00078e02ff */
[----:B------:R-:W3:Y:S01]  /*15fc0*/  LDC R74, c[0x0][0x3e8] ;  /* 0x0000fa00ff4a7b82 */ /* 0x000ee20000000800 */
[-C--:B------:R-:W-:Y:S02]  /*15fd0*/  IADD3 R18, P2, PT, R113, R114.reuse, RZ ;  /* 0x0000007271127210 */ /* 0x080fe40007f5e0ff */
[-C--:B------:R-:W-:Y:S02]  /*15fe0*/  LEA.HI.X.SX32 R5, R135, R115.reuse, 0x1, P1 ;  /* 0x0000007387057211 */ /* 0x080fe400008f0eff */
[----:B0-----:R-:W-:Y:S02]  /*15ff0*/  IADD3 R20, P3, PT, R117, R114, RZ ;  /* 0x0000007275147210 */ /* 0x001fe40007f7e0ff */
[-C--:B------:R-:W-:Y:S02]  /*16000*/  LEA.HI.X.SX32 R19, R68, R115.reuse, 0x1, P2 ;  /* 0x0000007344137211 */ /* 0x080fe400010f0eff */
[----:B------:R-:W-:Y:S01]  /*16010*/  PRMT R84, R92, 0x7632, R84 ;  /* 0x000076325c547816 */ /* 0x000fe20000000054 */
[----:B------:R0:W-:Y:S01]  /*16020*/  STG.E.U16 desc[UR10][R4.64], R92 ;  /* 0x0000005c04007986 */ /* 0x0001e2000c10150a */
[----:B------:R-:W-:Y:S01]  /*16030*/  LEA.HI.X.SX32 R21, R137, R115, 0x1, P3 ;  /* 0x0000007389157211 */ /* 0x000fe200018f0eff */
[----:B------:R-:W-:-:S02]  /*16040*/  IMAD R68, R2, 0x9b, RZ ;  /* 0x0000009b02447824 */ /* 0x000fc400078e02ff */
[----:B------:R1:W-:Y:S01]  /*16050*/  STG.E.U16 desc[UR10][R18.64], R84 ;  /* 0x0000005412007986 */ /* 0x0003e2000c10150a */
[----:B--2---:R-:W-:Y:S02]  /*16060*/  IMAD R113, R72, 0x13a, RZ ;  /* 0x0000013a48717824 */ /* 0x004fe400078e02ff */
[----:B------:R-:W-:Y:S01]  /*16070*/  IMAD R70, R2, 0x9d, RZ ;  /* 0x0000009d02467824 */ /* 0x000fe200078e02ff */
[----:B------:R2:W-:Y:S01]  /*16080*/  STG.E.U16 desc[UR10][R20.64], R94 ;  /* 0x0000005e14007986 */ /* 0x0005e2000c10150a */
[----:B------:R-:W4:Y:S01]  /*16090*/  LDC R72, c[0x0][0x3e8] ;  /* 0x0000fa00ff487b82 */ /* 0x000f220000000800 */
[----:B0-----:R-:W-:Y:S01]  /*160a0*/  IADD3 R4, P1, PT, R111, R114, RZ ;  /* 0x000000726f047210 */ /* 0x001fe20007f3e0ff */
[----:B------:R-:W-:-:S03]  /*160b0*/  IMAD R111, R76, 0x138, RZ ;  /* 0x000001384c6f7824 */ /* 0x000fc600078e02ff */
[----:B------:R-:W-:Y:S01]  /*160c0*/  LEA.HI.X.SX32 R5, R68, R115, 0x1, P1 ;  /* 0x0000007344057211 */ /* 0x000fe200008f0eff */
[----:B-1----:R-:W-:Y:S01]  /*160d0*/  IMAD R19, R78, 0x13c, RZ ;  /* 0x0000013c4e137824 */ /* 0x002fe200078e02ff */
[----:B--2---:R-:W-:Y:S01]  /*160e0*/  PRMT R21, R94, 0x7632, R21 ;  /* 0x000076325e157816 */ /* 0x004fe20000000015 */
[----:B------:R-:W0:Y:S01]  /*160f0*/  LDC R76, c[0x0][0x3e8] ;  /* 0x0000fa00ff4c7b82 */ /* 0x000e220000000800 */
[----:B------:R-:W-:-:S03]  /*16100*/  IADD3 R18, P1, PT, R111, R114, RZ ;  /* 0x000000726f127210 */ /* 0x000fc60007f3e0ff */
[----:B------:R1:W-:Y:S01]  /*16110*/  STG.E.U16 desc[UR10][R4.64], R21 ;  /* 0x0000001504007986 */ /* 0x0003e2000c10150a */
[-C--:B------:R-:W-:Y:S01]  /*16120*/  IADD3 R20, P2, PT, R113, R114.reuse, RZ ;  /* 0x0000007271147210 */ /* 0x080fe20007f5e0ff */
[----:B-----5:R-:W-:Y:S02]  /*16130*/  IMAD R113, R80, 0x140, RZ ;  /* 0x0000014050717824 */ /* 0x020fe400078e02ff */
[----:B---3--:R-:W-:Y:S02]  /*16140*/  IMAD R111, R74, 0x13e, RZ ;  /* 0x0000013e4a6f7824 */ /* 0x008fe400078e02ff */
[----:B------:R-:W2:Y:S01]  /*16150*/  LDC R74, c[0x0][0x3e8] ;  /* 0x0000fa00ff4a7b82 */ /* 0x000ea20000000800 */
[----:B-1----:R-:W-:Y:S02]  /*16160*/  IADD3 R4, P3, PT, R19, R114, RZ ;  /* 0x0000007213047210 */ /* 0x002fe40007f7e0ff */
[-C--:B------:R-:W-:Y:S02]  /*16170*/  LEA.HI.X.SX32 R19, R153, R115.reuse, 0x1, P1 ;  /* 0x0000007399137211 */ /* 0x080fe400008f0eff */
[----:B------:R-:W-:-:S03]  /*16180*/  LEA.HI.X.SX32 R21, R70, R115, 0x1, P2 ;  /* 0x0000007346157211 */ /* 0x000fc600010f0eff */
[----:B------:R1:W-:Y:S01]  /*16190*/  STG.E.U16 desc[UR10][R18.64], R96 ;  /* 0x0000006012007986 */ /* 0x0003e2000c10150a */
[----:B------:R-:W-:Y:S01]  /*161a0*/  PRMT R70, R96, 0x7632, R70 ;  /* 0x0000763260467816 */ /* 0x000fe20000000046 */
[----:B------:R-:W-:Y:S01]  /*161b0*/  IMAD R117, R82, 0x142, RZ ;  /* 0x0000014252757824 */ /* 0x000fe200078e02ff */
[----:B-1----:R-:W-:-:S04]  /*161c0*/  IADD3 R18, P2, PT, R113, R114, RZ ;  /* 0x0000007271127210 */ /* 0x002fc80007f5e0ff */
[-C--:B------:R-:W-:Y:S02]  /*161d0*/  LEA.HI.X.SX32 R19, R69, R115.reuse, 0x1, P2 ;  /* 0x0000007345137211 */ /* 0x080fe400010f0eff */
[----:B------:R-:W1:Y:S01]  /*161e0*/  LDC R69, c[0x0][0x3e8] ;  /* 0x0000fa00ff457b82 */ /* 0x000e620000000800 */
[----:B------:R3:W-:Y:S01]  /*161f0*/  STG.E.U16 desc[UR10][R20.64], R70 ;  /* 0x0000004614007986 */ /* 0x0007e2000c10150a */
[----:B------:R-:W-:Y:S01]  /*16200*/  LEA.HI.X.SX32 R5, R139, R115, 0x1, P3 ;  /* 0x000000738b057211 */ /* 0x000fe200018f0eff */
[----:B------:R-:W-:-:S04]  /*16210*/  IMAD R68, R2, 0x9f, RZ ;  /* 0x0000009f02447824 */ /* 0x000fc800078e02ff */
[----:B------:R5:W-:Y:S01]  /*16220*/  STG.E.U16 desc[UR10][R4.64], R98 ;  /* 0x0000006204007986 */ /* 0x000be2000c10150a */
[----:B---3--:R-:W-:Y:S01]  /*16230*/  IMAD R70, R2, 0xa1, RZ ;  /* 0x000000a102467824 */ /* 0x008fe200078e02ff */
[----:B------:R-:W-:-:S04]  /*16240*/  IADD3 R20, P3, PT, R117, R114, RZ ;  /* 0x0000007275147210 */ /* 0x000fc80007f7e0ff */
[-C--:B------:R-:W-:Y:S02]  /*16250*/  LEA.HI.X.SX32 R21, R70, R115.reuse, 0x1, P3 ;  /* 0x0000007346157211 */ /* 0x080fe400018f0eff */
[----:B-----5:R-:W-:Y:S01]  /*16260*/  IADD3 R4, P1, PT, R111, R114, RZ ;  /* 0x000000726f047210 */ /* 0x020fe20007f3e0ff */
[----:B------:R-:W3:Y:S01]  /*16270*/  LDC R70, c[0x0][0x3e8] ;  /* 0x0000fa00ff467b82 */ /* 0x000ee20000000800 */
[----:B----4-:R-:W-:Y:S01]  /*16280*/  IMAD R111, R72, 0x144, RZ ;  /* 0x00000144486f7824 */ /* 0x010fe200078e02ff */
[----:B------:R-:W-:Y:S01]  /*16290*/  PRMT R78, R98, 0x7632, R78 ;  /* 0x00007632624e7816 */ /* 0x000fe2000000004e */
[----:B--2---:R-:W-:Y:S01]  /*162a0*/  IMAD R117, R74, 0x148, RZ ;  /* 0x000001484a757824 */ /* 0x004fe200078e02ff */
[----:B------:R-:W-:-:S04]  /*162b0*/  LEA.HI.X.SX32 R5, R68, R115, 0x1, P1 ;  /* 0x0000007344057211 */ /* 0x000fc800008f0eff */
[----:B------:R-:W2:Y:S01]  /*162c0*/  LDC R72, c[0x0][0x3e8] ;  /* 0x0000fa00ff487b82 */ /* 0x000ea20000000800 */
[----:B0-----:R-:W-:Y:S01]  /*162d0*/  IMAD R113, R76, 0x146, RZ ;  /* 0x000001464c717824 */ /* 0x001fe200078e02ff */
[----:B------:R0:W-:Y:S06]  /*162e0*/  STG.E.U16 desc[UR10][R4.64], R78 ;  /* 0x0000004e04007986 */ /* 0x0001ec000c10150a */
[----:B------:R-:W4:Y:S01]  /*162f0*/  LDC R74, c[0x0][0x3e8] ;  /* 0x0000fa00ff4a7b82 */ /* 0x000f220000000800 */
[----:B------:R-:W-:Y:S01]  /*16300*/  PRMT R80, R100, 0x7632, R80 ;  /* 0x0000763264507816 */ /* 0x000fe20000000050 */
[----:B------:R5:W-:Y:S01]  /*16310*/  STG.E.U16 desc[UR10][R18.64], R100 ;  /* 0x0000006412007986 */ /* 0x000be2000c10150a */
[----:B------:R-:W-:Y:S01]  /*16320*/  IMAD R68, R2, 0xa3, RZ ;  /* 0x000000a302447824 */ /* 0x000fe200078e02ff */
[----:B0-----:R-:W-:Y:S01]  /*16330*/  IADD3 R4, P1, PT, R111, R114, RZ ;  /* 0x000000726f047210 */ /* 0x001fe20007f3e0ff */
[----:B-1----:R-:W-:-:S03]  /*16340*/  IMAD R111, R69, 0x14a, RZ ;  /* 0x0000014a456f7824 */ /* 0x002fc600078e02ff */
[----:B------:R-:W0:Y:S01]  /*16350*/  LDC R76, c[0x0][0x3e8] ;  /* 0x0000fa00ff4c7b82 */ /* 0x000e220000000800 */
[----:B------:R1:W-:Y:S01]  /*16360*/  STG.E.U16 desc[UR10][R20.64], R80 ;  /* 0x0000005014007986 */ /* 0x0003e2000c10150a */
[----:B------:R-:W-:Y:S02]  /*16370*/  LEA.HI.X.SX32 R5, R161, R115, 0x1, P1 ;  /* 0x00000073a1057211 */ /* 0x000fe400008f0eff */
[----:B-----5:R-:W-:-:S04]  /*16380*/  IADD3 R18, P2, PT, R113, R114, RZ ;  /* 0x0000007271127210 */ /* 0x020fc80007f5e0ff */
[----:B------:R-:W5:Y:S01]  /*16390*/  LDC R69, c[0x0][0x3e8] ;  /* 0x0000fa00ff457b82 */ /* 0x000f620000000800 */
[----:B------:R-:W-:Y:S02]  /*163a0*/  LEA.HI.X.SX32 R19, R68, R115, 0x1, P2 ;  /* 0x0000007344137211 */ /* 0x000fe400010f0eff */
[----:B-1----:R-:W-:-:S05]  /*163b0*/  PRMT R80, R102, 0x7632, R80 ;  /* 0x0000763266507816 */ /* 0x002fca0000000050 */
[----:B------:R-:W1:Y:S01]  /*163c0*/  LDC R78, c[0x0][0x3e8] ;  /* 0x0000fa00ff4e7b82 */ /* 0x000e620000000800 */
[----:B------:R-:W-:Y:S01]  /*163d0*/  IADD3 R20, P3, PT, R117, R114, RZ ;  /* 0x0000007275147210 */ /* 0x000fe20007f7e0ff */
[----:B------:R2:W-:Y:S01]  /*163e0*/  STG.E.U16 desc[UR10][R4.64], R102 ;  /* 0x0000006604007986 */ /* 0x0005e2000c10150a */
[----:B------:R-:W-:Y:S02]  /*163f0*/  IMAD R68, R2, 0xa5, RZ ;  /* 0x000000a502447824 */ /* 0x000fe400078e02ff */
[----:B------:R-:W-:Y:S01]  /*16400*/  LEA.HI.X.SX32 R21, R141, R115, 0x1, P3 ;  /* 0x000000738d157211 */ /* 0x000fe200018f0eff */
[----:B------:R4:W-:Y:S01]  /*16410*/  STG.E.U16 desc[UR10][R18.64], R80 ;  /* 0x0000005012007986 */ /* 0x0009e2000c10150a */
[----:B---3--:R-:W-:-:S03]  /*16420*/  IMAD R113, R70, 0x14c, RZ ;  /* 0x0000014c46717824 */ /* 0x008fc600078e02ff */
[----:B------:R3:W-:Y:S01]  /*16430*/  STG.E.U16 desc[UR10][R20.64], R104 ;  /* 0x0000006814007986 */ /* 0x0007e2000c10150a */
[----:B--2---:R-:W-:Y:S01]  /*16440*/  IMAD R5, R72, 0x14e, RZ ;  /* 0x0000014e48057824 */ /* 0x004fe200078e02ff */
[-C--:B----4-:R-:W-:Y:S01]  /*16450*/  IADD3 R18, P1, PT, R111, R114.reuse, RZ ;  /* 0x000000726f127210 */ /* 0x090fe20007f3e0ff */
[----:B------:R-:W-:Y:S01]  /*16460*/  IMAD R70, R2, 0xa7, RZ ;  /* 0x000000a702467824 */ /* 0x000fe200078e02ff */
[-C--:B------:R-:W-:Y:S01]  /*16470*/  IADD3 R4, P2, PT, R113, R114.reuse, RZ ;  /* 0x0000007271047210 */ /* 0x080fe20007f5e0ff */
[----:B------:R-:W2:Y:S01]  /*16480*/  LDC R72, c[0x0][0x3e8] ;  /* 0x0000fa00ff487b82 */ /* 0x000ea20000000800 */
[----:B------:R-:W-:Y:S01]  /*16490*/  LEA.HI.X.SX32 R19, R68, R115, 0x1, P1 ;  /* 0x0000007344137211 */ /* 0x000fe200008f0eff */
[----:B---3--:R-:W-:Y:S01]  /*164a0*/  IMAD R21, R74, 0x150, RZ ;  /* 0x000001504a157824 */ /* 0x008fe200078e02ff */
[----:B------:R-:W-:Y:S02]  /*164b0*/  PRMT R68, R104, 0x7632, R68 ;  /* 0x0000763268447816 */ /* 0x000fe40000000044 */
[----:B------:R-:W-:-:S03]  /*164c0*/  IADD3 R20, P1, PT, R5, R114, RZ ;  /* 0x0000007205147210 */ /* 0x000fc60007f3e0ff */
[----:B------:R-:W3:Y:S01]  /*164d0*/  LDC R74, c[0x0][0x3e8] ;  /* 0x0000fa00ff4a7b82 */ /* 0x000ee20000000800 */
[-C--:B------:R-:W-:Y:S01]  /*164e0*/  LEA.HI.X.SX32 R5, R143, R115.reuse, 0x1, P2 ;  /* 0x000000738f057211 */ /* 0x080fe200010f0eff */
[----:B------:R4:W-:Y:S01]  /*164f0*/  STG.E.U16 desc[UR10][R18.64], R68 ;  /* 0x0000004412007986 */ /* 0x0009e2000c10150a */
[----:B0-----:R-:W-:Y:S01]  /*16500*/  IMAD R111, R76, 0x152, RZ ;  /* 0x000001524c6f7824 */ /* 0x001fe200078e02ff */
[----:B------:R-:W-:Y:S01]  /*16510*/  PRMT R82, R106, 0x7632, R82 ;  /* 0x000076326a527816 */ /* 0x000fe20000000052 */
[----:B-----5:R-:W-:Y:S01]  /*16520*/  IMAD R69, R69, 0x154, RZ ;  /* 0x0000015445457824 */ /* 0x020fe200078e02ff */
[----:B------:R1:W-:Y:S02]  /*16530*/  STG.E.U16 desc[UR10][R4.64], R106 ;  /* 0x0000006a04007986 */ /* 0x0003e4000c10150a */
[----:B------:R-:W0:Y:S01]  /*16540*/  LDC R76, c[0x0][0x3e8] ;  /* 0x0000fa00ff4c7b82 */ /* 0x000e220000000800 */
[-C--:B----4-:R-:W-:Y:S02]  /*16550*/  IADD3 R18, P2, PT, R21, R114.reuse, RZ ;  /* 0x0000007215127210 */ /* 0x090fe40007f5e0ff */
[-C--:B------:R-:W-:Y:S01]  /*16560*/  LEA.HI.X.SX32 R21, R70, R115.reuse, 0x1, P1 ;  /* 0x0000007346157211 */ /* 0x080fe200008f0eff */
[----:B------:R-:W-:Y:S01]  /*16570*/  IMAD R70, R2, 0xa9, RZ ;  /* 0x000000a902467824 */ /* 0x000fe200078e02ff */
[-C--:B------:R-:W-:Y:S01]  /*16580*/  LEA.HI.X.SX32 R19, R159, R115.reuse, 0x1, P2 ;  /* 0x000000739f137211 */ /* 0x080fe200010f0eff */
[----:B-1----:R-:W-:Y:S01]  /*16590*/  IMAD R5, R78, 0x156, RZ ;  /* 0x000001564e057824 */ /* 0x002fe200078e02ff */
[-C--:B------:R-:W-:Y:S01]  /*165a0*/  IADD3 R68, P1, PT, R111, R114.reuse, RZ ;  /* 0x000000726f447210 */ /* 0x080fe20007f3e0ff */
[----:B------:R-:W1:Y:S01]  /*165b0*/  LDC R80, c[0x0][0x3e8] ;  /* 0x0000fa00ff507b82 */ /* 0x000e620000000800 */
[----:B------:R-:W-:Y:S01]  /*165c0*/  IADD3 R4, P2, PT, R69, R114, RZ ;  /* 0x0000007245047210 */ /* 0x000fe20007f5e0ff */
[----:B------:R-:W-:Y:S01]  /*165d0*/  STG.E.U16 desc[UR10][R20.64], R82 ;  /* 0x0000005214007986 */ /* 0x000fe2000c10150a */
[----:B------:R-:W-:-:S03]  /*165e0*/  LEA.HI.X.SX32 R69, R70, R115, 0x1, P1 ;  /* 0x0000007346457211 */ /* 0x000fc600008f0eff */
[----:B------:R4:W-:Y:S01]  /*165f0*/  STG.E.U16 desc[UR10][R18.64], R108 ;  /* 0x0000006c12007986 */ /* 0x0009e2000c10150a */
[----:B---3--:R-:W-:Y:S02]  /*16600*/  IMAD R111, R74, 0x15a, RZ ;  /* 0x0000015a4a6f7824 */ /* 0x008fe400078e02ff */
[----:B------:R-:W3:Y:S01]  /*16610*/  LDC R74, c[0x0][0x3e8] ;  /* 0x0000fa00ff4a7b82 */ /* 0x000ee20000000800 */
[----:B----4-:R-:W-:Y:S02]  /*16620*/  IADD3 R18, P1, PT, R5, R114, RZ ;  /* 0x0000007205127210 */ /* 0x010fe40007f3e0ff */
[----:B------:R-:W-:-:S05]  /*16630*/  LEA.HI.X.SX32 R5, R71, R115, 0x1, P2 ;  /* 0x0000007347057211 */ /* 0x000fca00010f0eff */
[----:B------:R-:W4:Y:S01]  /*16640*/  LDC R71, c[0x0][0x3e8] ;  /* 0x0000fa00ff477b82 */ /* 0x000f220000000800 */
[----:B------:R-:W-:Y:S01]  /*16650*/  PRMT R19, R108, 0x7632, R19 ;  /* 0x000076326c137816 */ /* 0x000fe20000000013 */
[----:B------:R-:W-:Y:S02]  /*16660*/  IMAD R20, R2, 0xab, RZ ;  /* 0x000000ab02147824 */ /* 0x000fe400078e02ff */
[----:B--2---:R-:W-:Y:S02]  /*16670*/  IMAD R21, R72, 0x158, RZ ;  /* 0x0000015848157824 */ /* 0x004fe400078e02ff */
[----:B------:R2:W-:Y:S02]  /*16680*/  STG.E.U16 desc[UR10][R68.64], R19 ;  /* 0x0000001344007986 */ /* 0x0005e4000c10150a */
[----:B------:R-:W5:Y:S01]  /*16690*/  LDC R72, c[0x0][0x3e8] ;  /* 0x0000fa00ff487b82 */ /* 0x000f620000000800 */
[----:B------:R-:W-:Y:S01]  /*166a0*/  IMAD R70, R2, 0xad, RZ ;  /* 0x000000ad02467824 */ /* 0x000fe200078e02ff */
[----:B------:R0:W-:Y:S01]  /*166b0*/  STG.E.U16 desc[UR10][R4.64], R110 ;  /* 0x0000006e04007986 */ /* 0x0001e2000c10150a */
[----:B--2---:R-:W-:-:S02]  /*166c0*/  LEA.HI.X.SX32 R19, R20, R115, 0x1, P1 ;  /* 0x0000007314137211 */ /* 0x004fc400008f0eff */
[----:B------:R-:W-:Y:S02]  /*166d0*/  PRMT R69, R110, 0x7632, R69 ;  /* 0x000076326e457816 */ /* 0x000fe40000000045 */
[-C--:B------:R-:W-:Y:S01]  /*166e0*/  IADD3 R20, P1, PT, R21, R114.reuse, RZ ;  /* 0x0000007215147210 */ /* 0x080fe20007f3e0ff */
[----:B0-----:R-:W-:Y:S01]  /*166f0*/  IMAD R5, R76, 0x15c, RZ ;  /* 0x0000015c4c057824 */ /* 0x001fe200078e02ff */
[-C--:B------:R-:W-:Y:S01]  /*16700*/  IADD3 R68, P2, PT, R111, R114.reuse, RZ ;  /* 0x000000726f447210 */ /* 0x080fe20007f5e0ff */
[----:B------:R1:W-:Y:S01]  /*16710*/  STG.E.U16 desc[UR10][R18.64], R69 ;  /* 0x0000004512007986 */ /* 0x0003e2000c10150a */
[----:B------:R-:W-:Y:S02]  /*16720*/  LEA.HI.X.SX32 R21, R75, R115, 0x1, P1 ;  /* 0x000000734b157211 */ /* 0x000fe400008f0eff */
[----:B------:R-:W-:Y:S01]  /*16730*/  IADD3 R4, P1, PT, R5, R114, RZ ;  /* 0x0000007205047210 */ /* 0x000fe20007f3e0ff */
[----:B------:R-:W0:Y:S01]  /*16740*/  LDC R75, c[0x0][0x3e8] ;  /* 0x0000fa00ff4b7b82 */ /* 0x000e220000000800 */
[----:B------:R-:W-:Y:S01]  /*16750*/  F2FP.F16.F32.PACK_AB R175, R176, R175 ;  /* 0x000000afb0af723e */ /* 0x000fe200000000ff */
[----:B----4-:R-:W-:-:S02]  /*16760*/  IMAD R71, R71, 0x160, RZ ;  /* 0x0000016047477824 */ /* 0x010fc400078e02ff */
[----:B-1----:R-:W-:Y:S01]  /*16770*/  IMAD R19, R80, 0x15e, RZ ;  /* 0x0000015e50137824 */ /* 0x002fe200078e02ff */
[-C--:B------:R-:W-:Y:S01]  /*16780*/  LEA.HI.X.SX32 R69, R70, R115.reuse, 0x1, P2 ;  /* 0x0000007346457211 */ /* 0x080fe200010f0eff */
[----:B------:R-:W-:Y:S01]  /*16790*/  IMAD R70, R2, 0xaf, RZ ;  /* 0x000000af02467824 */ /* 0x000fe200078e02ff */
[----:B------:R-:W-:Y:S02]  /*167a0*/  PRMT R76, R112, 0x7632, R76 ;  /* 0x00007632704c7816 */ /* 0x000fe4000000004c */
[----:B------:R-:W-:Y:S01]  /*167b0*/  IADD3 R18, P2, PT, R19, R114, RZ ;  /* 0x0000007213127210 */ /* 0x000fe20007f5e0ff */
[----:B------:R1:W-:Y:S01]  /*167c0*/  STG.E.U16 desc[UR10][R20.64], R112 ;  /* 0x0000007014007986 */ /* 0x0003e2000c10150a */
[-C--:B------:R-:W-:Y:S02]  /*167d0*/  LEA.HI.X.SX32 R5, R3, R115.reuse, 0x1, P1 ;  /* 0x0000007303057211 */ /* 0x080fe400008f0eff */
[----:B------:R-:W-:Y:S01]  /*167e0*/  LEA.HI.X.SX32 R19, R70, R115, 0x1, P2 ;  /* 0x0000007346137211 */ /* 0x000fe200010f0eff */
[----:B------:R5:W-:Y:S01]  /*167f0*/  STG.E.U16 desc[UR10][R68.64], R76 ;  /* 0x0000004c44007986 */ /* 0x000be2000c10150a */
[----:B------:R-:W2:Y:S03]  /*16800*/  LDC R3, c[0x0][0x3e8] ;  /* 0x0000fa00ff037b82 */ /* 0x000ea60000000800 */
[----:B------:R-:W-:Y:S01]  /*16810*/  STG.E.U16 desc[UR10][R4.64], R175 ;  /* 0x000000af04007986 */ /* 0x000fe2000c10150a */
[----:B-1----:R-:W-:-:S02]  /*16820*/  PRMT R21, R175, 0x7632, R21 ;  /* 0x00007632af157816 */ /* 0x002fc40000000015 */
[-C--:B------:R-:W-:Y:S02]  /*16830*/  IADD3 R20, P1, PT, R71, R114.reuse, RZ ;  /* 0x0000007247147210 */ /* 0x080fe40007f3e0ff */
[----:B------:R-:W1:Y:S01]  /*16840*/  LDC R71, c[0x0][0x3e8] ;  /* 0x0000fa00ff477b82 */ /* 0x000e620000000800 */
[----:B------:R4:W-:Y:S01]  /*16850*/  STG.E.U16 desc[UR10][R18.64], R21 ;  /* 0x0000001512007986 */ /* 0x0009e2000c10150a */
[----:B-----5:R-:W-:Y:S02]  /*16860*/  IMAD R69, R72, 0x162, RZ ;  /* 0x0000016248457824 */ /* 0x020fe400078e02ff */
[----:B------:R-:W-:Y:S01]  /*16870*/  IMAD R70, R2, 0xb1, RZ ;  /* 0x000000b102467824 */ /* 0x000fe200078e02ff */
[----:B------:R-:W-:Y:S01]  /*16880*/  F2FP.F16.F32.PACK_AB R177, R178, R177 ;  /* 0x000000b1b2b1723e */ /* 0x000fe200000000ff */
[----:B0-----:R-:W-:Y:S02]  /*16890*/  IMAD R75, R75, 0x166, RZ ;  /* 0x000001664b4b7824 */ /* 0x001fe400078e02ff */
[----:B------:R-:W0:Y:S01]  /*168a0*/  LDC R72, c[0x0][0x3e8] ;  /* 0x0000fa00ff487b82 */ /* 0x000e220000000800 */
[-C--:B----4-:R-:W-:Y:S01]  /*168b0*/  LEA.HI.X.SX32 R21, R73, R115.reuse, 0x1, P1 ;  /* 0x0000007349157211 */ /* 0x090fe200008f0eff */
[----:B---3--:R-:W-:Y:S01]  /*168c0*/  IMAD R73, R74, 0x164, RZ ;  /* 0x000001644a497824 */ /* 0x008fe200078e02ff */
[-C--:B------:R-:W-:Y:S01]  /*168d0*/  IADD3 R68, P1, PT, R69, R114.reuse, RZ ;  /* 0x0000007245447210 */ /* 0x080fe20007f3e0ff */
[----:B--2---:R-:W-:Y:S01]  /*168e0*/  IMAD R3, R3, 0x168, RZ ;  /* 0x0000016803037824 */ /* 0x004fe200078e02ff */
[----:B------:R-:W-:Y:S01]  /*168f0*/  PRMT R5, R177, 0x7632, R5 ;  /* 0x00007632b1057816 */ /* 0x000fe20000000005 */
[----:B------:R2:W-:Y:S01]  /*16900*/  STG.E.U16 desc[UR10][R20.64], R177 ;  /* 0x000000b114007986 */ /* 0x0005e2000c10150a */
[----:B------:R-:W-:Y:S01]  /*16910*/  IADD3 R18, P2, PT, R73, R114, RZ ;  /* 0x0000007249127210 */ /* 0x000fe20007f5e0ff */
[----:B------:R-:W3:Y:S01]  /*16920*/  LDC R74, c[0x0][0x3e8] ;  /* 0x0000fa00ff4a7b82 */ /* 0x000ee20000000800 */
[----:B------:R-:W-:-:S07]  /*16930*/  LEA.HI.X.SX32 R69, R70, R115, 0x1, P1 ;  /* 0x0000007346457211 */ /* 0x000fce00008f0eff */
[----:B------:R-:W4:Y:S01]  /*16940*/  LDC R73, c[0x0][0x3e8] ;  /* 0x0000fa00ff497b82 */ /* 0x000f220000000800 */
[----:B------:R-:W-:Y:S01]  /*16950*/  LEA.HI.X.SX32 R19, R132, R115, 0x1, P2 ;  /* 0x0000007384137211 */ /* 0x000fe200010f0eff */
[----:B--2---:R-:W-:Y:S01]  /*16960*/  IMAD R20, R2, 0xb3, RZ ;  /* 0x000000b302147824 */ /* 0x004fe200078e02ff */
[----:B------:R-:W-:-:S05]  /*16970*/  IADD3 R4, P1, PT, R75, R114, RZ ;  /* 0x000000724b047210 */ /* 0x000fca0007f3e0ff */
[----:B------:R-:W2:Y:S01]  /*16980*/  LDC R70, c[0x0][0x3e8] ;  /* 0x0000fa00ff467b82 */ /* 0x000ea20000000800 */
[----:B------:R5:W-:Y:S01]  /*16990*/  STG.E.U16 desc[UR10][R68.64], R5 ;  /* 0x0000000544007986 */ /* 0x000be2000c10150a */
[----:B-1----:R-:W-:-:S03]  /*169a0*/  IMAD R71, R71, 0x16a, RZ ;  /* 0x0000016a47477824 */ /* 0x002fc600078e02ff */
[----:B------:R1:W-:Y:S01]  /*169b0*/  STG.E.U16 desc[UR10][R18.64], R118 ;  /* 0x0000007612007986 */ /* 0x0003e2000c10150a */
[----:B------:R-:W-:Y:S02]  /*169c0*/  PRMT R76, R120, 0x7632, R76 ;  /* 0x00007632784c7816 */ /* 0x000fe4000000004c */
[----:B------:R-:W0:Y:S01]  /*169d0*/  LDC R75, c[0x0][0x3e8] ;  /* 0x0000fa00ff4b7b82 */ /* 0x000e220000000800 */
[-C--:B-----5:R-:W-:Y:S02]  /*169e0*/  LEA.HI.X.SX32 R5, R20, R115.reuse, 0x1, P1 ;  /* 0x0000007314057211 */ /* 0x0a0fe400008f0eff */
[----:B-1----:R-:W-:Y:S02]  /*169f0*/  PRMT R19, R118, 0x7632, R19 ;  /* 0x0000763276137816 */ /* 0x002fe40000000013 */
[-C--:B------:R-:W-:Y:S01]  /*16a00*/  IADD3 R18, P1, PT, R3, R114.reuse, RZ ;  /* 0x0000007203127210 */ /* 0x080fe20007f3e0ff */
[----:B------:R-:W-:Y:S01]  /*16a10*/  IMAD R68, R2, 0xb5, RZ ;  /* 0x000000b502447824 */ /* 0x000fe200078e02ff */
[----:B------:R-:W-:Y:S01]  /*16a20*/  IADD3 R20, P2, PT, R71, R114, RZ ;  /* 0x0000007247147210 */ /* 0x000fe20007f5e0ff */
[----:B------:R1:W-:Y:S01]  /*16a30*/  STG.E.U16 desc[UR10][R4.64], R19 ;  /* 0x0000001304007986 */ /* 0x0003e2000c10150a */
[----:B------:R-:W5:Y:S01]  /*16a40*/  LDC R71, c[0x0][0x3e8] ;  /* 0x0000fa00ff477b82 */ /* 0x000f620000000800 */
[----:B----4-:R-:W-:Y:S01]  /*16a50*/  IMAD R73, R73, 0x170, RZ ;  /* 0x0000017049497824 */ /* 0x010fe200078e02ff */
[----:B------:R-:W-:Y:S01]  /*16a60*/  LEA.HI.X.SX32 R21, R68, R115, 0x1, P2 ;  /* 0x0000007344157211 */ /* 0x000fe200010f0eff */
[----:B--2---:R-:W-:-:S05]  /*16a70*/  IMAD R69, R70, 0x16c, RZ ;  /* 0x0000016c46457824 */ /* 0x004fca00078e02ff */
[----:B------:R-:W2:Y:S01]  /*16a80*/  LDC R3, c[0x0][0x3e8] ;  /* 0x0000fa00ff037b82 */ /* 0x000ea20000000800 */
[----:B-1----:R-:W-:-:S05]  /*16a90*/  LEA.HI.X.SX32 R19, R77, R115, 0x1, P1 ;  /* 0x000000734d137211 */ /* 0x002fca00008f0eff */
[----:B------:R1:W-:Y:S01]  /*16aa0*/  STG.E.U16 desc[UR10][R18.64], R120 ;  /* 0x0000007812007986 */ /* 0x0003e2000c10150a */
[-C--:B------:R-:W-:Y:S01]  /*16ab0*/  IADD3 R68, P1, PT, R69, R114.reuse, RZ ;  /* 0x0000007245447210 */ /* 0x080fe20007f3e0ff */
[----:B0-----:R-:W-:Y:S01]  /*16ac0*/  IMAD R5, R72, 0x16e, RZ ;  /* 0x0000016e48057824 */ /* 0x001fe200078e02ff */
[-C--:B-1----:R-:W-:Y:S01]  /*16ad0*/  IADD3 R18, P2, PT, R73, R114.reuse, RZ ;  /* 0x0000007249127210 */ /* 0x082fe20007f5e0ff */
[----:B------:R-:W-:Y:S01]  /*16ae0*/  IMAD R70, R2, 0xb7, RZ ;  /* 0x000000b702467824 */ /* 0x000fe200078e02ff */
[-C--:B------:R-:W-:Y:S01]  /*16af0*/  LEA.HI.X.SX32 R69, R145, R115.reuse, 0x1, P1 ;  /* 0x0000007391457211 */ /* 0x080fe200008f0eff */
[----:B------:R3:W-:Y:S01]  /*16b00*/  STG.E.U16 desc[UR10][R20.64], R76 ;  /* 0x0000004c14007986 */ /* 0x0007e2000c10150a */
[----:B------:R-:W-:Y:S01]  /*16b10*/  LEA.HI.X.SX32 R19, R67, R115, 0x1, P2 ;  /* 0x0000007343137211 */ /* 0x000fe200010f0eff */
[----:B-----5:R-:W-:Y:S01]  /*16b20*/  IMAD R71, R71, 0x176, RZ ;  /* 0x0000017647477824 */ /* 0x020fe200078e02ff */
[----:B------:R-:W0:Y:S01]  /*16b30*/  LDC R67, c[0x0][0x3e8] ;  /* 0x0000fa00ff437b82 */ /* 0x000e220000000800 */
[----:B------:R-:W-:-:S02]  /*16b40*/  IADD3 R4, P1, PT, R5, R114, RZ ;  /* 0x0000007205047210 */ /* 0x000fc40007f3e0ff */
[----:B------:R-:W-:Y:S02]  /*16b50*/  PRMT R72, R122, 0x7632, R72 ;  /* 0x000076327a487816 */ /* 0x000fe40000000048 */
[----:B------:R-:W-:-:S03]  /*16b60*/  LEA.HI.X.SX32 R5, R70, R115, 0x1, P1 ;  /* 0x0000007346057211 */ /* 0x000fc600008f0eff */
[----:B------:R-:W1:Y:S01]  /*16b70*/  LDC R73, c[0x0][0x3e8] ;  /* 0x0000fa00ff497b82 */ /* 0x000e620000000800 */
[----:B---3--:R-:W-:Y:S02]  /*16b80*/  IMAD R21, R74, 0x172, RZ ;  /* 0x000001724a157824 */ /* 0x008fe400078e02ff */
[----:B------:R-:W-:Y:S01]  /*16b90*/  IMAD R70, R2, 0xb9, RZ ;  /* 0x000000b902467824 */ /* 0x000fe200078e02ff */
[----:B------:R2:W-:Y:S02]  /*16ba0*/  STG.E.U16 desc[UR10][R68.64], R122 ;  /* 0x0000007a44007986 */ /* 0x0005e4000c10150a */
[-C--:B------:R-:W-:Y:S02]  /*16bb0*/  IADD3 R20, P1, PT, R21, R114.reuse, RZ ;  /* 0x0000007215147210 */ /* 0x080fe40007f3e0ff */
[----:B------:R3:W-:Y:S01]  /*16bc0*/  STG.E.U16 desc[UR10][R4.64], R72 ;  /* 0x0000004804007986 */ /* 0x0007e2000c10150a */
[----:B------:R-:W-:Y:S01]  /*16bd0*/  IMAD R75, R75, 0x178, RZ ;  /* 0x000001784b4b7824 */ /* 0x000fe200078e02ff */
[----:B------:R-:W-:Y:S01]  /*16be0*/  LEA.HI.X.SX32 R21, R70, R115, 0x1, P1 ;  /* 0x0000007346157211 */ /* 0x000fe200008f0eff */
[----:B------:R-:W4:Y:S01]  /*16bf0*/  LDC R74, c[0x0][0x3e8] ;  /* 0x0000fa00ff4a7b82 */ /* 0x000f220000000800 */
[----:B--2---:R-:W-:Y:S01]  /*16c00*/  IMAD R69, R3, 0x174, RZ ;  /* 0x0000017403457824 */ /* 0x004fe200078e02ff */
[----:B------:R-:W-:-:S06]  /*16c10*/  IADD3 R68, P2, PT, R71, R114, RZ ;  /* 0x0000007247447210 */ /* 0x000fcc0007f5e0ff */
[----:B------:R-:W2:Y:S01]  /*16c20*/  LDC R3, c[0x0][0x3e8] ;  /* 0x0000fa00ff037b82 */ /* 0x000ea20000000800 */
[----:B---3--:R-:W-:Y:S01]  /*16c30*/  PRMT R5, R124, 0x7632, R5 ;  /* 0x000076327c057816 */ /* 0x008fe20000000005 */
[----:B------:R3:W-:Y:S01]  /*16c40*/  STG.E.U16 desc[UR10][R18.64], R124 ;  /* 0x0000007c12007986 */ /* 0x0007e2000c10150a */
[----:B------:R-:W-:-:S05]  /*16c50*/  IMAD R70, R2, 0xbb, RZ ;  /* 0x000000bb02467824 */ /* 0x000fca00078e02ff */
[----:B------:R-:W5:Y:S01]  /*16c60*/  LDC R71, c[0x0][0x3e8] ;  /* 0x0000fa00ff477b82 */ /* 0x000f620000000800 */
[----:B------:R0:W-:Y:S01]  /*16c70*/  STG.E.U16 desc[UR10][R20.64], R5 ;  /* 0x0000000514007986 */ /* 0x0001e2000c10150a */
[-C--:B------:R-:W-:Y:S02]  /*16c80*/  IADD3 R4, P1, PT, R69, R114.reuse, RZ ;  /* 0x0000007245047210 */ /* 0x080fe40007f3e0ff */
[-C--:B------:R-:W-:Y:S01]  /*16c90*/  LEA.HI.X.SX32 R69, R70, R115.reuse, 0x1, P2 ;  /* 0x0000007346457211 */ /* 0x080fe200010f0eff */
[----:B------:R-:W-:Y:S01]  /*16ca0*/  IMAD R70, R2, 0xbd, RZ ;  /* 0x000000bd02467824 */ /* 0x000fe200078e02ff */
[-C--:B---3--:R-:W-:Y:S02]  /*16cb0*/  IADD3 R18, P3, PT, R75, R114.reuse, RZ ;  /* 0x000000724b127210 */ /* 0x088fe40007f7e0ff */
[----:B------:R-:W-:Y:S01]  /*16cc0*/  PRMT R76, R126, 0x7632, R76 ;  /* 0x000076327e4c7816 */ /* 0x000fe2000000004c */
[----:B-1----:R-:W-:Y:S02]  /*16cd0*/  IMAD R73, R73, 0x17c, RZ ;  /* 0x0000017c49497824 */ /* 0x002fe400078e02ff */
[----:B0-----:R-:W-:Y:S01]  /*16ce0*/  IMAD R21, R67, 0x17a, RZ ;  /* 0x0000017a43157824 */ /* 0x001fe200078e02ff */
[-C--:B------:R-:W-:Y:S01]  /*16cf0*/  LEA.HI.X.SX32 R5, R134, R115.reuse, 0x1, P1 ;  /* 0x0000007386057211 */ /* 0x080fe200008f0eff */
[----:B------:R-:W0:Y:S03]  /*16d00*/  LDC R67, c[0x0][0x3e8] ;  /* 0x0000fa00ff437b82 */ /* 0x000e260000000800 */
[----:B------:R-:W-:Y:S01]  /*16d10*/  IADD3 R20, P1, PT, R21, R114, RZ ;  /* 0x0000007215147210 */ /* 0x000fe20007f3e0ff */
[----:B------:R1:W-:Y:S01]  /*16d20*/  STG.E.U16 desc[UR10][R4.64], R126 ;  /* 0x0000007e04007986 */ /* 0x0003e2000c10150a */
[----:B------:R-:W-:-:S02]  /*16d30*/  LEA.HI.X.SX32 R19, R79, R115, 0x1, P3 ;  /* 0x000000734f137211 */ /* 0x000fc400018f0eff */
[----:B------:R-:W-:Y:S01]  /*16d40*/  LEA.HI.X.SX32 R21, R70, R115, 0x1, P1 ;  /* 0x0000007346157211 */ /* 0x000fe200008f0eff */
[----:B------:R-:W-:Y:S01]  /*16d50*/  STG.E.U16 desc[UR10][R68.64], R76 ;  /* 0x0000004c44007986 */ /* 0x000fe2000c10150a */
[----:B------:R-:W3:Y:S01]  /*16d60*/  LDC R70, c[0x0][0x3e8] ;  /* 0x0000fa00ff467b82 */ /* 0x000ee20000000800 */
[----:B--2---:R-:W-:Y:S02]  /*16d70*/  IMAD R3, R3, 0x17e, RZ ;  /* 0x0000017e03037824 */ /* 0x004fe400078e02ff */
[----:B------:R2:W-:Y:S01]  /*16d80*/  STG.E.U16 desc[UR10][R18.64], R128 ;  /* 0x0000008012007986 */ /* 0x0005e2000c10150a */
[----:B-1----:R-:W-:-:S04]  /*16d90*/  PRMT R5, R128, 0x7632, R5 ;  /* 0x0000763280057816 */ /* 0x002fc80000000005 */
[----:B------:R-:W1:Y:S01]  /*16da0*/  LDC R75, c[0x0][0x3e8] ;  /* 0x0000fa00ff4b7b82 */ /* 0x000e620000000800 */
[----:B-----5:R-:W-:Y:S01]  /*16db0*/  IMAD R71, R71, 0x180, RZ ;  /* 0x0000018047477824 */ /* 0x020fe200078e02ff */
[----:B------:R5:W-:Y:S01]  /*16dc0*/  STG.E.U16 desc[UR10][R20.64], R5 ;  /* 0x0000000514007986 */ /* 0x000be2000c10150a */
[-C--:B------:R-:W-:Y:S02]  /*16dd0*/  IADD3 R4, P1, PT, R73, R114.reuse, RZ ;  /* 0x0000007249047210 */ /* 0x080fe40007f3e0ff */
[----:B--2---:R-:W-:Y:S01]  /*16de0*/  IADD3 R18, P2, PT, R3, R114, RZ ;  /* 0x0000007203127210 */ /* 0x004fe20007f5e0ff */
[----:B------:R-:W-:Y:S01]  /*16df0*/  IMAD R72, R2, 0xbf, RZ ;  /* 0x000000bf02487824 */ /* 0x000fe200078e02ff */
[----:B------:R-:W-:Y:S01]  /*16e00*/  F2FP.F16.F32.PACK_AB R3, R7, R6 ;  /* 0x000000060703723e */ /* 0x000fe200000000ff */
[----:B-----5:R-:W2:Y:S01]  /*16e10*/  LDC R21, c[0x0][0x3e8] ;  /* 0x0000fa00ff157b82 */ /* 0x020ea20000000800 */
[-C--:B------:R-:W-:Y:S01]  /*16e20*/  LEA.HI.X.SX32 R5, R136, R115.reuse, 0x1, P1 ;  /* 0x0000007388057211 */ /* 0x080fe200008f0eff */
[----:B0-----:R-:W-:Y:S01]  /*16e30*/  IMAD R7, R67, 0x182, RZ ;  /* 0x0000018243077824 */ /* 0x001fe200078e02ff */
[-C--:B------:R-:W-:Y:S01]  /*16e40*/  IADD3 R68, P3, PT, R71, R114.reuse, RZ ;  /* 0x0000007247447210 */ /* 0x080fe20007f7e0ff */
[----:B----4-:R-:W-:Y:S01]  /*16e50*/  IMAD R71, R74, 0x184, RZ ;  /* 0x000001844a477824 */ /* 0x010fe200078e02ff */
[----:B------:R-:W-:Y:S01]  /*16e60*/  LEA.HI.X.SX32 R19, R72, R115, 0x1, P2 ;  /* 0x0000007348137211 */ /* 0x000fe200010f0eff */
[----:B------:R0:W-:Y:S01]  /*16e70*/  STG.E.U16 desc[UR10][R4.64], R130 ;  /* 0x0000008204007986 */ /* 0x0001e2000c10150a */
[----:B------:R-:W-:Y:S01]  /*16e80*/  IMAD R20, R2, 0xc1, RZ ;  /* 0x000000c102147824 */ /* 0x000fe200078e02ff */
[----:B------:R-:W4:Y:S01]  /*16e90*/  LDC R67, c[0x0][0x3e8] ;  /* 0x0000fa00ff437b82 */ /* 0x000f220000000800 */
[----:B------:R-:W-:-:S02]  /*16ea0*/  IADD3 R6, P2, PT, R71, R114, RZ ;  /* 0x0000007247067210 */ /* 0x000fc40007f5e0ff */
[----:B------:R-:W-:Y:S02]  /*16eb0*/  PRMT R72, R130, 0x7632, R72 ;  /* 0x0000763282487816 */ /* 0x000fe40000000048 */
[-C--:B------:R-:W-:Y:S02]  /*16ec0*/  LEA.HI.X.SX32 R69, R81, R115.reuse, 0x1, P3 ;  /* 0x0000007351457211 */ /* 0x080fe400018f0eff */
[----:B0-----:R-:W-:Y:S02]  /*16ed0*/  IADD3 R4, P1, PT, R7, R114, RZ ;  /* 0x0000007207047210 */ /* 0x001fe40007f3e0ff */
[----:B------:R-:W-:Y:S02]  /*16ee0*/  PRMT R71, R22, 0x7632, R71 ;  /* 0x0000763216477816 */ /* 0x000fe40000000047 */
[-C--:B------:R-:W-:Y:S02]  /*16ef0*/  LEA.HI.X.SX32 R5, R20, R115.reuse, 0x1, P1 ;  /* 0x0000007314057211 */ /* 0x080fe400008f0eff */
[----:B------:R-:W-:Y:S01]  /*16f00*/  LEA.HI.X.SX32 R7, R138, R115, 0x1, P2 ;  /* 0x000000738a077211 */ /* 0x000fe200010f0eff */
[----:B------:R0:W-:Y:S04]  /*16f10*/  STG.E.U16 desc[UR10][R18.64], R72 ;  /* 0x0000004812007986 */ /* 0x0001e8000c10150a */
[----:B------:R3:W-:Y:S04]  /*16f20*/  STG.E.U16 desc[UR10][R68.64], R22 ;  /* 0x0000001644007986 */ /* 0x0007e8000c10150a */
[----:B------:R-:W-:Y:S01]  /*16f30*/  STG.E.U16 desc[UR10][R4.64], R71 ;  /* 0x0000004704007986 */ /* 0x000fe2000c10150a */
[----:B-1----:R-:W-:Y:S01]  /*16f40*/  IMAD R75, R75, 0x186, RZ ;  /* 0x000001864b4b7824 */ /* 0x002fe200078e02ff */
[----:B0-----:R-:W-:-:S02]  /*16f50*/  PRMT R72, R3, 0x7632, R72 ;  /* 0x0000763203487816 */ /* 0x001fc40000000048 */
[----:B------:R0:W-:Y:S01]  /*16f60*/  STG.E.U16 desc[UR10][R6.64], R3 ;  /* 0x0000000306007986 */ /* 0x0001e2000c10150a */
[----:B---3--:R-:W-:Y:S02]  /*16f70*/  IMAD R69, R70, 0x18a, RZ ;  /* 0x0000018a46457824 */ /* 0x008fe400078e02ff */
[----:B------:R-:W-:Y:S01]  /*16f80*/  IMAD R20, R2, 0xc5, RZ ;  /* 0x000000c502147824 */ /* 0x000fe200078e02ff */
[----:B------:R-:W1:Y:S01]  /*16f90*/  LDC R22, c[0x0][0x3e8] ;  /* 0x0000fa00ff167b82 */ /* 0x000e620000000800 */
[----:B0-----:R-:W-:Y:S01]  /*16fa0*/  F2FP.F16.F32.PACK_AB R3, R9, R8 ;  /* 0x000000080903723e */ /* 0x001fe200000000ff */
[----:B--2---:R-:W-:Y:S01]  /*16fb0*/  IMAD R9, R21, 0x188, RZ ;  /* 0x0000018815097824 */ /* 0x004fe200078e02ff */
[----:B------:R-:W-:-:S05]  /*16fc0*/  IADD3 R6, P2, PT, R69, R114, RZ ;  /* 0x0000007245067210 */ /* 0x000fca0007f5e0ff */
[----:B------:R-:W0:Y:S01]  /*16fd0*/  LDC R21, c[0x0][0x3e8] ;  /* 0x0000fa00ff157b82 */ /* 0x000e220000000800 */
[----:B------:R-:W-:Y:S01]  /*16fe0*/  IMAD R68, R2, 0xc3, RZ ;  /* 0x000000c302447824 */ /* 0x000fe200078e02ff */
[-C--:B------:R-:W-:Y:S02]  /*16ff0*/  IADD3 R18, P3, PT, R75, R114.reuse, RZ ;  /* 0x000000724b127210 */ /* 0x080fe40007f7e0ff */
[-C--:B------:R-:W-:Y:S02]  /*17000*/  LEA.HI.X.SX32 R7, R20, R115.reuse, 0x1, P2 ;  /* 0x0000007314077211 */ /* 0x080fe400010f0eff */
[C---:B------:R-:W-:Y:S02]  /*17010*/  PRMT R20, R3.reuse, 0x7610, R20 ;  /* 0x0000761003147816 */ /* 0x040fe40000000014 */
[----:B------:R-:W-:Y:S02]  /*17020*/  PRMT R70, R3, 0x7632, R70 ;  /* 0x0000763203467816 */ /* 0x000fe40000000046 */
[----:B------:R-:W2:Y:S01]  /*17030*/  LDC R3, c[0x0][0x3e8] ;  /* 0x0000fa00ff037b82 */ /* 0x000ea20000000800 */
[----:B------:R-:W-:Y:S01]  /*17040*/  LEA.HI.X.SX32 R19, R68, R115, 0x1, P3 ;  /* 0x0000007344137211 */ /* 0x000fe200018f0eff */
[----:B----4-:R-:W-:Y:S01]  /*17050*/  IMAD R67, R67, 0x18c, RZ ;  /* 0x0000018c43437824 */ /* 0x010fe200078e02ff */
[----:B------:R-:W-:-:S05]  /*17060*/  IADD3 R4, P1, PT, R9, R114, RZ ;  /* 0x0000007209047210 */ /* 0x000fca0007f3e0ff */
[----:B------:R-:W3:Y:S01]  /*17070*/  LDC R68, c[0x0][0x3e8] ;  /* 0x0000fa00ff447b82 */ /* 0x000ee20000000800 */
[----:B------:R-:W-:Y:S01]  /*17080*/  IADD3 R8, P3, PT, R67, R114, RZ ;  /* 0x0000007243087210 */ /* 0x000fe20007f7e0ff */
[----:B------:R4:W-:Y:S01]  /*17090*/  STG.E.U16 desc[UR10][R18.64], R72 ;  /* 0x0000004812007986 */ /* 0x0009e2000c10150a */
[-C--:B------:R-:W-:Y:S02]  /*170a0*/  LEA.HI.X.SX32 R5, R83, R115.reuse, 0x1, P1 ;  /* 0x0000007353057211 */ /* 0x080fe400008f0eff */
[----:B------:R-:W-:Y:S02]  /*170b0*/  F2FP.F16.F32.PACK_AB R11, R11, R10 ;  /* 0x0000000a0b0b723e */ /* 0x000fe400000000ff */
[----:B------:R-:W-:Y:S01]  /*170c0*/  LEA.HI.X.SX32 R9, R140, R115, 0x1, P3 ;  /* 0x000000738c097211 */ /* 0x000fe200018f0eff */
[----:B------:R5:W-:Y:S01]  /*170d0*/  STG.E.U16 desc[UR10][R4.64], R20 ;  /* 0x0000001404007986 */ /* 0x000be2000c10150a */
[----:B0-----:R-:W-:Y:S01]  /*170e0*/  IMAD R21, R21, 0x192, RZ ;  /* 0x0000019215157824 */ /* 0x001fe200078e02ff */
[----:B----4-:R-:W0:Y:S02]  /*170f0*/  LDC R18, c[0x0][0x3e8] ;  /* 0x0000fa00ff127b82 */ /* 0x010e240000000800 */
[----:B------:R-:W-:Y:S01]  /*17100*/  STG.E.U16 desc[UR10][R6.64], R70 ;  /* 0x0000004606007986 */ /* 0x000fe2000c10150a */
[----:B------:R-:W-:-:S03]  /*17110*/  F2FP.F16.F32.PACK_AB R13, R13, R12 ;  /* 0x0000000c0d0d723e */ /* 0x000fc600000000ff */
[----:B------:R4:W-:Y:S02]  /*17120*/  STG.E.U16 desc[UR10][R8.64], R11 ;  /* 0x0000000b08007986 */ /* 0x0009e4000c10150a */
[----:B------:R-:W0:Y:S01]  /*17130*/  LDC R19, c[0x0][0x3e8] ;  /* 0x0000fa00ff137b82 */ /* 0x000e220000000800 */
[----:B-----5:R-:W-:Y:S01]  /*17140*/  PRMT R20, R11, 0x7632, R20 ;  /* 0x000076320b147816 */ /* 0x020fe20000000014 */
[----:B-1----:R-:W-:Y:S01]  /*17150*/  IMAD R67, R22, 0x18e, RZ ;  /* 0x0000018e16437824 */ /* 0x002fe200078e02ff */
[----:B------:R-:W-:-:S05]  /*17160*/  PRMT R22, R13, 0x7632, R22 ;  /* 0x000076320d167816 */ /* 0x000fca0000000016 */
[----:B----4-:R-:W1:Y:S01]  /*17170*/  LDC R11, c[0x0][0x3e8] ;  /* 0x0000fa00ff0b7b82 */ /* 0x010e620000000800 */
[-C--:B------:R-:W-:Y:S02]  /*17180*/  IADD3 R8, P3, PT, R21, R114.reuse, RZ ;  /* 0x0000007215087210 */ /* 0x080fe40007f7e0ff */
[----:B------:R-:W-:Y:S01]  /*17190*/  PRMT R21, R13, 0x7610, R21 ;  /* 0x000076100d157816 */ /* 0x000fe20000000015 */
[----:B--2---:R-:W-:Y:S02]  /*171a0*/  IMAD R13, R3, 0x194, RZ ;  /* 0x00000194030d7824 */ /* 0x004fe400078e02ff */
[----:B---3--:R-:W-:Y:S02]  /*171b0*/  IMAD R69, R68, 0x190, RZ ;  /* 0x0000019044457824 */ /* 0x008fe400078e02ff */
[----:B------:R-:W2:Y:S01]  /*171c0*/  LDC R3, c[0x0][0x3e8] ;  /* 0x0000fa00ff037b82 */ /* 0x000ea20000000800 */
[C---:B------:R-:W-:Y:S01]  /*171d0*/  IMAD R12, R2.reuse, 0xc9, RZ ;  /* 0x000000c9020c7824 */ /* 0x040fe200078e02ff */
[-C--:B------:R-:W-:Y:S01]  /*171e0*/  IADD3 R4, P1, PT, R67, R114.reuse, RZ ;  /* 0x0000007243047210 */ /* 0x080fe20007f3e0ff */
[----:B------:R-:W-:Y:S01]  /*171f0*/  IMAD R10, R2, 0xc7, RZ ;  /* 0x000000c7020a7824 */ /* 0x000fe200078e02ff */
[----:B------:R-:W-:-:S02]  /*17200*/  IADD3 R6, P2, PT, R69, R114, RZ ;  /* 0x0000007245067210 */ /* 0x000fc40007f5e0ff */
[-C--:B------:R-:W-:Y:S02]  /*17210*/  LEA.HI.X.SX32 R9, R12, R115.reuse, 0x1, P3 ;  /* 0x000000730c097211 */ /* 0x080fe400018f0eff */
[----:B------:R-:W3:Y:S01]  /*17220*/  LDC R12, c[0x0][0x3e8] ;  /* 0x0000fa00ff0c7b82 */ /* 0x000ee20000000800 */
[-C--:B------:R-:W-:Y:S02]  /*17230*/  LEA.HI.X.SX32 R5, R10, R115.reuse, 0x1, P1 ;  /* 0x000000730a057211 */ /* 0x080fe400008f0eff */
[----:B------:R-:W-:Y:S02]  /*17240*/  LEA.HI.X.SX32 R7, R23, R115, 0x1, P2 ;  /* 0x0000007317077211 */ /* 0x000fe400010f0eff */
[----:B------:R-:W-:Y:S01]  /*17250*/  F2FP.F16.F32.PACK_AB R14, R15, R14 ;  /* 0x0000000e0f0e723e */ /* 0x000fe200000000ff */
[----:B0-----:R-:W-:Y:S01]  /*17260*/  IMAD R15, R18, 0x196, RZ ;  /* 0x00000196120f7824 */ /* 0x001fe200078e02ff */
[----:B------:R0:W-:Y:S01]  /*17270*/  STG.E.U16 desc[UR10][R4.64], R20 ;  /* 0x0000001404007986 */ /* 0x0001e2000c10150a */
[----:B------:R-:W-:-:S02]  /*17280*/  IMAD R19, R19, 0x198, RZ ;  /* 0x0000019813137824 */ /* 0x000fc400078e02ff */
[----:B------:R-:W-:Y:S01]  /*17290*/  IMAD R10, R2, 0xcb, RZ ;  /* 0x000000cb020a7824 */ /* 0x000fe200078e02ff */
[----:B------:R4:W-:Y:S01]  /*172a0*/  STG.E.U16 desc[UR10][R6.64], R21 ;  /* 0x0000001506007986 */ /* 0x0009e2000c10150a */
[----:B------:R-:W-:-:S03]  /*172b0*/  PRMT R18, R14, 0x7610, R18 ;  /* 0x000076100e127816 */ /* 0x000fc60000000012 */
[----:B------:R5:W-:Y:S01]  /*172c0*/  STG.E.U16 desc[UR10][R8.64], R22 ;  /* 0x0000001608007986 */ /* 0x000be2000c10150a */
[-C--:B0-----:R-:W-:Y:S02]  /*172d0*/  IADD3 R4, P1, PT, R13, R114.reuse, RZ ;  /* 0x000000720d047210 */ /* 0x081fe40007f3e0ff */
[----:B------:R-:W0:Y:S01]  /*172e0*/  LDC R13, c[0x0][0x3e8] ;  /* 0x0000fa00ff0d7b82 */ /* 0x000e220000000800 */
[-C--:B----4-:R-:W-:Y:S01]  /*172f0*/  IADD3 R6, P2, PT, R15, R114.reuse, RZ ;  /* 0x000000720f067210 */ /* 0x090fe20007f5e0ff */
[----:B-1----:R-:W-:Y:S01]  /*17300*/  IMAD R15, R11, 0x19a, RZ ;  /* 0x0000019a0b0f7824 */ /* 0x002fe200078e02ff */
[----:B------:R-:W-:Y:S02]  /*17310*/  LEA.HI.X.SX32 R5, R142, R115, 0x1, P1 ;  /* 0x000000738e057211 */ /* 0x000fe400008f0eff */
[----:B-----5:R-:W-:-:S03]  /*17320*/  IADD3 R8, P3, PT, R19, R114, RZ ;  /* 0x0000007213087210 */ /* 0x020fc60007f7e0ff */
[----:B------:R-:W1:Y:S01]  /*17330*/  LDC R11, c[0x0][0x3e8] ;  /* 0x0000fa00ff0b7b82 */ /* 0x000e620000000800 */
[-C--:B------:R-:W-:Y:S02]  /*17340*/  LEA.HI.X.SX32 R7, R10, R115.reuse, 0x1, P2 ;  /* 0x000000730a077211 */ /* 0x080fe400010f0eff */
[----:B------:R-:W-:Y:S01]  /*17350*/  PRMT R19, R14, 0x7632, R19 ;  /* 0x000076320e137816 */ /* 0x000fe20000000013 */
[----:B--2---:R-:W-:Y:S01]  /*17360*/  IMAD R3, R3, 0x19e, RZ ;  /* 0x0000019e03037824 */ /* 0x004fe200078e02ff */
[----:B------:R-:W-:Y:S02]  /*17370*/  F2FP.F16.F32.PACK_AB R16, R17, R16 ;  /* 0x000000101110723e */ /* 0x000fe400000000ff */
[----:B------:R-:W-:Y:S01]  /*17380*/  LEA.HI.X.SX32 R9, R85, R115, 0x1, P3 ;  /* 0x0000007355097211 */ /* 0x000fe200018f0eff */
[----:B------:R2:W-:Y:S01]  /*17390*/  STG.E.U16 desc[UR10][R4.64], R18 ;  /* 0x0000001204007986 */ /* 0x0005e2000c10150a */
[----:B------:R-:W4:Y:S03]  /*173a0*/  LDC R14, c[0x0][0x3e8] ;  /* 0x0000fa00ff0e7b82 */ /* 0x000f260000000800 */
[----:B------:R-:W-:Y:S04]  /*173b0*/  STG.E.U16 desc[UR10][R6.64], R19 ;  /* 0x0000001306007986 */ /* 0x000fe8000c10150a */
[----:B------:R5:W-:Y:S01]  /*173c0*/  STG.E.U16 desc[UR10][R8.64], R16 ;  /* 0x0000001008007986 */ /* 0x000be2000c10150a */
[----:B---3--:R-:W-:-:S02]  /*173d0*/  IMAD R17, R12, 0x19c, RZ ;  /* 0x0000019c0c117824 */ /* 0x008fc400078e02ff */
[C---:B------:R-:W-:Y:S01]  /*173e0*/  IMAD R10, R2.reuse, 0xcd, RZ ;  /* 0x000000cd020a7824 */ /* 0x040fe200078e02ff */
[-C--:B--2---:R-:W-:Y:S02]  /*173f0*/  IADD3 R4, P1, PT, R15, R114.reuse, RZ ;  /* 0x000000720f047210 */ /* 0x084fe40007f3e0ff */
[-C--:B-----5:R-:W-:Y:S02]  /*17400*/  IADD3 R8, P3, PT, R3, R114.reuse, RZ ;  /* 0x0000007203087210 */ /* 0x0a0fe40007f7e0ff */
[----:B------:R-:W2:Y:S01]  /*17410*/  LDC R3, c[0x0][0x3e8] ;  /* 0x0000fa00ff037b82 */ /* 0x000ea20000000800 */
[----:B------:R-:W-:Y:S01]  /*17420*/  IADD3 R6, P2, PT, R17, R114, RZ ;  /* 0x0000007211067210 */ /* 0x000fe20007f5e0ff */
[----:B------:R-:W-:Y:S01]  /*17430*/  IMAD R12, R2, 0xcf, RZ ;  /* 0x000000cf020c7824 */ /* 0x000fe200078e02ff */
[----:B------:R-:W-:Y:S02]  /*17440*/  F2FP.F16.F32.PACK_AB R179, R180, R179 ;  /* 0x000000b3b4b3723e */ /* 0x000fe400000000ff */
[----:B------:R-:W-:-:S02]  /*17450*/  LEA.HI.X.SX32 R5, R10, R115, 0x1, P1 ;  /* 0x000000730a057211 */ /* 0x000fc400008f0eff */
[----:B------:R-:W-:Y:S01]  /*17460*/  PRMT R16, R16, 0x7632, R16 ;  /* 0x0000763210107816 */ /* 0x000fe20000000010 */
[----:B0-----:R-:W-:Y:S01]  /*17470*/  IMAD R15, R13, 0x1a0, RZ ;  /* 0x000001a00d0f7824 */ /* 0x001fe200078e02ff */
[-C--:B------:R-:W-:Y:S01]  /*17480*/  LEA.HI.X.SX32 R7, R144, R115.reuse, 0x1, P2 ;  /* 0x0000007390077211 */ /* 0x080fe200010f0eff */
[----:B------:R-:W0:Y:S01]  /*17490*/  LDC R13, c[0x0][0x3e8] ;  /* 0x0000fa00ff0d7b82 */ /* 0x000e220000000800 */
[----:B------:R-:W-:Y:S01]  /*174a0*/  LEA.HI.X.SX32 R9, R12, R115, 0x1, P3 ;  /* 0x000000730c097211 */ /* 0x000fe200018f0eff */
[----:B-1----:R-:W-:Y:S01]  /*174b0*/  IMAD R11, R11, 0x1a4, RZ ;  /* 0x000001a40b0b7824 */ /* 0x002fe200078e02ff */
[----:B------:R-:W-:Y:S01]  /*174c0*/  PRMT R18, R179, 0x7632, R18 ;  /* 0x00007632b3127816 */ /* 0x000fe20000000012 */
[----:B------:R1:W-:Y:S04]  /*174d0*/  STG.E.U16 desc[UR10][R4.64], R16 ;  /* 0x0000001004007986 */ /* 0x0003e8000c10150a */
[----:B------:R-:W3:Y:S01]  /*174e0*/  LDC R12, c[0x0][0x3e8] ;  /* 0x0000fa00ff0c7b82 */ /* 0x000ee20000000800 */
[----:B------:R-:W-:Y:S04]  /*174f0*/  STG.E.U16 desc[UR10][R6.64], R179 ;  /* 0x000000b306007986 */ /* 0x000fe8000c10150a */
[----:B------:R5:W-:Y:S01]  /*17500*/  STG.E.U16 desc[UR10][R8.64], R18 ;  /* 0x0000001208007986 */ /* 0x000be2000c10150a */
[----:B-1----:R-:W-:Y:S01]  /*17510*/  IADD3 R4, P1, PT, R15, R114, RZ ;  /* 0x000000720f047210 */ /* 0x002fe20007f3e0ff */
[----:B--2---:R-:W-:-:S02]  /*17520*/  IMAD R15, R3, 0x1a6, RZ ;  /* 0x000001a6030f7824 */ /* 0x004fc400078e02ff */
[----:B------:R-:W1:Y:S01]  /*17530*/  LDC R3, c[0x0][0x3e8] ;  /* 0x0000fa00ff037b82 */ /* 0x000e620000000800 */
[----:B-----5:R-:W-:-:S07]  /*17540*/  IADD3 R8, P3, PT, R11, R114, RZ ;  /* 0x000000720b087210 */ /* 0x020fce0007f7e0ff */
[----:B------:R-:W2:Y:S01]  /*17550*/  LDC R11, c[0x0][0x3e8] ;  /* 0x0000fa00ff0b7b82 */ /* 0x000ea20000000800 */
[----:B----4-:R-:W-:Y:S01]  /*17560*/  IMAD R17, R14, 0x1a2, RZ ;  /* 0x000001a20e117824 */ /* 0x010fe200078e02ff */
[----:B------:R-:W-:Y:S01]  /*17570*/  F2FP.F16.F32.PACK_AB R181, R182, R181 ;  /* 0x000000b5b6b5723e */ /* 0x000fe200000000ff */
[----:B------:R-:W-:-:S03]  /*17580*/  IMAD R10, R2, 0xd1, RZ ;  /* 0x000000d1020a7824 */ /* 0x000fc600078e02ff */
[----:B------:R-:W-:Y:S02]  /*17590*/  IADD3 R6, P2, PT, R17, R114, RZ ;  /* 0x0000007211067210 */ /* 0x000fe40007f5e0ff */
[----:B------:R-:W4:Y:S01]  /*175a0*/  LDC R14, c[0x0][0x3e8] ;  /* 0x0000fa00ff0e7b82 */ /* 0x000f220000000800 */
[-C--:B------:R-:W-:Y:S02]  /*175b0*/  LEA.HI.X.SX32 R5, R87, R115.reuse, 0x1, P1 ;  /* 0x0000007357057211 */ /* 0x080fe400008f0eff */
[----:B------:R-:W-:Y:S02]  /*175c0*/  LEA.HI.X.SX32 R7, R10, R115, 0x1, P2 ;  /* 0x000000730a077211 */ /* 0x000fe400010f0eff */
[----:B------:R-:W-:Y:S01]  /*175d0*/  PRMT R16, R181, 0x7632, R16 ;  /* 0x00007632b5107816 */ /* 0x000fe20000000010 */
[----:B0-----:R-:W-:Y:S01]  /*175e0*/  IMAD R13, R13, 0x1aa, RZ ;  /* 0x000001aa0d0d7824 */ /* 0x001fe200078e02ff */
[----:B------:R-:W-:Y:S02]  /*175f0*/  F2FP.F16.F32.PACK_AB R183, R184, R183 ;  /* 0x000000b7b8b7723e */ /* 0x000fe400000000ff */
[----:B------:R-:W-:Y:S01]  /*17600*/  LEA.HI.X.SX32 R9, R146, R115, 0x1, P3 ;  /* 0x0000007392097211 */ /* 0x000fe200018f0eff */
[----:B---3--:R-:W-:Y:S01]  /*17610*/  IMAD R17, R12, 0x1a8, RZ ;  /* 0x000001a80c117824 */ /* 0x008fe200078e02ff */
[----:B------:R0:W-:Y:S01]  /*17620*/  STG.E.U16 desc[UR10][R4.64], R181 ;  /* 0x000000b504007986 */ /* 0x0001e2000c10150a */
[----:B------:R-:W-:-:S03]  /*17630*/  IMAD R10, R2, 0xd3, RZ ;  /* 0x000000d3020a7824 */ /* 0x000fc600078e02ff */
[----:B------:R3:W-:Y:S01]  /*17640*/  STG.E.U16 desc[UR10][R6.64], R16 ;  /* 0x0000001006007986 */ /* 0x0007e2000c10150a */
[----:B------:R-:W-:-:S03]  /*17650*/  IMAD R12, R2, 0xd5, RZ ;  /* 0x000000d5020c7824 */ /* 0x000fc600078e02ff */
[----:B------:R5:W-:Y:S01]  /*17660*/  STG.E.U16 desc[UR10][R8.64], R183 ;  /* 0x000000b708007986 */ /* 0x000be2000c10150a */
[----:B------:R-:W-:Y:S02]  /*17670*/  F2FP.F16.F32.PACK_AB R24, R25, R24 ;  /* 0x000000181918723e */ /* 0x000fe400000000ff */
[-C--:B0-----:R-:W-:Y:S01]  /*17680*/  IADD3 R4, P1, PT, R15, R114.reuse, RZ ;  /* 0x000000720f047210 */ /* 0x081fe20007f3e0ff */
[----:B--2---:R-:W-:Y:S02]  /*17690*/  IMAD R15, R11, 0x1ac, RZ ;  /* 0x000001ac0b0f7824 */ /* 0x004fe400078e02ff */
[----:B------:R-:W0:Y:S01]  /*176a0*/  LDC R11, c[0x0][0x3e8] ;  /* 0x0000fa00ff0b7b82 */ /* 0x000e220000000800 */
[-C--:B---3--:R-:W-:Y:S02]  /*176b0*/  IADD3 R6, P2, PT, R17, R114.reuse, RZ ;  /* 0x0000007211067210 */ /* 0x088fe40007f5e0ff */
[----:B-----5:R-:W-:-:S05]  /*176c0*/  IADD3 R8, P3, PT, R13, R114, RZ ;  /* 0x000000720d087210 */ /* 0x020fca0007f7e0ff */
[----:B------:R-:W2:Y:S01]  /*176d0*/  LDC R13, c[0x0][0x3e8] ;  /* 0x0000fa00ff0d7b82 */ /* 0x000ea20000000800 */
[-C--:B------:R-:W-:Y:S02]  /*176e0*/  LEA.HI.X.SX32 R5, R10, R115.reuse, 0x1, P1 ;  /* 0x000000730a057211 */ /* 0x080fe400008f0eff */
[----:B------:R-:W-:Y:S02]  /*176f0*/  PRMT R16, R183, 0x7632, R16 ;  /* 0x00007632b7107816 */ /* 0x000fe40000000010 */
[-C--:B------:R-:W-:Y:S01]  /*17700*/  LEA.HI.X.SX32 R7, R89, R115.reuse, 0x1, P2 ;  /* 0x0000007359077211 */ /* 0x080fe200010f0eff */
[----:B-1----:R-:W-:Y:S01]  /*17710*/  IMAD R3, R3, 0x1b0, RZ ;  /* 0x000001b003037824 */ /* 0x002fe200078e02ff */
[----:B------:R-:W-:Y:S02]  /*17720*/  LEA.HI.X.SX32 R9, R12, R115, 0x1, P3 ;  /* 0x000000730c097211 */ /* 0x000fe400018f0eff */
[----:B------:R-:W-:Y:S01]  /*17730*/  PRMT R18, R24, 0x7632, R18 ;  /* 0x0000763218127816 */ /* 0x000fe20000000012 */
[----:B------:R-:W1:Y:S01]  /*17740*/  LDC R12, c[0x0][0x3e8] ;  /* 0x0000fa00ff0c7b82 */ /* 0x000e620000000800 */
[----:B------:R3:W-:Y:S04]  /*17750*/  STG.E.U16 desc[UR10][R4.64], R16 ;  /* 0x0000001004007986 */ /* 0x0007e8000c10150a */
[----:B------:R-:W-:Y:S04]  /*17760*/  STG.E.U16 desc[UR10][R6.64], R24 ;  /* 0x0000001806007986 */ /* 0x000fe8000c10150a */
[----:B------:R5:W-:Y:S01]  /*17770*/  STG.E.U16 desc[UR10][R8.64], R18 ;  /* 0x0000001208007986 */ /* 0x000be2000c10150a */
[----:B----4-:R-:W-:Y:S01]  /*17780*/  IMAD R17, R14, 0x1ae, RZ ;  /* 0x000001ae0e117824 */ /* 0x010fe200078e02ff */
[----:B------:R-:W-:Y:S01]  /*17790*/  F2FP.F16.F32.PACK_AB R26, R27, R26 ;  /* 0x0000001a1b1a723e */ /* 0x000fe200000000ff */
[----:B------:R-:W-:Y:S01]  /*177a0*/  IMAD R10, R2, 0xd7, RZ ;  /* 0x000000d7020a7824 */ /* 0x000fe200078e02ff */
[----:B---3--:R-:W-:Y:S01]  /*177b0*/  IADD3 R4, P1, PT, R15, R114, RZ ;  /* 0x000000720f047210 */ /* 0x008fe20007f3e0ff */
[----:B0-----:R-:W-:Y:S01]  /*177c0*/  IMAD R11, R11, 0x1b6, RZ ;  /* 0x000001b60b0b7824 */ /* 0x001fe200078e02ff */
[----:B------:R-:W-:Y:S01]  /*177d0*/  F2FP.F16.F32.PACK_AB R28, R29, R28 ;  /* 0x0000001c1d1c723e */ /* 0x000fe200000000ff */
[----:B------:R-:W0:Y:S01]  /*177e0*/  LDC R14, c[0x0][0x3e8] ;  /* 0x0000fa00ff0e7b82 */ /* 0x000e220000000800 */
[----:B-----5:R-:W-:-:S07]  /*177f0*/  IADD3 R8, P3, PT, R3, R114, RZ ;  /* 0x0000007203087210 */ /* 0x020fce0007f7e0ff */
[----:B------:R-:W3:Y:S01]  /*17800*/  LDC R3, c[0x0][0x3e8] ;  /* 0x0000fa00ff037b82 */ /* 0x000ee20000000800 */
[----:B------:R-:W-:Y:S02]  /*17810*/  IADD3 R6, P2, PT, R17, R114, RZ ;  /* 0x0000007211067210 */ /* 0x000fe40007f5e0ff */
[-C--:B------:R-:W-:Y:S01]  /*17820*/  LEA.HI.X.SX32 R5, R147, R115.reuse, 0x1, P1 ;  /* 0x0000007393057211 */ /* 0x080fe200008f0eff */
[----:B--2---:R-:W-:Y:S01]  /*17830*/  IMAD R17, R13, 0x1b4, RZ ;  /* 0x000001b40d117824 */ /* 0x004fe200078e02ff */
[-C--:B------:R-:W-:Y:S02]  /*17840*/  LEA.HI.X.SX32 R7, R10, R115.reuse, 0x1, P2 ;  /* 0x000000730a077211 */ /* 0x080fe400010f0eff */
[----:B------:R-:W-:Y:S01]  /*17850*/  PRMT R16, R26, 0x7632, R16 ;  /* 0x000076321a107816 */ /* 0x000fe20000000010 */
[----:B------:R-:W2:Y:S01]  /*17860*/  LDC R13, c[0x0][0x3e8] ;  /* 0x0000fa00ff0d7b82 */ /* 0x000ea20000000800 */
[----:B------:R-:W-:Y:S01]  /*17870*/  LEA.HI.X.SX32 R9, R91, R115, 0x1, P3 ;  /* 0x000000735b097211 */ /* 0x000fe200018f0eff */
[----:B------:R4:W-:Y:S01]  /*17880*/  STG.E.U16 desc[UR10][R4.64], R26 ;  /* 0x0000001a04007986 */ /* 0x0009e2000c10150a */
[----:B-1----:R-:W-:-:S03]  /*17890*/  IMAD R15, R12, 0x1b2, RZ ;  /* 0x000001b20c0f7824 */ /* 0x002fc600078e02ff */
[----:B------:R-:W-:Y:S04]  /*178a0*/  STG.E.U16 desc[UR10][R6.64], R16 ;  /* 0x0000001006007986 */ /* 0x000fe8000c10150a */
[----:B------:R1:W-:Y:S01]  /*178b0*/  STG.E.U16 desc[UR10][R8.64], R28 ;  /* 0x0000001c08007986 */ /* 0x0003e2000c10150a */
[-C--:B----4-:R-:W-:Y:S01]  /*178c0*/  IADD3 R4, P1, PT, R15, R114.reuse, RZ ;  /* 0x000000720f047210 */ /* 0x090fe20007f3e0ff */
[----:B---3--:R-:W-:Y:S02]  /*178d0*/  IMAD R15, R3, 0x1b8, RZ ;  /* 0x000001b8030f7824 */ /* 0x008fe400078e02ff */
[----:B------:R-:W3:Y:S01]  /*178e0*/  LDC R3, c[0x0][0x3e8] ;  /* 0x0000fa00ff037b82 */ /* 0x000ee20000000800 */
[----:B-1----:R-:W-:-:S07]  /*178f0*/  IADD3 R8, P3, PT, R11, R114, RZ ;  /* 0x000000720b087210 */ /* 0x002fce0007f7e0ff */
[----:B------:R-:W1:Y:S01]  /*17900*/  LDC R11, c[0x0][0x3e8] ;  /* 0x0000fa00ff0b7b82 */ /* 0x000e620000000800 */
[C---:B------:R-:W-:Y:S02]  /*17910*/  IMAD R12, R2.reuse, 0xdb, RZ ;  /* 0x000000db020c7824 */ /* 0x040fe400078e02ff */
[----:B------:R-:W-:Y:S01]  /*17920*/  IMAD R10, R2, 0xd9, RZ ;  /* 0x000000d9020a7824 */ /* 0x000fe200078e02ff */
[----:B------:R-:W-:Y:S02]  /*17930*/  IADD3 R6, P2, PT, R17, R114, RZ ;  /* 0x0000007211067210 */ /* 0x000fe40007f5e0ff */
[----:B------:R-:W-:Y:S02]  /*17940*/  F2FP.F16.F32.PACK_AB R30, R31, R30 ;  /* 0x0000001e1f1e723e */ /* 0x000fe400000000ff */
[-C--:B------:R-:W-:Y:S02]  /*17950*/  LEA.HI.X.SX32 R9, R12, R115.reuse, 0x1, P3 ;  /* 0x000000730c097211 */ /* 0x080fe400018f0eff */
[----:B------:R-:W4:Y:S01]  /*17960*/  LDC R12, c[0x0][0x3e8] ;  /* 0x0000fa00ff0c7b82 */ /* 0x000f220000000800 */
[----:B------:R-:W-:-:S02]  /*17970*/  LEA.HI.X.SX32 R5, R10, R115, 0x1, P1 ;  /* 0x000000730a057211 */ /* 0x000fc400008f0eff */
[----:B------:R-:W-:Y:S02]  /*17980*/  PRMT R16, R28, 0x7632, R16 ;  /* 0x000076321c107816 */ /* 0x000fe40000000010 */
[----:B------:R-:W-:Y:S01]  /*17990*/  LEA.HI.X.SX32 R7, R148, R115, 0x1, P2 ;  /* 0x0000007394077211 */ /* 0x000fe200010f0eff */
[----:B--2---:R-:W-:Y:S01]  /*179a0*/  IMAD R13, R13, 0x1bc, RZ ;  /* 0x000001bc0d0d7824 */ /* 0x004fe200078e02ff */
[----:B------:R-:W-:Y:S01]  /*179b0*/  PRMT R18, R30, 0x7632, R18 ;  /* 0x000076321e127816 */ /* 0x000fe20000000012 */
[----:B0-----:R-:W-:Y:S01]  /*179c0*/  IMAD R17, R14, 0x1ba, RZ ;  /* 0x000001ba0e117824 */ /* 0x001fe200078e02ff */
[----:B------:R0:W-:Y:S01]  /*179d0*/  STG.E.U16 desc[UR10][R4.64], R16 ;  /* 0x0000001004007986 */ /* 0x0001e2000c10150a */
[----:B------:R-:W-:Y:S01]  /*179e0*/  IMAD R10, R2, 0xdd, RZ ;  /* 0x000000dd020a7824 */ /* 0x000fe200078e02ff */
[----:B------:R-:W-:Y:S01]  /*179f0*/  F2FP.F16.F32.PACK_AB R32, R33, R32 ;  /* 0x000000202120723e */ /* 0x000fe200000000ff */
[----:B---3--:R-:W-:Y:S01]  /*17a00*/  IMAD R3, R3, 0x1c2, RZ ;  /* 0x000001c203037824 */ /* 0x008fe200078e02ff */
[----:B------:R2:W-:Y:S01]  /*17a10*/  STG.E.U16 desc[UR10][R6.64], R30 ;  /* 0x0000001e06007986 */ /* 0x0005e2000c10150a */
[----:B------:R-:W-:Y:S01]  /*17a20*/  F2FP.F16.F32.PACK_AB R34, R35, R34 ;  /* 0x000000222322723e */ /* 0x000fe200000000ff */
[----:B------:R-:W3:Y:S02]  /*17a30*/  LDC R14, c[0x0][0x3e8] ;  /* 0x0000fa00ff0e7b82 */ /* 0x000ee40000000800 */
[----:B------:R5:W-:Y:S01]  /*17a40*/  STG.E.U16 desc[UR10][R8.64], R18 ;  /* 0x0000001208007986 */ /* 0x000be2000c10150a */
[----:B0-----:R-:W-:Y:S01]  /*17a50*/  IADD3 R4, P1, PT, R15, R114, RZ ;  /* 0x000000720f047210 */ /* 0x001fe20007f3e0ff */
[----:B-1----:R-:W-:-:S04]  /*17a60*/  IMAD R15, R11, 0x1be, RZ ;  /* 0x000001be0b0f7824 */ /* 0x002fc800078e02ff */
[----:B------:R-:W0:Y:S01]  /*17a70*/  LDC R11, c[0x0][0x3e8] ;  /* 0x0000fa00ff0b7b82 */ /* 0x000e220000000800 */
[-C--:B--2---:R-:W-:Y:S02]  /*17a80*/  IADD3 R6, P2, PT, R17, R114.reuse, RZ ;  /* 0x0000007211067210 */ /* 0x084fe40007f5e0ff */
[----:B-----5:R-:W-:-:S05]  /*17a90*/  IADD3 R8, P3, PT, R13, R114, RZ ;  /* 0x000000720d087210 */ /* 0x020fca0007f7e0ff */
[----:B------:R-:W1:Y:S01]  /*17aa0*/  LDC R13, c[0x0][0x3e8] ;  /* 0x0000fa00ff0d7b82 */ /* 0x000e620000000800 */
[-C--:B------:R-:W-:Y:S02]  /*17ab0*/  LEA.HI.X.SX32 R5, R93, R115.reuse, 0x1, P1 ;  /* 0x000000735d057211 */ /* 0x080fe400008f0eff */
[-C--:B------:R-:W-:Y:S02]  /*17ac0*/  LEA.HI.X.SX32 R7, R10, R115.reuse, 0x1, P2 ;  /* 0x000000730a077211 */ /* 0x080fe400010f0eff */
[----:B------:R-:W-:Y:S02]  /*17ad0*/  PRMT R16, R32, 0x7632, R16 ;  /* 0x0000763220107816 */ /* 0x000fe40000000010 */
[----:B------:R-:W-:Y:S01]  /*17ae0*/  LEA.HI.X.SX32 R9, R149, R115, 0x1, P3 ;  /* 0x0000007395097211 */ /* 0x000fe200018f0eff */
[----:B------:R2:W-:Y:S04]  /*17af0*/  STG.E.U16 desc[UR10][R4.64], R32 ;  /* 0x0000002004007986 */ /* 0x0005e8000c10150a */
[----:B------:R-:W-:Y:S04]  /*17b00*/  STG.E.U16 desc[UR10][R6.64], R16 ;  /* 0x0000001006007986 */ /* 0x000fe8000c10150a */
[----:B------:R5:W-:Y:S01]  /*17b10*/  STG.E.U16 desc[UR10][R8.64], R34 ;  /* 0x0000002208007986 */ /* 0x000be2000c10150a */
[----:B----4-:R-:W-:-:S02]  /*17b20*/  IMAD R17, R12, 0x1c0, RZ ;  /* 0x000001c00c117824 */ /* 0x010fc400078e02ff */
        /* <DEDUP_REMOVED lines=9> */
[----:B-1----:R-:W-:Y:S01]  /*17bc0*/  IMAD R15, R13, 0x1c4, RZ ;  /* 0x000001c40d0f7824 */ /* 0x002fe200078e02ff */
[-C--:B------:R-:W-:Y:S01]  /*17bd0*/  LEA.HI.X.SX32 R7, R95, R115.reuse, 0x1, P2 ;  /* 0x000000735f077211 */ /* 0x080fe200010f0eff */
[----:B------:R-:W1:Y:S01]  /*17be0*/  LDC R13, c[0x0][0x3e8] ;  /* 0x0000fa00ff0d7b82 */ /* 0x000e620000000800 */
[----:B------:R-:W-:Y:S01]  /*17bf0*/  LEA.HI.X.SX32 R9, R12, R115, 0x1, P3 ;  /* 0x000000730c097211 */ /* 0x000fe200018f0eff */
[----:B0-----:R-:W-:Y:S01]  /*17c00*/  IMAD R11, R11, 0x1c8, RZ ;  /* 0x000001c80b0b7824 */ /* 0x001fe200078e02ff */
[----:B------:R-:W-:Y:S01]  /*17c10*/  PRMT R18, R36, 0x7632, R18 ;  /* 0x0000763224127816 */ /* 0x000fe20000000012 */
[----:B------:R0:W-:Y:S04]  /*17c20*/  STG.E.U16 desc[UR10][R4.64], R16 ;  /* 0x0000001004007986 */ /* 0x0001e8000c10150a */
[----:B------:R-:W4:Y:S01]  /*17c30*/  LDC R12, c[0x0][0x3e8] ;  /* 0x0000fa00ff0c7b82 */ /* 0x000f220000000800 */
[----:B------:R-:W-:Y:S04]  /*17c40*/  STG.E.U16 desc[UR10][R6.64], R36 ;  /* 0x0000002406007986 */ /* 0x000fe8000c10150a */
[----:B------:R5:W-:Y:S01]  /*17c50*/  STG.E.U16 desc[UR10][R8.64], R18 ;  /* 0x0000001208007986 */ /* 0x000be2000c10150a */
[----:B0-----:R-:W-:Y:S01]  /*17c60*/  IADD3 R4, P1, PT, R15, R114, RZ ;  /* 0x000000720f047210 */ /* 0x001fe20007f3e0ff */
[----:B--2---:R-:W-:-:S02]  /*17c70*/  IMAD R15, R3, 0x1ca, RZ ;  /* 0x000001ca030f7824 */ /* 0x004fc400078e02ff */
[----:B------:R-:W0:Y:S01]  /*17c80*/  LDC R3, c[0x0][0x3e8] ;  /* 0x0000fa00ff037b82 */ /* 0x000e220000000800 */
[----:B-----5:R-:W-:-:S07]  /*17c90*/  IADD3 R8, P3, PT, R11, R114, RZ ;  /* 0x000000720b087210 */ /* 0x020fce0007f7e0ff */
[----:B------:R-:W2:Y:S01]  /*17ca0*/  LDC R11, c[0x0][0x3e8] ;  /* 0x0000fa00ff0b7b82 */ /* 0x000ea20000000800 */
[----:B---3--:R-:W-:Y:S01]  /*17cb0*/  IMAD R17, R14, 0x1c6, RZ ;  /* 0x000001c60e117824 */ /* 0x008fe200078e02ff */
[----:B------:R-:W-:Y:S01]  /*17cc0*/  F2FP.F16.F32.PACK_AB R38, R39, R38 ;  /* 0x000000262726723e */ /* 0x000fe200000000ff */
[----:B------:R-:W-:-:S03]  /*17cd0*/  IMAD R10, R2, 0xe3, RZ ;  /* 0x000000e3020a7824 */ /* 0x000fc600078e02ff */
[----:B------:R-:W-:Y:S02]  /*17ce0*/  IADD3 R6, P2, PT, R17, R114, RZ ;  /* 0x0000007211067210 */ /* 0x000fe40007f5e0ff */
[----:B------:R-:W3:Y:S01]  /*17cf0*/  LDC R14, c[0x0][0x3e8] ;  /* 0x0000fa00ff0e7b82 */ /* 0x000ee20000000800 */
[-C--:B------:R-:W-:Y:S02]  /*17d00*/  LEA.HI.X.SX32 R5, R150, R115.reuse, 0x1, P1 ;  /* 0x0000007396057211 */ /* 0x080fe400008f0eff */
[-C--:B------:R-:W-:Y:S02]  /*17d10*/  LEA.HI.X.SX32 R7, R10, R115.reuse, 0x1, P2 ;  /* 0x000000730a077211 */ /* 0x080fe400010f0eff */
[----:B------:R-:W-:Y:S01]  /*17d20*/  PRMT R16, R38, 0x7632, R16 ;  /* 0x0000763226107816 */ /* 0x000fe20000000010 */
[----:B-1----:R-:W-:Y:S01]  /*17d30*/  IMAD R13, R13, 0x1ce, RZ ;  /* 0x000001ce0d0d7824 */ /* 0x002fe200078e02ff */
[----:B------:R-:W-:Y:S02]  /*17d40*/  F2FP.F16.F32.PACK_AB R40, R41, R40 ;  /* 0x000000282928723e */ /* 0x000fe400000000ff */
[----:B------:R-:W-:Y:S01]  /*17d50*/  LEA.HI.X.SX32 R9, R97, R115, 0x1, P3 ;  /* 0x0000007361097211 */ /* 0x000fe200018f0eff */
[----:B----4-:R-:W-:Y:S01]  /*17d60*/  IMAD R17, R12, 0x1cc, RZ ;  /* 0x000001cc0c117824 */ /* 0x010fe200078e02ff */
[----:B------:R1:W-:Y:S01]  /*17d70*/  STG.E.U16 desc[UR10][R4.64], R38 ;  /* 0x0000002604007986 */ /* 0x0003e2000c10150a */
[----:B------:R-:W-:-:S02]  /*17d80*/  IMAD R10, R2, 0xe5, RZ ;  /* 0x000000e5020a7824 */ /* 0x000fc400078e02ff */
[----:B------:R-:W-:Y:S01]  /*17d90*/  IMAD R12, R2, 0xe7, RZ ;  /* 0x000000e7020c7824 */ /* 0x000fe200078e02ff */
[----:B------:R4:W-:Y:S01]  /*17da0*/  STG.E.U16 desc[UR10][R6.64], R16 ;  /* 0x0000001006007986 */ /* 0x0009e2000c10150a */
[----:B------:R-:W-:-:S03]  /*17db0*/  F2FP.F16.F32.PACK_AB R42, R43, R42 ;  /* 0x0000002a2b2a723e */ /* 0x000fc600000000ff */
[----:B------:R5:W-:Y:S01]  /*17dc0*/  STG.E.U16 desc[UR10][R8.64], R40 ;  /* 0x0000002808007986 */ /* 0x000be2000c10150a */
[-C--:B-1----:R-:W-:Y:S01]  /*17dd0*/  IADD3 R4, P1, PT, R15, R114.reuse, RZ ;  /* 0x000000720f047210 */ /* 0x082fe20007f3e0ff */
[----:B--2---:R-:W-:Y:S02]  /*17de0*/  IMAD R15, R11, 0x1d0, RZ ;  /* 0x000001d00b0f7824 */ /* 0x004fe400078e02ff */
[----:B------:R-:W1:Y:S01]  /*17df0*/  LDC R11, c[0x0][0x3e8] ;  /* 0x0000fa00ff0b7b82 */ /* 0x000e620000000800 */
[-C--:B----4-:R-:W-:Y:S02]  /*17e00*/  IADD3 R6, P2, PT, R17, R114.reuse, RZ ;  /* 0x0000007211067210 */ /* 0x090fe40007f5e0ff */
[----:B-----5:R-:W-:Y:S02]  /*17e10*/  IADD3 R8, P3, PT, R13, R114, RZ ;  /* 0x000000720d087210 */ /* 0x020fe40007f7e0ff */
[----:B------:R-:W-:-:S03]  /*17e20*/  LEA.HI.X.SX32 R5, R10, R115, 0x1, P1 ;  /* 0x000000730a057211 */ /* 0x000fc600008f0eff */
[----:B------:R-:W2:Y:S01]  /*17e30*/  LDC R13, c[0x0][0x3e8] ;  /* 0x0000fa00ff0d7b82 */ /* 0x000ea20000000800 */
[----:B------:R-:W-:Y:S02]  /*17e40*/  PRMT R16, R40, 0x7632, R16 ;  /* 0x0000763228107816 */ /* 0x000fe40000000010 */
[-C--:B------:R-:W-:Y:S02]  /*17e50*/  LEA.HI.X.SX32 R9, R12, R115.reuse, 0x1, P3 ;  /* 0x000000730c097211 */ /* 0x080fe400018f0eff */
[----:B------:R-:W-:Y:S01]  /*17e60*/  LEA.HI.X.SX32 R7, R151, R115, 0x1, P2 ;  /* 0x0000007397077211 */ /* 0x000fe200010f0eff */
[----:B0-----:R-:W-:Y:S01]  /*17e70*/  IMAD R3, R3, 0x1d4, RZ ;  /* 0x000001d403037824 */ /* 0x001fe200078e02ff */
[----:B------:R-:W-:Y:S01]  /*17e80*/  PRMT R18, R42, 0x7632, R18 ;  /* 0x000076322a127816 */ /* 0x000fe20000000012 */
[----:B------:R-:W0:Y:S01]  /*17e90*/  LDC R12, c[0x0][0x3e8] ;  /* 0x0000fa00ff0c7b82 */ /* 0x000e220000000800 */
[----:B------:R4:W-:Y:S04]  /*17ea0*/  STG.E.U16 desc[UR10][R4.64], R16 ;  /* 0x0000001004007986 */ /* 0x0009e8000c10150a */
[----:B------:R-:W-:Y:S04]  /*17eb0*/  STG.E.U16 desc[UR10][R6.64], R42 ;  /* 0x0000002a06007986 */ /* 0x000fe8000c10150a */
[----:B------:R5:W-:Y:S01]  /*17ec0*/  STG.E.U16 desc[UR10][R8.64], R18 ;  /* 0x0000001208007986 */ /* 0x000be2000c10150a */
[----:B---3--:R-:W-:Y:S01]  /*17ed0*/  IMAD R17, R14, 0x1d2, RZ ;  /* 0x000001d20e117824 */ /* 0x008fe200078e02ff */
[----:B------:R-:W-:Y:S01]  /*17ee0*/  F2FP.F16.F32.PACK_AB R44, R45, R44 ;  /* 0x0000002c2d2c723e */ /* 0x000fe200000000ff */
[----:B------:R-:W-:Y:S01]  /*17ef0*/  IMAD R10, R2, 0xe9, RZ ;  /* 0x000000e9020a7824 */ /* 0x000fe200078e02ff */
[----:B----4-:R-:W-:Y:S01]  /*17f00*/  IADD3 R4, P1, PT, R15, R114, RZ ;  /* 0x000000720f047210 */ /* 0x010fe20007f3e0ff */
[----:B-1----:R-:W-:Y:S01]  /*17f10*/  IMAD R11, R11, 0x1da, RZ ;  /* 0x000001da0b0b7824 */ /* 0x002fe200078e02ff */
[----:B------:R-:W-:Y:S01]  /*17f20*/  F2FP.F16.F32.PACK_AB R46, R47, R46 ;  /* 0x0000002e2f2e723e */ /* 0x000fe200000000ff */
[----:B------:R-:W1:Y:S01]  /*17f30*/  LDC R14, c[0x0][0x3e8] ;  /* 0x0000fa00ff0e7b82 */ /* 0x000e620000000800 */
[----:B-----5:R-:W-:-:S07]  /*17f40*/  IADD3 R8, P3, PT, R3, R114, RZ ;  /* 0x0000007203087210 */ /* 0x020fce0007f7e0ff */
[----:B------:R-:W3:Y:S01]  /*17f50*/  LDC R3, c[0x0][0x3e8] ;  /* 0x0000fa00ff037b82 */ /* 0x000ee20000000800 */
[----:B------:R-:W-:Y:S02]  /*17f60*/  IADD3 R6, P2, PT, R17, R114, RZ ;  /* 0x0000007211067210 */ /* 0x000fe40007f5e0ff */
[-C--:B------:R-:W-:Y:S02]  /*17f70*/  LEA.HI.X.SX32 R5, R99, R115.reuse, 0x1, P1 ;  /* 0x0000007363057211 */ /* 0x080fe400008f0eff */
[-C--:B------:R-:W-:Y:S02]  /*17f80*/  LEA.HI.X.SX32 R7, R10, R115.reuse, 0x1, P2 ;  /* 0x000000730a077211 */ /* 0x080fe400010f0eff */
[----:B------:R-:W-:Y:S02]  /*17f90*/  PRMT R16, R44, 0x7632, R16 ;  /* 0x000076322c107816 */ /* 0x000fe40000000010 */
[----:B------:R-:W-:Y:S01]  /*17fa0*/  LEA.HI.X.SX32 R9, R152, R115, 0x1, P3 ;  /* 0x0000007398097211 */ /* 0x000fe200018f0eff */
[----:B--2---:R-:W-:Y:S01]  /*17fb0*/  IMAD R17, R13, 0x1d8, RZ ;  /* 0x000001d80d117824 */ /* 0x004fe200078e02ff */
[----:B------:R2:W-:Y:S01]  /*17fc0*/  STG.E.U16 desc[UR10][R4.64], R44 ;  /* 0x0000002c04007986 */ /* 0x0005e2000c10150a */
[----:B------:R-:W4:Y:S01]  /*17fd0*/  LDC R13, c[0x0][0x3e8] ;  /* 0x0000fa00ff0d7b82 */ /* 0x000f220000000800 */
[----:B0-----:R-:W-:-:S02]  /*17fe0*/  IMAD R15, R12, 0x1d6, RZ ;  /* 0x000001d60c0f7824 */ /* 0x001fc400078e02ff */
[----:B------:R-:W-:Y:S01]  /*17ff0*/  STG.E.U16 desc[UR10][R6.64], R16 ;  /* 0x0000001006007986 */ /* 0x000fe2000c10150a */
[----:B------:R-:W-:-:S03]  /*18000*/  IMAD R12, R2, 0xed, RZ ;  /* 0x000000ed020c7824 */ /* 0x000fc600078e02ff */
[----:B------:R0:W-:Y:S01]  /*18010*/  STG.E.U16 desc[UR10][R8.64], R46 ;  /* 0x0000002e08007986 */ /* 0x0001e2000c10150a */
[-C--:B--2---:R-:W-:Y:S01]  /*18020*/  IADD3 R4, P1, PT, R15, R114.reuse, RZ ;  /* 0x000000720f047210 */ /* 0x084fe20007f3e0ff */
[----:B---3--:R-:W-:Y:S02]  /*18030*/  IMAD R15, R3, 0x1dc, RZ ;  /* 0x000001dc030f7824 */ /* 0x008fe400078e02ff */
[----:B------:R-:W2:Y:S01]  /*18040*/  LDC R3, c[0x0][0x3e8] ;  /* 0x0000fa00ff037b82 */ /* 0x000ea20000000800 */
[----:B0-----:R-:W-:-:S07]  /*18050*/  IADD3 R8, P3, PT, R11, R114, RZ ;  /* 0x000000720b087210 */ /* 0x001fce0007f7e0ff */
[----:B------:R-:W0:Y:S01]  /*18060*/  LDC R11, c[0x0][0x3e8] ;  /* 0x0000fa00ff0b7b82 */ /* 0x000e220000000800 */
[----:B------:R-:W-:-:S07]  /*18070*/  LEA.HI.X.SX32 R9, R12, R115, 0x1, P3 ;  /* 0x000000730c097211 */ /* 0x000fce00018f0eff */
[----:B------:R-:W3:Y:S01]  /*18080*/  LDC R12, c[0x0][0x3e8] ;  /* 0x0000fa00ff0c7b82 */ /* 0x000ee20000000800 */
[----:B------:R-:W-:Y:S01]  /*18090*/  IMAD R10, R2, 0xeb, RZ ;  /* 0x000000eb020a7824 */ /* 0x000fe200078e02ff */
[----:B------:R-:W-:Y:S02]  /*180a0*/  IADD3 R6, P2, PT, R17, R114, RZ ;  /* 0x0000007211067210 */ /* 0x000fe40007f5e0ff */
[----:B------:R-:W-:Y:S02]  /*180b0*/  F2FP.F16.F32.PACK_AB R48, R49, R48 ;  /* 0x000000303130723e */ /* 0x000fe400000000ff */
[-C--:B------:R-:W-:Y:S02]  /*180c0*/  LEA.HI.X.SX32 R5, R10, R115.reuse, 0x1, P1 ;  /* 0x000000730a057211 */ /* 0x080fe400008f0eff */
[----:B------:R-:W-:Y:S02]  /*180d0*/  PRMT R16, R46, 0x7632, R16 ;  /* 0x000076322e107816 */ /* 0x000fe40000000010 */
[----:B------:R-:W-:Y:S01]  /*180e0*/  LEA.HI.X.SX32 R7, R101, R115, 0x1, P2 ;  /* 0x0000007365077211 */ /* 0x000fe200010f0eff */
[----:B-1----:R-:W-:Y:S01]  /*180f0*/  IMAD R17, R14, 0x1de, RZ ;  /* 0x000001de0e117824 */ /* 0x002fe200078e02ff */
[----:B------:R-:W-:Y:S01]  /*18100*/  PRMT R18, R48, 0x7632, R18 ;  /* 0x0000763230127816 */ /* 0x000fe20000000012 */
[----:B----4-:R-:W-:Y:S01]  /*18110*/  IMAD R13, R13, 0x1e0, RZ ;  /* 0x000001e00d0d7824 */ /* 0x010fe200078e02ff */
[----:B------:R1:W-:Y:S01]  /*18120*/  STG.E.U16 desc[UR10][R4.64], R16 ;  /* 0x0000001004007986 */ /* 0x0003e2000c10150a */
[----:B------:R-:W-:Y:S01]  /*18130*/  IMAD R10, R2, 0xef, RZ ;  /* 0x000000ef020a7824 */ /* 0x000fe200078e02ff */
[----:B------:R-:W-:Y:S01]  /*18140*/  F2FP.F16.F32.PACK_AB R50, R51, R50 ;  /* 0x000000323332723e */ /* 0x000fe200000000ff */
[----:B0-----:R-:W-:Y:S01]  /*18150*/  IMAD R11, R11, 0x1e2, RZ ;  /* 0x000001e20b0b7824 */ /* 0x001fe200078e02ff */
[----:B------:R0:W-:Y:S01]  /*18160*/  STG.E.U16 desc[UR10][R6.64], R48 ;  /* 0x0000003006007986 */ /* 0x0001e2000c10150a */
[----:B------:R-:W4:Y:S03]  /*18170*/  LDC R14, c[0x0][0x3e8] ;  /* 0x0000fa00ff0e7b82 */ /* 0x000f260000000800 */
[----:B------:R5:W-:Y:S01]  /*18180*/  STG.E.U16 desc[UR10][R8.64], R18 ;  /* 0x0000001208007986 */ /* 0x000be2000c10150a */
[----:B-1----:R-:W-:Y:S01]  /*18190*/  IADD3 R4, P1, PT, R15, R114, RZ ;  /* 0x000000720f047210 */ /* 0x002fe20007f3e0ff */
[----:B--2---:R-:W-:Y:S01]  /*181a0*/  IMAD R3, R3, 0x1e6, RZ ;  /* 0x000001e603037824 */ /* 0x004fe200078e02ff */
[----:B------:R-:W-:-:S02]  /*181b0*/  PRMT R16, R50, 0x7632, R16 ;  /* 0x0000763232107816 */ /* 0x000fc40000000010 */
[----:B------:R-:W1:Y:S01]  /*181c0*/  LDC R15, c[0x0][0x3e8] ;  /* 0x0000fa00ff0f7b82 */ /* 0x000e620000000800 */
[-C--:B0-----:R-:W-:Y:S01]  /*181d0*/  IADD3 R6, P2, PT, R17, R114.reuse, RZ ;  /* 0x0000007211067210 */ /* 0x081fe20007f5e0ff */
[----:B---3--:R-:W-:Y:S01]  /*181e0*/  IMAD R17, R12, 0x1e4, RZ ;  /* 0x000001e40c117824 */ /* 0x008fe200078e02ff */
[----:B-----5:R-:W-:-:S05]  /*181f0*/  IADD3 R8, P3, PT, R13, R114, RZ ;  /* 0x000000720d087210 */ /* 0x020fca0007f7e0ff */
[----:B------:R-:W0:Y:S01]  /*18200*/  LDC R13, c[0x0][0x3e8] ;  /* 0x0000fa00ff0d7b82 */ /* 0x000e220000000800 */
[-C--:B------:R-:W-:Y:S01]  /*18210*/  LEA.HI.X.SX32 R5, R155, R115.reuse, 0x1, P1 ;  /* 0x000000739b057211 */ /* 0x080fe200008f0eff */
[----:B------:R-:W-:Y:S01]  /*18220*/  IMAD R12, R2, 0xf1, RZ ;  /* 0x000000f1020c7824 */ /* 0x000fe200078e02ff */
[-C--:B------:R-:W-:Y:S02]  /*18230*/  LEA.HI.X.SX32 R7, R10, R115.reuse, 0x1, P2 ;  /* 0x000000730a077211 */ /* 0x080fe400010f0eff */
[----:B------:R-:W-:Y:S01]  /*18240*/  IADD3 R10, P1, PT, R11, R114, RZ ;  /* 0x000000720b0a7210 */ /* 0x000fe20007f3e0ff */
[----:B------:R-:W-:Y:S03]  /*18250*/  STG.E.U16 desc[UR10][R4.64], R50 ;  /* 0x0000003204007986 */ /* 0x000fe6000c10150a */
[----:B------:R-:W-:Y:S01]  /*18260*/  LEA.HI.X.SX32 R11, R12, R115, 0x1, P1 ;  /* 0x000000730c0b7211 */ /* 0x000fe200008f0eff */
[----:B------:R2:W-:Y:S01]  /*18270*/  STG.E.U16 desc[UR10][R6.64], R16 ;  /* 0x0000001006007986 */ /* 0x0005e2000c10150a */
[----:B------:R-:W3:Y:S01]  /*18280*/  LDC R12, c[0x0][0x3e8] ;  /* 0x0000fa00ff0c7b82 */ /* 0x000ee20000000800 */
[----:B------:R-:W-:-:S02]  /*18290*/  F2FP.F16.F32.PACK_AB R52, R53, R52 ;  /* 0x000000343534723e */ /* 0x000fc400000000ff */
[-C--:B------:R-:W-:Y:S02]  /*182a0*/  LEA.HI.X.SX32 R9, R154, R115.reuse, 0x1, P3 ;  /* 0x000000739a097211 */ /* 0x080fe400018f0eff */
[----:B--2---:R-:W-:Y:S02]  /*182b0*/  IADD3 R6, P1, PT, R3, R114, RZ ;  /* 0x0000007203067210 */ /* 0x004fe40007f3e0ff */
[----:B------:R-:W-:Y:S01]  /*182c0*/  F2FP.F16.F32.PACK_AB R54, R55, R54 ;  /* 0x000000363736723e */ /* 0x000fe200000000ff */
[----:B------:R-:W2:Y:S01]  /*182d0*/  LDC R3, c[0x0][0x3e8] ;  /* 0x0000fa00ff037b82 */ /* 0x000ea20000000800 */
[----:B------:R5:W-:Y:S01]  /*182e0*/  STG.E.U16 desc[UR10][R8.64], R52 ;  /* 0x0000003408007986 */ /* 0x000be2000c10150a */
[----:B------:R-:W-:Y:S02]  /*182f0*/  IADD3 R4, P2, PT, R17, R114, RZ ;  /* 0x0000007211047210 */ /* 0x000fe40007f5e0ff */
[----:B------:R-:W-:Y:S01]  /*18300*/  PRMT R7, R52, 0x7632, R7 ;  /* 0x0000763234077816 */ /* 0x000fe20000000007 */
[----:B0-----:R-:W-:Y:S01]  /*18310*/  IMAD R13, R13, 0x1e8, RZ ;  /* 0x000001e80d0d7824 */ /* 0x001fe200078e02ff */
[----:B------:R-:W-:Y:S01]  /*18320*/  LEA.HI.X.SX32 R5, R103, R115, 0x1, P2 ;  /* 0x0000007367057211 */ /* 0x000fe200010f0eff */
[----:B-1----:R-:W-:Y:S01]  /*18330*/  IMAD R15, R15, 0x1ec, RZ ;  /* 0x000001ec0f0f7824 */ /* 0x002fe200078e02ff */
[----:B------:R-:W-:Y:S01]  /*18340*/  F2FP.F16.F32.PACK_AB R56, R57, R56 ;  /* 0x000000383938723e */ /* 0x000fe200000000ff */
[----:B------:R0:W-:Y:S01]  /*18350*/  STG.E.U16 desc[UR10][R10.64], R7 ;  /* 0x000000070a007986 */ /* 0x0001e2000c10150a */
[----:B------:R-:W-:Y:S01]  /*18360*/  F2FP.F16.F32.PACK_AB R58, R59, R58 ;  /* 0x0000003a3b3a723e */ /* 0x000fe200000000ff */
[----:B------:R-:W1:Y:S01]  /*18370*/  LDC R16, c[0x0][0x3e8] ;  /* 0x0000fa00ff107b82 */ /* 0x000e620000000800 */
[----:B-----5:R-:W-:-:S02]  /*18380*/  IMAD R8, R2, 0xf3, RZ ;  /* 0x000000f302087824 */ /* 0x020fc400078e02ff */
[----:B----4-:R-:W-:Y:S01]  /*18390*/  IMAD R9, R14, 0x1ea, RZ ;  /* 0x000001ea0e097824 */ /* 0x010fe200078e02ff */
[----:B------:R4:W-:Y:S04]  /*183a0*/  STG.E.U16 desc[UR10][R4.64], R54 ;  /* 0x0000003604007986 */ /* 0x0009e8000c10150a */
[----:B------:R-:W5:Y:S01]  /*183b0*/  LDC R14, c[0x0][0x3e8] ;  /* 0x0000fa00ff0e7b82 */ /* 0x000f620000000800 */
[----:B0-----:R-:W-:Y:S02]  /*183c0*/  LEA.HI.X.SX32 R7, R8, R115, 0x1, P1 ;  /* 0x0000007308077211 */ /* 0x001fe400008f0eff */
[----:B------:R-:W-:Y:S02]  /*183d0*/  PRMT R11, R54, 0x7632, R11 ;  /* 0x00007632360b7816 */ /* 0x000fe4000000000b */
[----:B------:R-:W-:-:S03]  /*183e0*/  IADD3 R8, P1, PT, R13, R114, RZ ;  /* 0x000000720d087210 */ /* 0x000fc60007f3e0ff */
[----:B------:R-:W0:Y:S01]  /*183f0*/  LDC R13, c[0x0][0x3e8] ;  /* 0x0000fa00ff0d7b82 */ /* 0x000e220000000800 */
[----:B----4-:R-:W-:Y:S01]  /*18400*/  IADD3 R4, P2, PT, R9, R114, RZ ;  /* 0x0000007209047210 */ /* 0x010fe20007f5e0ff */
[----:B------:R4:W-:Y:S01]  /*18410*/  STG.E.U16 desc[UR10][R6.64], R11 ;  /* 0x0000000b06007986 */ /* 0x0009e2000c10150a */
[----:B------:R-:W-:Y:S01]  /*18420*/  IMAD R10, R2, 0xf5, RZ ;  /* 0x000000f5020a7824 */ /* 0x000fe200078e02ff */
[----:B------:R-:W-:Y:S01]  /*18430*/  LEA.HI.X.SX32 R9, R105, R115, 0x1, P1 ;  /* 0x0000007369097211 */ /* 0x000fe200008f0eff */
[----:B--2---:R-:W-:-:S03]  /*18440*/  IMAD R3, R3, 0x1ee, RZ ;  /* 0x000001ee03037824 */ /* 0x004fc600078e02ff */
[----:B------:R-:W-:Y:S02]  /*18450*/  LEA.HI.X.SX32 R5, R10, R115, 0x1, P2 ;  /* 0x000000730a057211 */ /* 0x000fe400010f0eff */
[----:B----4-:R-:W-:Y:S01]  /*18460*/  IADD3 R6, P1, PT, R15, R114, RZ ;  /* 0x000000720f067210 */ /* 0x010fe20007f3e0ff */
[----:B---3--:R-:W-:-:S03]  /*18470*/  IMAD R11, R12, 0x1f0, RZ ;  /* 0x000001f00c0b7824 */ /* 0x008fc600078e02ff */
[-C--:B------:R-:W-:Y:S01]  /*18480*/  LEA.HI.X.SX32 R7, R156, R115.reuse, 0x1, P1 ;  /* 0x000000739c077211 */ /* 0x080fe200008f0eff */
[----:B------:R-:W-:Y:S01]  /*18490*/  IMAD R12, R2, 0xf7, RZ ;  /* 0x000000f7020c7824 */ /* 0x000fe200078e02ff */
[-C--:B------:R-:W-:Y:S02]  /*184a0*/  IADD3 R10, P1, PT, R3, R114.reuse, RZ ;  /* 0x00000072030a7210 */ /* 0x080fe40007f3e0ff */
[----:B------:R-:W2:Y:S01]  /*184b0*/  LDC R3, c[0x0][0x3e8] ;  /* 0x0000fa00ff037b82 */ /* 0x000ea20000000800 */
[----:B------:R3:W-:Y:S01]  /*184c0*/  STG.E.U16 desc[UR10][R8.64], R56 ;  /* 0x0000003808007986 */ /* 0x0007e2000c10150a */
[----:B------:R-:W-:Y:S01]  /*184d0*/  PRMT R15, R56, 0x7632, R15 ;  /* 0x00007632380f7816 */ /* 0x000fe2000000000f */
[----:B0-----:R-:W-:Y:S01]  /*184e0*/  IMAD R13, R13, 0x1f2, RZ ;  /* 0x000001f20d0d7824 */ /* 0x001fe200078e02ff */
[----:B---3--:R-:W-:Y:S02]  /*184f0*/  IADD3 R8, P2, PT, R11, R114, RZ ;  /* 0x000000720b087210 */ /* 0x008fe40007f5e0ff */
[----:B------:R-:W-:-:S02]  /*18500*/  LEA.HI.X.SX32 R11, R12, R115, 0x1, P1 ;  /* 0x000000730c0b7211 */ /* 0x000fc400008f0eff */
[----:B------:R-:W0:Y:S01]  /*18510*/  LDC R12, c[0x0][0x3e8] ;  /* 0x0000fa00ff0c7b82 */ /* 0x000e220000000800 */
[----:B------:R3:W-:Y:S04]  /*18520*/  STG.E.U16 desc[UR10][R4.64], R15 ;  /* 0x0000000f04007986 */ /* 0x0007e8000c10150a */
[----:B------:R4:W-:Y:S01]  /*18530*/  STG.E.U16 desc[UR10][R6.64], R58 ;  /* 0x0000003a06007986 */ /* 0x0009e2000c10150a */
[----:B------:R-:W-:Y:S02]  /*18540*/  F2FP.F16.F32.PACK_AB R60, R61, R60 ;  /* 0x0000003c3d3c723e */ /* 0x000fe400000000ff */
[----:B---3--:R-:W-:Y:S01]  /*18550*/  PRMT R5, R58, 0x7632, R5 ;  /* 0x000076323a057816 */ /* 0x008fe20000000005 */
[----:B------:R-:W3:Y:S01]  /*18560*/  LDC R15, c[0x0][0x3e8] ;  /* 0x0000fa00ff0f7b82 */ /* 0x000ee20000000800 */
[----:B------:R-:W-:Y:S01]  /*18570*/  IADD3 R4, P1, PT, R13, R114, RZ ;  /* 0x000000720d047210 */ /* 0x000fe20007f3e0ff */
[----:B----4-:R-:W-:-:S02]  /*18580*/  IMAD R6, R2, 0xf9, RZ ;  /* 0x000000f902067824 */ /* 0x010fc400078e02ff */
[----:B-----5:R-:W-:Y:S01]  /*18590*/  IMAD R7, R14, 0x1f4, RZ ;  /* 0x000001f40e077824 */ /* 0x020fe200078e02ff */
[----:B------:R4:W-:Y:S03]  /*185a0*/  STG.E.U16 desc[UR10][R10.64], R5 ;  /* 0x000000050a007986 */ /* 0x0009e6000c10150a */
[----:B------:R-:W5:Y:S01]  /*185b0*/  LDC R14, c[0x0][0x3e8] ;  /* 0x0000fa00ff0e7b82 */ /* 0x000f620000000800 */
[-C--:B------:R-:W-:Y:S01]  /*185c0*/  LEA.HI.X.SX32 R9, R157, R115.reuse, 0x1, P2 ;  /* 0x000000739d097211 */ /* 0x080fe200010f0eff */
[----:B--2---:R-:W-:Y:S01]  /*185d0*/  IMAD R3, R3, 0x1f6, RZ ;  /* 0x000001f603037824 */ /* 0x004fe200078e02ff */
[-C--:B----4-:R-:W-:Y:S02]  /*185e0*/  LEA.HI.X.SX32 R5, R6, R115.reuse, 0x1, P1 ;  /* 0x0000007306057211 */ /* 0x090fe400008f0eff */
[-C--:B------:R-:W-:Y:S01]  /*185f0*/  IADD3 R6, P1, PT, R7, R114.reuse, RZ ;  /* 0x0000007207067210 */ /* 0x080fe20007f3e0ff */
[----:B------:R2:W-:Y:S03]  /*18600*/  STG.E.U16 desc[UR10][R8.64], R60 ;  /* 0x0000003c08007986 */ /* 0x0005e6000c10150a */
[----:B------:R-:W-:Y:S01]  /*18610*/  LEA.HI.X.SX32 R7, R107, R115, 0x1, P1 ;  /* 0x000000736b077211 */ /* 0x000fe200008f0eff */
[----:B------:R-:W-:Y:S01]  /*18620*/  IMAD R10, R2, 0xfb, RZ ;  /* 0x000000fb020a7824 */ /* 0x000fe200078e02ff */
[----:B--2---:R-:W-:Y:S01]  /*18630*/  IADD3 R8, P1, PT, R3, R114, RZ ;  /* 0x0000007203087210 */ /* 0x004fe20007f3e0ff */
[----:B0-----:R-:W-:-:S02]  /*18640*/  IMAD R3, R12, 0x1f8, RZ ;  /* 0x000001f80c037824 */ /* 0x001fc400078e02ff */
[----:B------:R-:W0:Y:S01]  /*18650*/  LDC.64 R12, c[0x0][0x3a0] ;  /* 0x0000e800ff0c7b82 */ /* 0x000e220000000a00 */
[----:B------:R-:W-:Y:S02]  /*18660*/  PRMT R9, R60, 0x7632, R9 ;  /* 0x000076323c097816 */ /* 0x000fe40000000009 */
[----:B------:R-:W-:-:S03]  /*18670*/  F2FP.F16.F32.PACK_AB R62, R63, R62 ;  /* 0x0000003e3f3e723e */ /* 0x000fc600000000ff */
[----:B------:R2:W-:Y:S01]  /*18680*/  STG.E.U16 desc[UR10][R4.64], R9 ;  /* 0x0000000904007986 */ /* 0x0005e2000c10150a */
[----:B-1----:R-:W-:Y:S01]  /*18690*/  IMAD R11, R16, 0x1fe, RZ ;  /* 0x000001fe100b7824 */ /* 0x002fe200078e02ff */
[----:B------:R-:W-:Y:S01]  /*186a0*/  UIMAD UR6, UR14, UR6, URZ ;  /* 0x000000060e0672a4 */ /* 0x000fe2000f8e02ff */
[----:B---3--:R-:W-:Y:S01]  /*186b0*/  IMAD R15, R15, 0x1fc, RZ ;  /* 0x000001fc0f0f7824 */ /* 0x008fe200078e02ff */
[----:B------:R-:W-:Y:S01]  /*186c0*/  STG.E.U16 desc[UR10][R6.64], R62 ;  /* 0x0000003e06007986 */ /* 0x000fe2000c10150a */
[----:B------:R-:W-:Y:S02]  /*186d0*/  F2FP.F16.F32.PACK_AB R64, R65, R64 ;  /* 0x000000404140723e */ /* 0x000fe400000000ff */
[----:B--2---:R-:W-:Y:S02]  /*186e0*/  LEA.HI.X.SX32 R9, R10, R115, 0x1, P1 ;  /* 0x000000730a097211 */ /* 0x004fe400008f0eff */
[----:B------:R-:W-:Y:S02]  /*186f0*/  PRMT R5, R62, 0x7632, R5 ;  /* 0x000076323e057816 */ /* 0x000fe40000000005 */
[----:B------:R-:W-:Y:S01]  /*18700*/  IADD3 R4, P1, PT, R3, R114, RZ ;  /* 0x0000007203047210 */ /* 0x000fe20007f3e0ff */
[----:B-----5:R-:W-:-:S02]  /*18710*/  IMAD R3, R14, 0x1fa, RZ ;  /* 0x000001fa0e037824 */ /* 0x020fc400078e02ff */
[----:B------:R1:W-:Y:S01]  /*18720*/  STG.E.U16 desc[UR10][R8.64], R5 ;  /* 0x0000000508007986 */ /* 0x0003e2000c10150a */
[----:B------:R-:W-:Y:S01]  /*18730*/  IADD3 R10, P3, PT, R11, R114, RZ ;  /* 0x000000720b0a7210 */ /* 0x000fe20007f7e0ff */
[----:B------:R-:W-:Y:S02]  /*18740*/  USHF.L.U32 UR4, UR6, 0x2, URZ ;  /* 0x0000000206047899 */ /* 0x000fe400080006ff */
[----:B------:R-:W-:Y:S01]  /*18750*/  UIMAD.WIDE UR6, UR6, 0x4, URZ ;  /* 0x00000004060678a5 */ /* 0x000fe2000f8e02ff */
[C---:B-1----:R-:W-:Y:S01]  /*18760*/  LEA R8, R2.reuse, -R2, 0x8 ;  /* 0x8000000202087211 */ /* 0x042fe200078e40ff */
[----:B------:R-:W-:Y:S01]  /*18770*/  IMAD R2, R2, 0xfd, RZ ;  /* 0x000000fd02027824 */ /* 0x000fe200078e02ff */
[----:B------:R-:W-:Y:S02]  /*18780*/  LEA.HI.X.SX32 R5, R109, R115, 0x1, P1 ;  /* 0x000000736d057211 */ /* 0x000fe400008f0eff */
[-C--:B------:R-:W-:Y:S02]  /*18790*/  IADD3 R6, P1, PT, R3, R114.reuse, RZ ;  /* 0x0000007203067210 */ /* 0x080fe40007f3e0ff */
[----:B------:R-:W-:-:S02]  /*187a0*/  IADD3 R114, P2, PT, R15, R114, RZ ;  /* 0x000000720f727210 */ /* 0x000fc40007f5e0ff */
[----:B------:R-:W-:Y:S01]  /*187b0*/  SHF.L.U32 R3, R243, 0x2, RZ ;  /* 0x00000002f3037819 */ /* 0x000fe200000006ff */
[----:B------:R1:W-:Y:S01]  /*187c0*/  STG.E.U16 desc[UR10][R4.64], R64 ;  /* 0x0000004004007986 */ /* 0x0003e2000c10150a */
[-C--:B------:R-:W-:Y:S02]  /*187d0*/  LEA.HI.X.SX32 R11, R8, R115.reuse, 0x1, P3 ;  /* 0x00000073080b7211 */ /* 0x080fe400018f0eff */
[-C--:B------:R-:W-:Y:S02]  /*187e0*/  LEA.HI.X.SX32 R7, R2, R115.reuse, 0x1, P1 ;  /* 0x0000007302077211 */ /* 0x080fe400008f0eff */
[----:B------:R-:W-:Y:S02]  /*187f0*/  LEA.HI.X.SX32 R115, R158, R115, 0x1, P2 ;  /* 0x000000739e737211 */ /* 0x000fe400010f0eff */
[----:B0-----:R-:W-:Y:S02]  /*18800*/  IADD3 R2, P1, P2, R3, UR4, R12 ;  /* 0x0000000403027c10 */ /* 0x001fe4000fa3e00c */
[----:B------:R-:W-:Y:S01]  /*18810*/  F2FP.F16.F32.PACK_AB R0, R0, R66 ;  /* 0x000000420000723e */ /* 0x000fe200000000ff */
[----:B-1----:R-:W-:Y:S01]  /*18820*/  IMAD.HI R4, R243, 0x4, RZ ;  /* 0x00000004f3047827 */ /* 0x002fe200078e02ff */
[----:B------:R-:W-:-:S04]  /*18830*/  PRMT R5, R64, 0x7632, R5 ;  /* 0x0000763240057816 */ /* 0x000fc80000000005 */
[----:B------:R-:W-:Y:S02]  /*18840*/  IADD3.X R3, PT, PT, R4, UR7, R13, P1, P2 ;  /* 0x0000000704037c10 */ /* 0x000fe40008fe440d */
[----:B------:R-:W-:Y:S01]  /*18850*/  PRMT R4, R0, 0x7632, R4 ;  /* 0x0000763200047816 */ /* 0x000fe20000000004 */
[----:B------:R0:W-:Y:S04]  /*18860*/  STG.E.U16 desc[UR10][R6.64], R5 ;  /* 0x0000000506007986 */ /* 0x0001e8000c10150a */
[----:B------:R0:W-:Y:S04]  /*18870*/  STG.E.U16 desc[UR10][R114.64], R0 ;  /* 0x0000000072007986 */ /* 0x0001e8000c10150a */
[----:B------:R0:W-:Y:S04]  /*18880*/  STG.E.U16 desc[UR10][R10.64], R4 ;  /* 0x000000040a007986 */ /* 0x0001e8000c10150a */
[----:B------:R0:W-:Y:S01]  /*18890*/  STG.E desc[UR10][R2.64], R197 ;  /* 0x000000c502007986 */ /* 0x0001e2000c10190a */
[----:B------:R-:W-:Y:S06]  /*188a0*/  BAR.SYNC.DEFER_BLOCKING 0x0 ;  /* 0x0000000000007b1d */ /* 0x000fec0000010000 */
[----:B------:R-:W-:Y:S05]  /*188b0*/  @P0 BRA `(.L_x_21) ;  /* 0x0000000000a00947 */ /* 0x000fea0003800000 */
[----:B------:R-:W1:Y:S01]  /*188c0*/  S2UR UR6, SR_CgaCtaId ;  /* 0x00000000000679c3 */ /* 0x000e620000008800 */
[----:B------:R-:W-:Y:S01]  /*188d0*/  NOP ;  /* 0x0000000000007918 */ /* 0x000fe20000000000 */
[----:B------:R-:W-:Y:S01]  /*188e0*/  UMOV UR4, 0x50 ;  /* 0x0000005000047882 */ /* 0x000fe20000000000 */
[----:B0-----:R-:W-:Y:S02]  /*188f0*/  MOV R0, UR5 ;  /* 0x0000000500007c02 */ /* 0x001fe40008000f00 */
[----:B------:R-:W-:Y:S02]  /*18900*/  MOV R3, 0xffff ;  /* 0x0000ffff00037802 */ /* 0x000fe40000000f00 */
[----:B------:R-:W-:Y:S02]  /*18910*/  LOP3.LUT R0, R0, 0xffff, RZ, 0xc0, !PT ;  /* 0x0000ffff00007812 */ /* 0x000fe400078ec0ff */
[----:B------:R-:W-:Y:S02]  /*18920*/  MOV R7, 0x1 ;  /* 0x0000000100077802 */ /* 0x000fe40000000f00 */
[----:B------:R-:W-:-:S04]  /*18930*/  SHF.R.U32.HI R0, RZ, 0x5, R0 ;  /* 0x00000005ff007819 */ /* 0x000fc80000011600 */
[----:B------:R-:W-:Y:S02]  /*18940*/  IADD3 R2, PT, PT, R0, 0x10, RZ ;  /* 0x0000001000027810 */ /* 0x000fe40007ffe0ff */
[----:B------:R-:W-:Y:S01]  /*18950*/  SHF.L.U32 R0, R3, R0, RZ ;  /* 0x0000000003007219 */ /* 0x000fe200000006ff */
[----:B-1----:R-:W-:Y:S01]  /*18960*/  ULEA UR6, UR6, UR4, 0x18 ;  /* 0x0000000406067291 */ /* 0x002fe2000f8ec0ff */
[----:B------:R-:W-:-:S04]  /*18970*/  SHF.L.U32 R3, R7, R2, RZ ;  /* 0x0000000207037219 */ /* 0x000fc800000006ff */
[----:B------:R-:W-:-:S04]  /*18980*/  LOP3.LUT R0, R3, R0, RZ, 0xfc, !PT ;  /* 0x0000000003007212 */ /* 0x000fc800078efcff */
[----:B------:R-:W0:Y:S01]  /*18990*/  LDS R5, [UR6] ;  /* 0x00000006ff057984 */ /* 0x000e220008000800 */
[C---:B------:R-:W-:Y:S02]  /*189a0*/  LOP3.LUT R2, R0.reuse, 0xffff, RZ, 0xc0, !PT ;  /* 0x0000ffff00027812 */ /* 0x040fe400078ec0ff */
[----:B0-----:R-:W-:-:S04]  /*189b0*/  LOP3.LUT R3, R0, 0xffff, R5, 0x80, !PT ;  /* 0x0000ffff00037812 */ /* 0x001fc800078e8005 */
[----:B------:R-:W-:-:S13]  /*189c0*/  ISETP.NE.AND P0, PT, R3, R2, PT ;  /* 0x000000020300720c */ /* 0x000fda0003f05270 */
[----:B------:R-:W-:Y:S05]  /*189d0*/  @P0 BRA `(.L_x_22) ;  /* 0x0000000000500947 */ /* 0x000fea0003800000 */
[----:B------:R-:W-:Y:S02]  /*189e0*/  SHF.R.U32.HI R5, RZ, 0x10, R5 ;  /* 0x00000010ff057819 */ /* 0x000fe40000011605 */
[----:B------:R-:W-:-:S04]  /*189f0*/  SHF.R.U32.HI R2, RZ, 0x10, R0 ;  /* 0x00000010ff027819 */ /* 0x000fc80000011600 */
[----:B------:R-:W-:-:S04]  /*18a00*/  LOP3.LUT R5, R5, R2, RZ, 0xc0, !PT ;  /* 0x0000000205057212 */ /* 0x000fc800078ec0ff */
[----:B------:R-:W-:-:S13]  /*18a10*/  ISETP.NE.AND P0, PT, R5, R2, PT ;  /* 0x000000020500720c */ /* 0x000fda0003f05270 */
[----:B------:R-:W-:Y:S05]  /*18a20*/  @P0 BRA `(.L_x_23) ;  /* 0x0000000000300947 */ /* 0x000fea0003800000 */
[----:B------:R-:W-:Y:S01]  /*18a30*/  R2UR UR4, R0 ;  /* 0x00000000000472ca */ /* 0x000fe200000e0000 */
[----:B------:R-:W-:Y:S01]  /*18a40*/  VOTEU.ANY UR5, UPT, PT ;  /* 0x0000000000057886 */ /* 0x000fe200038e0100 */
[----:B------:R-:W0:Y:S01]  /*18a50*/  S2R R0, SR_LANEID ;  /* 0x0000000000007919 */ /* 0x000e220000000000 */
[----:B------:R-:W-:-:S10]  /*18a60*/  UFLO.U32 UR5, UR5 ;  /* 0x00000005000572bd */ /* 0x000fd400080e0000 */
[----:B------:R-:W-:-:S06]  /*18a70*/  ULOP3.LUT UR4, URZ, UR4, URZ, 0x33, !UPT ;  /* 0x00000004ff047292 */ /* 0x000fcc000f8e33ff */
[----:B------:R-:W-:-:S04]  /*18a80*/  MOV R2, UR4 ;  /* 0x0000000400027c02 */ /* 0x000fc80008000f00 */
[----:B------:R-:W1:Y:S02]  /*18a90*/  REDUX UR7, R2 ;  /* 0x00000000020773c4 */ /* 0x000e640000000000 */
[----:B------:R2:W-:Y:S01]  /*18aa0*/  UTCATOMSWS.AND URZ, UR4 ;  /* 0x0000000400ff79e3 */ /* 0x0005e20008000000 */
[----:B0-----:R-:W-:Y:S02]  /*18ab0*/  ISETP.EQ.U32.AND P0, PT, R0, UR5, PT ;  /* 0x0000000500007c0c */ /* 0x001fe4000bf02070 */
[----:B-1----:R-:W-:-:S11]  /*18ac0*/  MOV R0, UR7 ;  /* 0x0000000700007c02 */ /* 0x002fd60008000f00 */
[----:B------:R2:W-:Y:S01]  /*18ad0*/  @P0 ATOMS.AND RZ, [UR6], R0 ;  /* 0x00000000ffff098c */ /* 0x0005e2000a800006 */
[----:B------:R-:W-:Y:S05]  /*18ae0*/  BRA `(.L_x_21) ;  /* 0x0000000000147947 */ /* 0x000fea0003800000 */
.L_x_23:
[----:B------:R-:W-:-:S07]  /*18af0*/  MOV R2, 0x18b10 ;  /* 0x00018b1000027802 */ /* 0x000fce0000000f00 */
[----:B------:R-:W-:Y:S05]  /*18b00*/  CALL.REL.NOINC `($__internal_0_$__cuda_sm10x_tcgen05_guardrail_trap_col_being_dealloced_not_returned_by_alloc) ;  /* 0x0000000000447944 */ /* 0x000fea0003c00000 */
[----:B------:R-:W-:Y:S05]  /*18b10*/  BRA `(.L_x_21) ;  /* 0x0000000000087947 */ /* 0x000fea0003800000 */
.L_x_22:
[----:B------:R-:W-:-:S07]  /*18b20*/  MOV R2, 0x18b40 ;  /* 0x00018b4000027802 */ /* 0x000fce0000000f00 */
[----:B------:R-:W-:Y:S05]  /*18b30*/  CALL.REL.NOINC `($__internal_2_$__cuda_sm10x_tcgen05_guardrail_trap_unallocated_columns_being_dealloced) ;  /* 0x0000000000507944 */ /* 0x000fea0003c00000 */
.L_x_21:
[----:B------:R-:W-:Y:S01]  /*18b40*/  NOP ;  /* 0x0000000000007918 */ /* 0x000fe20000000000 */
[----:B--2---:R-:W-:Y:S05]  /*18b50*/  EXIT ;  /* 0x000000000000794d */ /* 0x004fea0003800000 */
.L_x_8:
[----:B------:R-:W0:Y:S02]  /*18b60*/  SYNCS.PHASECHK.TRANS64.TRYWAIT P3, [UR4+0x12000], RZ ;  /* 0x012000ffff0075a7 */ /* 0x000e240008061104 */
[----:B0-----:R-:W-:Y:S05]  /*18b70*/  @!P3 BRA `(.L_x_8) ;  /* 0xfffffffc00f8b947 */ /* 0x001fea000383ffff */
[----:B------:R-:W-:Y:S05]  /*18b80*/  BRA `(.L_x_7) ;  /* 0xffffff0000647947 */ /* 0x000fea000383ffff */
.L_x_15:
[----:B------:R-:W0:Y:S02]  /*18b90*/  SYNCS.PHASECHK.TRANS64.TRYWAIT P2, [UR4+0x16010], RZ ;  /* 0x016010ffff0075a7 */ /* 0x000e240008041104 */
[----:B0-----:R-:W-:Y:S05]  /*18ba0*/  @!P2 BRA `(.L_x_15) ;  /* 0xfffffffc00f8a947 */ /* 0x001fea000383ffff */
[----:B------:R-:W-:Y:S05]  /*18bb0*/  BRA `(.L_x_24) ;  /* 0xffffff3400fc7947 */ /* 0x000fea000383ffff */
.L_x_16:
[----:B------:R-:W0:Y:S02]  /*18bc0*/  SYNCS.PHASECHK.TRANS64.TRYWAIT P2, [UR6], R0 ;  /* 0x00000000ff0075a7 */ /* 0x000e240008041106 */
[----:B0-----:R-:W-:Y:S05]  /*18bd0*/  @!P2 BRA `(.L_x_16) ;  /* 0xfffffffc00f8a947 */ /* 0x001fea000383ffff */
[----:B------:R-:W-:Y:S05]  /*18be0*/  BRA `(.L_x_25) ;  /* 0xffffff3800187947 */ /* 0x000fea000383ffff */
.L_x_20:
[----:B------:R-:W2:Y:S02]  /*18bf0*/  SYNCS.PHASECHK.TRANS64.TRYWAIT P2, [UR6], R4 ;  /* 0x00000004ff0075a7 */ /* 0x000ea40008041106 */
[----:B--2---:R-:W-:Y:S05]  /*18c00*/  @!P2 BRA `(.L_x_20) ;  /* 0xfffffffc00f8a947 */ /* 0x004fea000383ffff */
[----:B------:R-:W-:Y:S05]  /*18c10*/  BRA `(.L_x_19) ;  /* 0xffffff64001c7947 */ /* 0x000fea000383ffff */
        .weak           $__internal_0_$__cuda_sm10x_tcgen05_guardrail_trap_col_being_dealloced_not_returned_by_alloc
        .type           $__internal_0_$__cuda_sm10x_tcgen05_guardrail_trap_col_being_dealloced_not_returned_by_alloc,@function
        .size           $__internal_0_$__cuda_sm10x_tcgen05_guardrail_trap_col_being_dealloced_not_returned_by_alloc,($__internal_1_$__cuda_sm10x_tcgen05_guardrail_trap_phase_invalid_during_alloc - $__internal_0_$__cuda_sm10x_tcgen05_guardrail_trap_col_being_dealloced_not_returned_by_alloc)
$__internal_0_$__cuda_sm10x_tcgen05_guardrail_trap_col_being_dealloced_not_returned_by_alloc:
[----:B------:R-:W-:Y:S05]  /*18c20*/  BPT.TRAP 0x1 ;  /* 0x000000040000795c */ /* 0x000fea0000300000 */
[----:B------:R-:W-:-:S04]  /*18c30*/  HFMA2 R3, -RZ, RZ, 0, 0 ;  /* 0x00000000ff037431 */ /* 0x000fc800000001ff */
[----:B------:R-:W-:Y:S05]  /*18c40*/  RET.REL.NODEC R2 `(attn_fwd) ;  /* 0xfffffe7002ec7950 */ /* 0x000fea0003c3ffff */
        .weak           $__internal_1_$__cuda_sm10x_tcgen05_guardrail_trap_phase_invalid_during_alloc
        .type           $__internal_1_$__cuda_sm10x_tcgen05_guardrail_trap_phase_invalid_during_alloc,@function
        .size           $__internal_1_$__cuda_sm10x_tcgen05_guardrail_trap_phase_invalid_during_alloc,($__internal_2_$__cuda_sm10x_tcgen05_guardrail_trap_unallocated_columns_being_dealloced - $__internal_1_$__cuda_sm10x_tcgen05_guardrail_trap_phase_invalid_during_alloc)
$__internal_1_$__cuda_sm10x_tcgen05_guardrail_trap_phase_invalid_during_alloc:
[----:B------:R-:W-:Y:S05]  /*18c50*/  BPT.TRAP 0x1 ;  /* 0x000000040000795c */ /* 0x000fea0000300000 */
[----:B------:R-:W-:-:S04]  /*18c60*/  MOV R3, 0x0 ;  /* 0x0000000000037802 */ /* 0x000fc80000000f00 */
[----:B------:R-:W-:Y:S05]  /*18c70*/  RET.REL.NODEC R2 `(attn_fwd) ;  /* 0xfffffe7002e07950 */ /* 0x000fea0003c3ffff */
        .weak           $__internal_2_$__cuda_sm10x_tcgen05_guardrail_trap_unallocated_columns_being_dealloced
        .type           $__internal_2_$__cuda_sm10x_tcgen05_guardrail_trap_unallocated_columns_being_dealloced,@function
        .size           $__internal_2_$__cuda_sm10x_tcgen05_guardrail_trap_unallocated_columns_being_dealloced,(.L_x_29 - $__internal_2_$__cuda_sm10x_tcgen05_guardrail_trap_unallocated_columns_being_dealloced)
$__internal_2_$__cuda_sm10x_tcgen05_guardrail_trap_unallocated_columns_being_dealloced:
[----:B------:R-:W-:Y:S05]  /*18c80*/  BPT.TRAP 0x1 ;  /* 0x000000040000795c */ /* 0x000fea0000300000 */
[----:B------:R-:W-:-:S04]  /*18c90*/  HFMA2 R3, -RZ, RZ, 0, 0 ;  /* 0x00000000ff037431 */ /* 0x000fc800000001ff */
[----:B------:R-:W-:Y:S05]  /*18ca0*/  RET.REL.NODEC R2 `(attn_fwd) ;  /* 0xfffffe7002d47950 */ /* 0x000fea0003c3ffff */
.L_x_26:
[----:B------:R-:W-:-:S00]  /*18cb0*/  BRA `(.L_x_26) ;  /* 0xfffffffc00fc7947 */ /* 0x000fc0000383ffff */
[----:B------:R-:W-:-:S00]  /*18cc0*/  NOP ;  /* 0x0000000000007918 */ /* 0x000fc00000000000 */
        /* <DEDUP_REMOVED lines=11> */
.L_x_29:


//--------------------- .nv.global.init           --------------------------
	.section	.nv.global.init,"aw",@progbits
.nv.global.init:
	.type		_$_str,@object
	.size		_$_str,(.L_3 - _$_str)
_$_str:
        /*0000*/ 	.byte	0x5f, 0x5f, 0x43, 0x55, 0x44, 0x41, 0x5f, 0x46, 0x54, 0x5a, 0x00
.L_3:


//--------------------- .nv.shared.attn_fwd       --------------------------
	.section	.nv.shared.attn_fwd,"aw",@nobits
	.sectionflags	@""
	.align	16
	.zero		1024


//--------------------- .nv.shared.reserved.0     --------------------------
	.section	.nv.shared.reserved.0,"aw",@nobits
	.align	8
	.weak		__nv_reservedSMEM_offset_0_alias
	.size		__nv_reservedSMEM_offset_0_alias, 0, 64
	.other		__nv_reservedSMEM_offset_0_alias,@"STO_CUDA_RESERVED_SHARED STV_DEFAULT"
__nv_reservedSMEM_offset_0_alias:
	.zero		0
.nv.shared.reserved.0:
	.zero		64
	.weak		__nv_reservedSMEM_allocation_phase
	.type		__nv_reservedSMEM_allocation_phase,@object
	.size		__nv_reservedSMEM_allocation_phase,(.L_0 - __nv_reservedSMEM_allocation_phase)
__nv_reservedSMEM_allocation_phase:
	.zero		1
.L_0:
	.zero		7
	.weak		__nv_reservedSMEM_devtool_atexit_pc
	.type		__nv_reservedSMEM_devtool_atexit_pc,@object
	.size		__nv_reservedSMEM_devtool_atexit_pc,(__nv_reservedSMEM_allocation_mask - __nv_reservedSMEM_devtool_atexit_pc)
__nv_reservedSMEM_devtool_atexit_pc:
	.zero		8
	.weak		__nv_reservedSMEM_allocation_mask
	.type		__nv_reservedSMEM_allocation_mask,@object
	.size		__nv_reservedSMEM_allocation_mask,(.L_2 - __nv_reservedSMEM_allocation_mask)
__nv_reservedSMEM_allocation_mask:
	.zero		4
.L_2:


//--------------------- .nv.constant0.attn_fwd    --------------------------
	.section	.nv.constant0.attn_fwd,"a",@progbits
	.sectionflags	@""
	.align	4
.nv.constant0.attn_fwd:
	.zero		1032


//--------------------- SYMBOLS --------------------------

	.type		.nv.reservedSmem.offset0,@object
	.size		.nv.reservedSmem.offset0,0x4
	.type		.nv.reservedSmem.cap,@object
	.size		.nv.reservedSmem.cap,0x4
